// auto-generated by cutlass_sweep.gemm — config: {"arch": "sm_100", "cluster_m": 4, "cluster_n": 1, "dtype": "nvfp4", "dtype_b": "nvfp4", "layout": "nt", "stages": 0, "tile_k": 128, "tile_m": 256, "tile_n": 256}
#include "cutlass/cutlass.h"
#include "cutlass/gemm/collective/collective_builder.hpp"
#include "cutlass/gemm/device/gemm_universal_adapter.h"
#include "cutlass/gemm/kernel/gemm_universal.hpp"
#include "cutlass/epilogue/collective/collective_builder.hpp"

using ElemA = cutlass::nv_float4_t<cutlass::float_e2m1_t>;
using ElemB = cutlass::nv_float4_t<cutlass::float_e2m1_t>;
using ElemCD = cutlass::bfloat16_t;
using Acc  = float;
using TileShape    = cute::Shape<cute::_256, cute::_256, cute::_128>;
using ClusterShape = cute::Shape<cute::_4, cute::_1, cute::_1>;

using CollectiveEpilogue = typename cutlass::epilogue::collective::CollectiveBuilder<
    cutlass::arch::Sm100, cutlass::arch::OpClassTensorOp,
    TileShape, ClusterShape,
    cutlass::epilogue::collective::EpilogueTileAuto,
    Acc, Acc,
    ElemCD, cutlass::layout::RowMajor, 128 / cutlass::sizeof_bits<ElemCD>::value,
    ElemCD, cutlass::layout::RowMajor, 128 / cutlass::sizeof_bits<ElemCD>::value,
    cutlass::epilogue::collective::EpilogueScheduleAuto
  >::CollectiveOp;

using CollectiveMainloop = typename cutlass::gemm::collective::CollectiveBuilder<
    cutlass::arch::Sm100, cutlass::arch::OpClassBlockScaledTensorOp,
    ElemA, cutlass::layout::RowMajor, 32,
    ElemB, cutlass::layout::ColumnMajor, 32,
    Acc,
    TileShape, ClusterShape,
    cutlass::gemm::collective::StageCountAutoCarveout<static_cast<int>(sizeof(typename CollectiveEpilogue::SharedStorage))>,
    cutlass::gemm::collective::KernelScheduleAuto
  >::CollectiveOp;

using GemmKernel = cutlass::gemm::kernel::GemmUniversal<
    cute::Shape<int,int,int,int>,
    CollectiveMainloop,
    CollectiveEpilogue
>;
using Gemm = cutlass::gemm::device::GemmUniversalAdapter<GemmKernel>;

// Force the device kernel symbol into the cubin without needing a host main.
auto* _anchor = &cutlass::device_kernel<GemmKernel>;


// ===== COMPILED SASS (sm_100a) =====

	.target	sm_100a

	.elftype	@"ET_EXEC"


//--------------------- .note.nv.tkinfo           --------------------------
	.section	.note.nv.tkinfo,"",@"SHT_NOTE"
	.sectionflags	@"SHF_NOTE_NV_TKINFO"
	.tkinfo
        /*0018*/ 	.word	0x00000002
        /*0030*/ 	.string	""
        /*0030*/ 	.string	"ptxas"
        /*0030*/ 	.string	"Cuda compilation tools, release 13.0, V13.0.88"
        /*0030*/ 	.string	"Build cuda_13.0.r13.0/compiler.36424714_0"
        /*0030*/ 	.string	"-arch sm_100a -m 64 "



//--------------------- .note.nv.cuinfo           --------------------------
	.section	.note.nv.cuinfo,"",@"SHT_NOTE"
	.sectionflags	@"SHF_NOTE_NV_CUINFO"
        /*0018*/ 	.short	0x0002
        /*001a*/ 	.short	0x0064
        /*001c*/ 	.short	0x0082
	.zero		2


//--------------------- .nv.info                  --------------------------
	.section	.nv.info,"",@"SHT_CUDA_INFO"
	.align	4


	//----- nvinfo : EIATTR_REGCOUNT
	.align		4
        /*0000*/ 	.byte	0x04, 0x2f
        /*0002*/ 	.short	(.L_19 - .L_18)
	.align		4
.L_18:
        /*0004*/ 	.word	index@(_ZN7cutlass13device_kernelINS_4gemm6kernel13GemmUniversalIN4cute5tupleIJiiiiEEENS1_10collective13CollectiveMmaINS1_46MainloopSm100TmaUmmaWarpSpecializedBlockScaledILi8ELi2ELi1ENS5_IJNS4_1CILi4EEENSA_ILi1EEESC_EEEEENS5_IJNSA_ILi256EEESF_NSA_ILi128EEEEEENS5_IJNS_12float_e2m1_tENS_13float_ue4m3_tEEEENS5_IJNS5_IJlSC_lEEENS4_6LayoutINS5_IJNS5_IJNS5_IJNSA_ILi32EEESB_EEEiEEENS5_IJNS5_IJNSA_ILi16EEESB_EEEiEEENS5_IJSC_iEEEEEENS5_IJSS_NS5_IJNS5_IJNSA_ILi0EEESC_EEENSA_ILi512EEEEEENS5_IJSV_iEEEEEEEEEEESK_S12_NS4_8TiledMMAINS4_8MMA_AtomIJNS4_23SM100_MMA_MXF4_2x1SM_SSISI_SI_fSJ_Li256ELi256ELi16ELNS4_4UMMA5MajorE0ELS17_0ELNS16_7ScaleInE0ELS18_0EEEEEENSM_INS5_IJSC_SC_SC_EEENS5_IJSV_SV_SV_EEEEENS5_IJNS4_10UnderscoreES1E_S1E_EEEEENS5_IJNS4_18SM100_TMA_2SM_LOADES1H_EEENS5_IJNS4_14ComposedLayoutINS4_7SwizzleILi2ELi4ELi3EEENS4_18smem_ptr_flag_bitsILi4EEENSM_INS5_IJNSA_ILi8EEESG_EEENS5_IJSG_SC_EEEEEEENSM_INS5_IJNS5_IJNS5_IJSO_SC_EEESR_EEESC_NS5_IJSC_NSA_ILi2EEEEEEEEENS5_IJNS5_IJNS5_IJSR_SX_EEESW_EEESV_NS5_IJSB_SX_EEEEEEEEEEEvNS4_8identityENS5_IJNS4_28SM100_TMA_2SM_LOAD_MULTICASTES25_EEENS5_IJS1S_NSM_INS5_IJNS5_IJNS5_IJSO_S1V_EEESR_EEESC_S1W_EEENS5_IJS1Z_SV_NS5_IJSB_NSA_ILi1024EEEEEEEEEEEEEEvS24_EENS_8epilogue10collective18CollectiveEpilogueINS2G_23Sm100TmaWarpSpecializedILi4ELi2ELi64ELb1ELb0EEEJNS5_IJSG_SF_SG_EEENS5_IJNSM_ISG_SC_EENSM_INSA_ILi64EEESC_EEEEENS_10bfloat16_tESL_S2Q_SL_NS2G_6fusion15FusionCallbacksIS2K_NS2R_17LinearCombinationIS2Q_fS2Q_fLNS_15FloatRoundStyleE2EEES2L_S2P_JEEENS4_5SM1004TMEM4LOAD26SM100_TMEM_LOAD_32dp32b64xENS4_13SM90_TMA_LOADENS1J_INS1K_ILi3ELi4ELi3EEENS1M_ILi16EEENSM_INS5_IJS1O_S2N_EEENS5_IJS2N_SC_EEEEEEENS4_39AutoVectorizingCopyWithAssumedAlignmentILi128EEENS4_14SM90_TMA_STOREES37_S39_S39_EEEvvEEEEvNT_6ParamsE)
        /*0008*/ 	.word	0x000000a8


	//----- nvinfo : EIATTR_FRAME_SIZE
	.align		4
.L_19:
        /*000c*/ 	.byte	0x04, 0x11
        /*000e*/ 	.short	(.L_21 - .L_20)
	.align		4
.L_20:
        /*0010*/ 	.word	index@($__internal_2_$__cuda_sm10x_tcgen05_guardrail_trap_unallocated_columns_being_dealloced)
        /*0014*/ 	.word	0x00000000


	//----- nvinfo : EIATTR_FRAME_SIZE
	.align		4
.L_21:
        /*0018*/ 	.byte	0x04, 0x11
        /*001a*/ 	.short	(.L_23 - .L_22)
	.align		4
.L_22:
        /*001c*/ 	.word	index@($__internal_1_$__cuda_sm10x_tcgen05_guardrail_trap_phase_invalid_during_alloc)
        /*0020*/ 	.word	0x00000000


	//----- nvinfo : EIATTR_FRAME_SIZE
	.align		4
.L_23:
        /*0024*/ 	.byte	0x04, 0x11
        /*0026*/ 	.short	(.L_25 - .L_24)
	.align		4
.L_24:
        /*0028*/ 	.word	index@($__internal_0_$__cuda_sm10x_tcgen05_guardrail_trap_col_being_dealloced_not_returned_by_alloc)
        /*002c*/ 	.word	0x00000000


	//----- nvinfo : EIATTR_FRAME_SIZE
	.align		4
.L_25:
        /*0030*/ 	.byte	0x04, 0x11
        /*0032*/ 	.short	(.L_27 - .L_26)
	.align		4
.L_26:
        /*0034*/ 	.word	index@(_ZN7cutlass13device_kernelINS_4gemm6kernel13GemmUniversalIN4cute5tupleIJiiiiEEENS1_10collective13CollectiveMmaINS1_46MainloopSm100TmaUmmaWarpSpecializedBlockScaledILi8ELi2ELi1ENS5_IJNS4_1CILi4EEENSA_ILi1EEESC_EEEEENS5_IJNSA_ILi256EEESF_NSA_ILi128EEEEEENS5_IJNS_12float_e2m1_tENS_13float_ue4m3_tEEEENS5_IJNS5_IJlSC_lEEENS4_6LayoutINS5_IJNS5_IJNS5_IJNSA_ILi32EEESB_EEEiEEENS5_IJNS5_IJNSA_ILi16EEESB_EEEiEEENS5_IJSC_iEEEEEENS5_IJSS_NS5_IJNS5_IJNSA_ILi0EEESC_EEENSA_ILi512EEEEEENS5_IJSV_iEEEEEEEEEEESK_S12_NS4_8TiledMMAINS4_8MMA_AtomIJNS4_23SM100_MMA_MXF4_2x1SM_SSISI_SI_fSJ_Li256ELi256ELi16ELNS4_4UMMA5MajorE0ELS17_0ELNS16_7ScaleInE0ELS18_0EEEEEENSM_INS5_IJSC_SC_SC_EEENS5_IJSV_SV_SV_EEEEENS5_IJNS4_10UnderscoreES1E_S1E_EEEEENS5_IJNS4_18SM100_TMA_2SM_LOADES1H_EEENS5_IJNS4_14ComposedLayoutINS4_7SwizzleILi2ELi4ELi3EEENS4_18smem_ptr_flag_bitsILi4EEENSM_INS5_IJNSA_ILi8EEESG_EEENS5_IJSG_SC_EEEEEEENSM_INS5_IJNS5_IJNS5_IJSO_SC_EEESR_EEESC_NS5_IJSC_NSA_ILi2EEEEEEEEENS5_IJNS5_IJNS5_IJSR_SX_EEESW_EEESV_NS5_IJSB_SX_EEEEEEEEEEEvNS4_8identityENS5_IJNS4_28SM100_TMA_2SM_LOAD_MULTICASTES25_EEENS5_IJS1S_NSM_INS5_IJNS5_IJNS5_IJSO_S1V_EEESR_EEESC_S1W_EEENS5_IJS1Z_SV_NS5_IJSB_NSA_ILi1024EEEEEEEEEEEEEEvS24_EENS_8epilogue10collective18CollectiveEpilogueINS2G_23Sm100TmaWarpSpecializedILi4ELi2ELi64ELb1ELb0EEEJNS5_IJSG_SF_SG_EEENS5_IJNSM_ISG_SC_EENSM_INSA_ILi64EEESC_EEEEENS_10bfloat16_tESL_S2Q_SL_NS2G_6fusion15FusionCallbacksIS2K_NS2R_17LinearCombinationIS2Q_fS2Q_fLNS_15FloatRoundStyleE2EEES2L_S2P_JEEENS4_5SM1004TMEM4LOAD26SM100_TMEM_LOAD_32dp32b64xENS4_13SM90_TMA_LOADENS1J_INS1K_ILi3ELi4ELi3EEENS1M_ILi16EEENSM_INS5_IJS1O_S2N_EEENS5_IJS2N_SC_EEEEEEENS4_39AutoVectorizingCopyWithAssumedAlignmentILi128EEENS4_14SM90_TMA_STOREES37_S39_S39_EEEvvEEEEvNT_6ParamsE)
        /*0038*/ 	.word	0x00000000


	//----- nvinfo : EIATTR_MIN_STACK_SIZE
	.align		4
.L_27:
        /*003c*/ 	.byte	0x04, 0x12
        /*003e*/ 	.short	(.L_29 - .L_28)
	.align		4
.L_28:
        /*0040*/ 	.word	index@(_ZN7cutlass13device_kernelINS_4gemm6kernel13GemmUniversalIN4cute5tupleIJiiiiEEENS1_10collective13CollectiveMmaINS1_46MainloopSm100TmaUmmaWarpSpecializedBlockScaledILi8ELi2ELi1ENS5_IJNS4_1CILi4EEENSA_ILi1EEESC_EEEEENS5_IJNSA_ILi256EEESF_NSA_ILi128EEEEEENS5_IJNS_12float_e2m1_tENS_13float_ue4m3_tEEEENS5_IJNS5_IJlSC_lEEENS4_6LayoutINS5_IJNS5_IJNS5_IJNSA_ILi32EEESB_EEEiEEENS5_IJNS5_IJNSA_ILi16EEESB_EEEiEEENS5_IJSC_iEEEEEENS5_IJSS_NS5_IJNS5_IJNSA_ILi0EEESC_EEENSA_ILi512EEEEEENS5_IJSV_iEEEEEEEEEEESK_S12_NS4_8TiledMMAINS4_8MMA_AtomIJNS4_23SM100_MMA_MXF4_2x1SM_SSISI_SI_fSJ_Li256ELi256ELi16ELNS4_4UMMA5MajorE0ELS17_0ELNS16_7ScaleInE0ELS18_0EEEEEENSM_INS5_IJSC_SC_SC_EEENS5_IJSV_SV_SV_EEEEENS5_IJNS4_10UnderscoreES1E_S1E_EEEEENS5_IJNS4_18SM100_TMA_2SM_LOADES1H_EEENS5_IJNS4_14ComposedLayoutINS4_7SwizzleILi2ELi4ELi3EEENS4_18smem_ptr_flag_bitsILi4EEENSM_INS5_IJNSA_ILi8EEESG_EEENS5_IJSG_SC_EEEEEEENSM_INS5_IJNS5_IJNS5_IJSO_SC_EEESR_EEESC_NS5_IJSC_NSA_ILi2EEEEEEEEENS5_IJNS5_IJNS5_IJSR_SX_EEESW_EEESV_NS5_IJSB_SX_EEEEEEEEEEEvNS4_8identityENS5_IJNS4_28SM100_TMA_2SM_LOAD_MULTICASTES25_EEENS5_IJS1S_NSM_INS5_IJNS5_IJNS5_IJSO_S1V_EEESR_EEESC_S1W_EEENS5_IJS1Z_SV_NS5_IJSB_NSA_ILi1024EEEEEEEEEEEEEEvS24_EENS_8epilogue10collective18CollectiveEpilogueINS2G_23Sm100TmaWarpSpecializedILi4ELi2ELi64ELb1ELb0EEEJNS5_IJSG_SF_SG_EEENS5_IJNSM_ISG_SC_EENSM_INSA_ILi64EEESC_EEEEENS_10bfloat16_tESL_S2Q_SL_NS2G_6fusion15FusionCallbacksIS2K_NS2R_17LinearCombinationIS2Q_fS2Q_fLNS_15FloatRoundStyleE2EEES2L_S2P_JEEENS4_5SM1004TMEM4LOAD26SM100_TMEM_LOAD_32dp32b64xENS4_13SM90_TMA_LOADENS1J_INS1K_ILi3ELi4ELi3EEENS1M_ILi16EEENSM_INS5_IJS1O_S2N_EEENS5_IJS2N_SC_EEEEEEENS4_39AutoVectorizingCopyWithAssumedAlignmentILi128EEENS4_14SM90_TMA_STOREES37_S39_S39_EEEvvEEEEvNT_6ParamsE)
        /*0044*/ 	.word	0x00000000
.L_29:


//--------------------- .nv.compat                --------------------------
	.section	.nv.compat,"",@"SHT_CUDA_COMPAT_INFO"
	.align	4
        /*0000*/ 	.byte	0x02, 0x09, 0x01, 0x00, 0x02, 0x02, 0x02, 0x00, 0x02, 0x05, 0x05, 0x00, 0x03, 0x07, 0x01, 0x01
        /*0010*/ 	.byte	0x02, 0x03, 0x01, 0x00, 0x02, 0x06, 0x01, 0x00, 0x04, 0x0b, 0x08, 0x00, 0x09, 0x00, 0x00, 0x00
        /*0020*/ 	.byte	0x00, 0x00, 0x00, 0x00


//--------------------- .nv.info._ZN7cutlass13device_kernelINS_4gemm6kernel13GemmUniversalIN4cute5tupleIJiiiiEEENS1_10collective13CollectiveMmaINS1_46MainloopSm100TmaUmmaWarpSpecializedBlockScaledILi8ELi2ELi1ENS5_IJNS4_1CILi4EEENSA_ILi1EEESC_EEEEENS5_IJNSA_ILi256EEESF_NSA_ILi128EEEEEENS5_IJNS_12float_e2m1_tENS_13float_ue4m3_tEEEENS5_IJNS5_IJlSC_lEEENS4_6LayoutINS5_IJNS5_IJNS5_IJNSA_ILi32EEESB_EEEiEEENS5_IJNS5_IJNSA_ILi16EEESB_EEEiEEENS5_IJSC_iEEEEEENS5_IJSS_NS5_IJNS5_IJNSA_ILi0EEESC_EEENSA_ILi512EEEEEENS5_IJSV_iEEEEEEEEEEESK_S12_NS4_8TiledMMAINS4_8MMA_AtomIJNS4_23SM100_MMA_MXF4_2x1SM_SSISI_SI_fSJ_Li256ELi256ELi16ELNS4_4UMMA5MajorE0ELS17_0ELNS16_7ScaleInE0ELS18_0EEEEEENSM_INS5_IJSC_SC_SC_EEENS5_IJSV_SV_SV_EEEEENS5_IJNS4_10UnderscoreES1E_S1E_EEEEENS5_IJNS4_18SM100_TMA_2SM_LOADES1H_EEENS5_IJNS4_14ComposedLayoutINS4_7SwizzleILi2ELi4ELi3EEENS4_18smem_ptr_flag_bitsILi4EEENSM_INS5_IJNSA_ILi8EEESG_EEENS5_IJSG_SC_EEEEEEENSM_INS5_IJNS5_IJNS5_IJSO_SC_EEESR_EEESC_NS5_IJSC_NSA_ILi2EEEEEEEEENS5_IJNS5_IJNS5_IJSR_SX_EEESW_EEESV_NS5_IJSB_SX_EEEEEEEEEEEvNS4_8identityENS5_IJNS4_28SM100_TMA_2SM_LOAD_MULTICASTES25_EEENS5_IJS1S_NSM_INS5_IJNS5_IJNS5_IJSO_S1V_EEESR_EEESC_S1W_EEENS5_IJS1Z_SV_NS5_IJSB_NSA_ILi1024EEEEEEEEEEEEEEvS24_EENS_8epilogue10collective18CollectiveEpilogueINS2G_23Sm100TmaWarpSpecializedILi4ELi2ELi64ELb1ELb0EEEJNS5_IJSG_SF_SG_EEENS5_IJNSM_ISG_SC_EENSM_INSA_ILi64EEESC_EEEEENS_10bfloat16_tESL_S2Q_SL_NS2G_6fusion15FusionCallbacksIS2K_NS2R_17LinearCombinationIS2Q_fS2Q_fLNS_15FloatRoundStyleE2EEES2L_S2P_JEEENS4_5SM1004TMEM4LOAD26SM100_TMEM_LOAD_32dp32b64xENS4_13SM90_TMA_LOADENS1J_INS1K_ILi3ELi4ELi3EEENS1M_ILi16EEENSM_INS5_IJS1O_S2N_EEENS5_IJS2N_SC_EEEEEEENS4_39AutoVectorizingCopyWithAssumedAlignmentILi128EEENS4_14SM90_TMA_STOREES37_S39_S39_EEEvvEEEEvNT_6ParamsE --------------------------
	.section	.nv.info._ZN7cutlass13device_kernelINS_4gemm6kernel13GemmUniversalIN4cute5tupleIJiiiiEEENS1_10collective13CollectiveMmaINS1_46MainloopSm100TmaUmmaWarpSpecializedBlockScaledILi8ELi2ELi1ENS5_IJNS4_1CILi4EEENSA_ILi1EEESC_EEEEENS5_IJNSA_ILi256EEESF_NSA_ILi128EEEEEENS5_IJNS_12float_e2m1_tENS_13float_ue4m3_tEEEENS5_IJNS5_IJlSC_lEEENS4_6LayoutINS5_IJNS5_IJNS5_IJNSA_ILi32EEESB_EEEiEEENS5_IJNS5_IJNSA_ILi16EEESB_EEEiEEENS5_IJSC_iEEEEEENS5_IJSS_NS5_IJNS5_IJNSA_ILi0EEESC_EEENSA_ILi512EEEEEENS5_IJSV_iEEEEEEEEEEESK_S12_NS4_8TiledMMAINS4_8MMA_AtomIJNS4_23SM100_MMA_MXF4_2x1SM_SSISI_SI_fSJ_Li256ELi256ELi16ELNS4_4UMMA5MajorE0ELS17_0ELNS16_7ScaleInE0ELS18_0EEEEEENSM_INS5_IJSC_SC_SC_EEENS5_IJSV_SV_SV_EEEEENS5_IJNS4_10UnderscoreES1E_S1E_EEEEENS5_IJNS4_18SM100_TMA_2SM_LOADES1H_EEENS5_IJNS4_14ComposedLayoutINS4_7SwizzleILi2ELi4ELi3EEENS4_18smem_ptr_flag_bitsILi4EEENSM_INS5_IJNSA_ILi8EEESG_EEENS5_IJSG_SC_EEEEEEENSM_INS5_IJNS5_IJNS5_IJSO_SC_EEESR_EEESC_NS5_IJSC_NSA_ILi2EEEEEEEEENS5_IJNS5_IJNS5_IJSR_SX_EEESW_EEESV_NS5_IJSB_SX_EEEEEEEEEEEvNS4_8identityENS5_IJNS4_28SM100_TMA_2SM_LOAD_MULTICASTES25_EEENS5_IJS1S_NSM_INS5_IJNS5_IJNS5_IJSO_S1V_EEESR_EEESC_S1W_EEENS5_IJS1Z_SV_NS5_IJSB_NSA_ILi1024EEEEEEEEEEEEEEvS24_EENS_8epilogue10collective18CollectiveEpilogueINS2G_23Sm100TmaWarpSpecializedILi4ELi2ELi64ELb1ELb0EEEJNS5_IJSG_SF_SG_EEENS5_IJNSM_ISG_SC_EENSM_INSA_ILi64EEESC_EEEEENS_10bfloat16_tESL_S2Q_SL_NS2G_6fusion15FusionCallbacksIS2K_NS2R_17LinearCombinationIS2Q_fS2Q_fLNS_15FloatRoundStyleE2EEES2L_S2P_JEEENS4_5SM1004TMEM4LOAD26SM100_TMEM_LOAD_32dp32b64xENS4_13SM90_TMA_LOADENS1J_INS1K_ILi3ELi4ELi3EEENS1M_ILi16EEENSM_INS5_IJS1O_S2N_EEENS5_IJS2N_SC_EEEEEEENS4_39AutoVectorizingCopyWithAssumedAlignmentILi128EEENS4_14SM90_TMA_STOREES37_S39_S39_EEEvvEEEEvNT_6ParamsE,"",@"SHT_CUDA_INFO"
	.sectionflags	@""
	.align	4


	//----- nvinfo : EIATTR_CUDA_API_VERSION
	.align		4
        /*0000*/ 	.byte	0x04, 0x37
        /*0002*/ 	.short	(.L_31 - .L_30)
.L_30:
        /*0004*/ 	.word	0x00000082


	//----- nvinfo : EIATTR_KPARAM_INFO
	.align		4
.L_31:
        /*0008*/ 	.byte	0x04, 0x17
        /*000a*/ 	.short	(.L_33 - .L_32)
.L_32:
        /*000c*/ 	.word	0x00000000
        /*0010*/ 	.short	0x0000
        /*0012*/ 	.short	0x0000
        /*0014*/ 	.byte	0x00, 0xf0, 0x01, 0x30


	//----- nvinfo : EIATTR_AT_ENTRY_FRAGMENTS
	.align		4
.L_33:
        /*0018*/ 	.byte	0x04, 0x4f
        /*001a*/ 	.short	(.L_35 - .L_34)


	//   ....[0]....
.L_34:
        /*001c*/ 	.word	0x00000007


	//----- nvinfo : EIATTR_RESERVED_SMEM_USED
	.align		4
.L_35:
        /*0020*/ 	.byte	0x01, 0x41
	.zero		2


	//----- nvinfo : EIATTR_SPARSE_MMA_MASK
	.align		4
        /*0024*/ 	.byte	0x03, 0x50
        /*0026*/ 	.short	0x0000


	//----- nvinfo : EIATTR_TCGEN05_2CTA_USED
	.align		4
        /*0028*/ 	.byte	0x01, 0x52
	.zero		2


	//----- nvinfo : EIATTR_MAXREG_COUNT
	.align		4
        /*002c*/ 	.byte	0x03, 0x1b
        /*002e*/ 	.short	0x00ff


	//----- nvinfo : EIATTR_NUM_BARRIERS
	.align		4
        /*0030*/ 	.byte	0x02, 0x4c
        /*0032*/ 	.byte	0x07
	.zero		1


	//----- nvinfo : EIATTR_EXTERNS
	.align		4
        /*0034*/ 	.byte	0x04, 0x0f
        /*0036*/ 	.short	(.L_37 - .L_36)


	//   ....[0]....
	.align		4
.L_36:
        /*0038*/ 	.word	index@(__assertfail)


	//----- nvinfo : EIATTR_MERCURY_ISA_VERSION
	.align		4
.L_37:
        /*003c*/ 	.byte	0x03, 0x5f
        /*003e*/ 	.short	0x0101


	//----- nvinfo : EIATTR_INT_WARP_WIDE_INSTR_OFFSETS
	.align		4
        /*0040*/ 	.byte	0x04, 0x31
        /*0042*/ 	.short	(.L_39 - .L_38)


	//   ....[0]....
.L_38:
        /*0044*/ 	.word	0x00000e50


	//   ....[1]....
        /*0048*/ 	.word	0x00000f00


	//   ....[2]....
        /*004c*/ 	.word	0x00004ba0


	//   ....[3]....
        /*0050*/ 	.word	0x00004bc0


	//   ....[4]....
        /*0054*/ 	.word	0x00004bf0


	//   ....[5]....
        /*0058*/ 	.word	0x00005810


	//   ....[6]....
        /*005c*/ 	.word	0x00005890


	//   ....[7]....
        /*0060*/ 	.word	0x000059a0


	//   ....[8]....
        /*0064*/ 	.word	0x00005a50


	//   ....[9]....
        /*0068*/ 	.word	0x00005b20


	//   ....[10]....
        /*006c*/ 	.word	0x00005bd0


	//   ....[11]....
        /*0070*/ 	.word	0x00005d10


	//   ....[12]....
        /*0074*/ 	.word	0x00005db0


	//----- nvinfo : EIATTR_COOP_GROUP_MASK_REGIDS
	.align		4
.L_39:
        /*0078*/ 	.byte	0x04, 0x29
        /*007a*/ 	.short	(.L_41 - .L_40)


	//   ....[0]....
.L_40:
        /*007c*/ 	.word	0xffffffff


	//   ....[1]....
        /*0080*/ 	.word	0xffffffff


	//   ....[2]....
        /*0084*/ 	.word	0xffffffff


	//   ....[3]....
        /*0088*/ 	.word	0xffffffff


	//   ....[4]....
        /*008c*/ 	.word	0xffffffff


	//   ....[5]....
        /*0090*/ 	.word	0xffffffff


	//   ....[6]....
        /*0094*/ 	.word	0xffffffff


	//   ....[7]....
        /*0098*/ 	.word	0xffffffff


	//   ....[8]....
        /*009c*/ 	.word	0xffffffff


	//   ....[9]....
        /*00a0*/ 	.word	0xffffffff


	//   ....[10]....
        /*00a4*/ 	.word	0xffffffff


	//   ....[11]....
        /*00a8*/ 	.word	0xffffffff


	//   ....[12]....
        /*00ac*/ 	.word	0xffffffff


	//   ....[13]....
        /*00b0*/ 	.word	0xffffffff


	//----- nvinfo : EIATTR_COOP_GROUP_INSTR_OFFSETS
	.align		4
.L_41:
        /*00b4*/ 	.byte	0x04, 0x28
        /*00b6*/ 	.short	(.L_43 - .L_42)


	//   ....[0]....
.L_42:
        /*00b8*/ 	.word	0x000000a0


	//   ....[1]....
        /*00bc*/ 	.word	0x00000570


	//   ....[2]....
        /*00c0*/ 	.word	0x000007c0


	//   ....[3]....
        /*00c4*/ 	.word	0x00000960


	//   ....[4]....
        /*00c8*/ 	.word	0x00000a60


	//   ....[5]....
        /*00cc*/ 	.word	0x00000bd0


	//   ....[6]....
        /*00d0*/ 	.word	0x00000d10


	//   ....[7]....
        /*00d4*/ 	.word	0x00000f70


	//   ....[8]....
        /*00d8*/ 	.word	0x00002630


	//   ....[9]....
        /*00dc*/ 	.word	0x00003760


	//   ....[10]....
        /*00e0*/ 	.word	0x00003c50


	//   ....[11]....
        /*00e4*/ 	.word	0x00003c80


	//   ....[12]....
        /*00e8*/ 	.word	0x00004a80


	//   ....[13]....
        /*00ec*/ 	.word	0x00004cb0


	//----- nvinfo : EIATTR_VRC_CTA_INIT_COUNT
	.align		4
.L_43:
        /*00f0*/ 	.byte	0x02, 0x4a
        /*00f2*/ 	.byte	0x80
	.zero		1


	//----- nvinfo : EIATTR_SYSCALL_OFFSETS
	.align		4
        /*00f4*/ 	.byte	0x04, 0x46
        /*00f6*/ 	.short	(.L_45 - .L_44)


	//   ....[0]....
.L_44:
        /*00f8*/ 	.word	0x00006aa0


	//   ....[1]....
        /*00fc*/ 	.word	0x00006b90


	//   ....[2]....
        /*0100*/ 	.word	0x000075b0


	//   ....[3]....
        /*0104*/ 	.word	0x00008a80


	//   ....[4]....
        /*0108*/ 	.word	0x00009ee0


	//   ....[5]....
        /*010c*/ 	.word	0x0000b320


	//----- nvinfo : EIATTR_MBARRIER_INSTR_OFFSETS
	.align		4
.L_45:
        /*0110*/ 	.byte	0x04, 0x39
        /*0112*/ 	.short	(.L_47 - .L_46)


	//   ....[0]....
.L_46:
        /*0114*/ 	.word	0x000006b0
        /*0118*/ 	.word	0x000000ff
        /*011c*/ 	.word	0x00000000
        /*0120*/ 	.short	0x0100
        /*0122*/ 	.byte	0x04
	.zero		1


	//   ....[1]....
        /*0124*/ 	.word	0x000006c0
        /*0128*/ 	.word	0x000000ff
        /*012c*/ 	.word	0x00000040
        /*0130*/ 	.short	0x0100
        /*0132*/ 	.byte	0x04
	.zero		1


	//   ....[2]....
        /*0134*/ 	.word	0x000006d0
        /*0138*/ 	.word	0x000000ff
        /*013c*/ 	.word	0x00000008
        /*0140*/ 	.short	0x0100
        /*0142*/ 	.byte	0x04
	.zero		1


	//   ....[3]....
        /*0144*/ 	.word	0x000006e0
        /*0148*/ 	.word	0x000000ff
        /*014c*/ 	.word	0x00000048
        /*0150*/ 	.short	0x0100
        /*0152*/ 	.byte	0x04
	.zero		1


	//   ....[4]....
        /*0154*/ 	.word	0x000006f0
        /*0158*/ 	.word	0x000000ff
        /*015c*/ 	.word	0x00000010
        /*0160*/ 	.short	0x0100
        /*0162*/ 	.byte	0x04
	.zero		1


	//   ....[5]....
        /*0164*/ 	.word	0x00000700
        /*0168*/ 	.word	0x000000ff
        /*016c*/ 	.word	0x00000050
        /*0170*/ 	.short	0x0100
        /*0172*/ 	.byte	0x04
	.zero		1


	//   ....[6]....
        /*0174*/ 	.word	0x00000710
        /*0178*/ 	.word	0x000000ff
        /*017c*/ 	.word	0x00000018
        /*0180*/ 	.short	0x0100
        /*0182*/ 	.byte	0x04
	.zero		1


	//   ....[7]....
        /*0184*/ 	.word	0x00000720
        /*0188*/ 	.word	0x000000ff
        /*018c*/ 	.word	0x00000058
        /*0190*/ 	.short	0x0100
        /*0192*/ 	.byte	0x04
	.zero		1


	//   ....[8]....
        /*0194*/ 	.word	0x00000730
        /*0198*/ 	.word	0x000000ff
        /*019c*/ 	.word	0x00000020
        /*01a0*/ 	.short	0x0100
        /*01a2*/ 	.byte	0x04
	.zero		1


	//   ....[9]....
        /*01a4*/ 	.word	0x00000740
        /*01a8*/ 	.word	0x000000ff
        /*01ac*/ 	.word	0x00000060
        /*01b0*/ 	.short	0x0100
        /*01b2*/ 	.byte	0x04
	.zero		1


	//   ....[10]....
        /*01b4*/ 	.word	0x00000750
        /*01b8*/ 	.word	0x000000ff
        /*01bc*/ 	.word	0x00000028
        /*01c0*/ 	.short	0x0100
        /*01c2*/ 	.byte	0x04
	.zero		1


	//   ....[11]....
        /*01c4*/ 	.word	0x00000760
        /*01c8*/ 	.word	0x000000ff
        /*01cc*/ 	.word	0x00000068
        /*01d0*/ 	.short	0x0100
        /*01d2*/ 	.byte	0x04
	.zero		1


	//   ....[12]....
        /*01d4*/ 	.word	0x00000770
        /*01d8*/ 	.word	0x000000ff
        /*01dc*/ 	.word	0x00000030
        /*01e0*/ 	.short	0x0100
        /*01e2*/ 	.byte	0x04
	.zero		1


	//   ....[13]....
        /*01e4*/ 	.word	0x00000780
        /*01e8*/ 	.word	0x000000ff
        /*01ec*/ 	.word	0x00000070
        /*01f0*/ 	.short	0x0100
        /*01f2*/ 	.byte	0x04
	.zero		1


	//   ....[14]....
        /*01f4*/ 	.word	0x00000790
        /*01f8*/ 	.word	0x000000ff
        /*01fc*/ 	.word	0x00000038
        /*0200*/ 	.short	0x0100
        /*0202*/ 	.byte	0x04
	.zero		1


	//   ....[15]....
        /*0204*/ 	.word	0x000007a0
        /*0208*/ 	.word	0x000000ff
        /*020c*/ 	.word	0x00000078
        /*0210*/ 	.short	0x0100
        /*0212*/ 	.byte	0x04
	.zero		1


	//   ....[16]....
        /*0214*/ 	.word	0x000008d0
        /*0218*/ 	.word	0x000000ff
        /*021c*/ 	.word	0x00000080
        /*0220*/ 	.short	0x0100
        /*0222*/ 	.byte	0x04
	.zero		1


	//   ....[17]....
        /*0224*/ 	.word	0x000008e0
        /*0228*/ 	.word	0x000000ff
        /*022c*/ 	.word	0x000000a0
        /*0230*/ 	.short	0x0100
        /*0232*/ 	.byte	0x04
	.zero		1


	//   ....[18]....
        /*0234*/ 	.word	0x000008f0
        /*0238*/ 	.word	0x000000ff
        /*023c*/ 	.word	0x00000088
        /*0240*/ 	.short	0x0100
        /*0242*/ 	.byte	0x04
	.zero		1


	//   ....[19]....
        /*0244*/ 	.word	0x00000900
        /*0248*/ 	.word	0x000000ff
        /*024c*/ 	.word	0x000000a8
        /*0250*/ 	.short	0x0100
        /*0252*/ 	.byte	0x04
	.zero		1


	//   ....[20]....
        /*0254*/ 	.word	0x00000910
        /*0258*/ 	.word	0x000000ff
        /*025c*/ 	.word	0x00000090
        /*0260*/ 	.short	0x0100
        /*0262*/ 	.byte	0x04
	.zero		1


	//   ....[21]....
        /*0264*/ 	.word	0x00000920
        /*0268*/ 	.word	0x000000ff
        /*026c*/ 	.word	0x000000b0
        /*0270*/ 	.short	0x0100
        /*0272*/ 	.byte	0x04
	.zero		1


	//   ....[22]....
        /*0274*/ 	.word	0x00000930
        /*0278*/ 	.word	0x000000ff
        /*027c*/ 	.word	0x00000098
        /*0280*/ 	.short	0x0100
        /*0282*/ 	.byte	0x04
	.zero		1


	//   ....[23]....
        /*0284*/ 	.word	0x00000940
        /*0288*/ 	.word	0x000000ff
        /*028c*/ 	.word	0x000000b8
        /*0290*/ 	.short	0x0100
        /*0292*/ 	.byte	0x04
	.zero		1


	//   ....[24]....
        /*0294*/ 	.word	0x00000a30
        /*0298*/ 	.word	0x000000ff
        /*029c*/ 	.word	0x000000c0
        /*02a0*/ 	.short	0x0100
        /*02a2*/ 	.byte	0x06
	.zero		1


	//   ....[25]....
        /*02a4*/ 	.word	0x00000a40
        /*02a8*/ 	.word	0x000000ff
        /*02ac*/ 	.word	0x000000c8
        /*02b0*/ 	.short	0x0100
        /*02b2*/ 	.byte	0x06
	.zero		1


	//   ....[26]....
        /*02b4*/ 	.word	0x00000b80
        /*02b8*/ 	.word	0x000000ff
        /*02bc*/ 	.word	0x000000d0
        /*02c0*/ 	.short	0x0100
        /*02c2*/ 	.byte	0x06
	.zero		1


	//   ....[27]....
        /*02c4*/ 	.word	0x00000b90
        /*02c8*/ 	.word	0x000000ff
        /*02cc*/ 	.word	0x000000e0
        /*02d0*/ 	.short	0x0100
        /*02d2*/ 	.byte	0x06
	.zero		1


	//   ....[28]....
        /*02d4*/ 	.word	0x00000ba0
        /*02d8*/ 	.word	0x000000ff
        /*02dc*/ 	.word	0x000000d8
        /*02e0*/ 	.short	0x0100
        /*02e2*/ 	.byte	0x06
	.zero		1


	//   ....[29]....
        /*02e4*/ 	.word	0x00000bb0
        /*02e8*/ 	.word	0x000000ff
        /*02ec*/ 	.word	0x000000e8
        /*02f0*/ 	.short	0x0100
        /*02f2*/ 	.byte	0x06
	.zero		1


	//   ....[30]....
        /*02f4*/ 	.word	0x00000ce0
        /*02f8*/ 	.word	0x000000ff
        /*02fc*/ 	.word	0x000000f0
        /*0300*/ 	.short	0x0100
        /*0302*/ 	.byte	0x04
	.zero		1


	//   ....[31]....
        /*0304*/ 	.word	0x00000cf0
        /*0308*/ 	.word	0x000000ff
        /*030c*/ 	.word	0x000000f8
        /*0310*/ 	.short	0x0100
        /*0312*/ 	.byte	0x04
	.zero		1


	//   ....[32]....
        /*0314*/ 	.word	0x00000df0
        /*0318*/ 	.word	0x000000ff
        /*031c*/ 	.word	0x00000100
        /*0320*/ 	.short	0x0100
        /*0322*/ 	.byte	0x04
	.zero		1


	//   ....[33]....
        /*0324*/ 	.word	0x00000e00
        /*0328*/ 	.word	0x000000ff
        /*032c*/ 	.word	0x00000110
        /*0330*/ 	.short	0x0100
        /*0332*/ 	.byte	0x04
	.zero		1


	//   ....[34]....
        /*0334*/ 	.word	0x00000e10
        /*0338*/ 	.word	0x000000ff
        /*033c*/ 	.word	0x00000108
        /*0340*/ 	.short	0x0100
        /*0342*/ 	.byte	0x04
	.zero		1


	//   ....[35]....
        /*0344*/ 	.word	0x00000e20
        /*0348*/ 	.word	0x000000ff
        /*034c*/ 	.word	0x00000118
        /*0350*/ 	.short	0x0100
        /*0352*/ 	.byte	0x04
	.zero		1


	//   ....[36]....
        /*0354*/ 	.word	0x00000f20
        /*0358*/ 	.word	0x000000ff
        /*035c*/ 	.word	0x00000120
        /*0360*/ 	.short	0x0100
        /*0362*/ 	.byte	0x06
	.zero		1


	//   ....[37]....
        /*0364*/ 	.word	0x00001b60
        /*0368*/ 	.word	0x00000000
        /*036c*/ 	.word	0x00000110
        /*0370*/ 	.short	0x010a
        /*0372*/ 	.byte	0xff
	.zero		1


	//   ....[38]....
        /*0374*/ 	.word	0x00001b80
        /*0378*/ 	.word	0x00000000
        /*037c*/ 	.word	0x00000100
        /*0380*/ 	.short	0x0101
        /*0382*/ 	.byte	0xff
	.zero		1


	//   ....[39]....
        /*0384*/ 	.word	0x00001c40
        /*0388*/ 	.word	0x000000ff
        /*038c*/ 	.word	0x00000040
        /*0390*/ 	.short	0x010a
        /*0392*/ 	.byte	0x04
	.zero		1


	//   ....[40]....
        /*0394*/ 	.word	0x00001d40
        /*0398*/ 	.word	0x000000ff
        /*039c*/ 	.word	0x00000040
        /*03a0*/ 	.short	0x010a
        /*03a2*/ 	.byte	0x05
	.zero		1


	//   ....[41]....
        /*03a4*/ 	.word	0x00001ea0
        /*03a8*/ 	.word	0x000000ff
        /*03ac*/ 	.word	0x00000040
        /*03b0*/ 	.short	0x010a
        /*03b2*/ 	.byte	0x06
	.zero		1


	//   ....[42]....
        /*03b4*/ 	.word	0x00002180
        /*03b8*/ 	.word	0x000000ff
        /*03bc*/ 	.word	0x000000c8
        /*03c0*/ 	.short	0x0101
        /*03c2*/ 	.byte	0x07
	.zero		1


	//   ....[43]....
        /*03c4*/ 	.word	0x000021a0
        /*03c8*/ 	.word	0x000000ff
        /*03cc*/ 	.word	0x00000040
        /*03d0*/ 	.short	0x010a
        /*03d2*/ 	.byte	0x04
	.zero		1


	//   ....[44]....
        /*03d4*/ 	.word	0x00002220
        /*03d8*/ 	.word	0x000000ff
        /*03dc*/ 	.word	0x00000040
        /*03e0*/ 	.short	0x010a
        /*03e2*/ 	.byte	0x06
	.zero		1


	//   ....[45]....
        /*03e4*/ 	.word	0x00002360
        /*03e8*/ 	.word	0x000000ff
        /*03ec*/ 	.word	0x00000040
        /*03f0*/ 	.short	0x010a
        /*03f2*/ 	.byte	0x04
	.zero		1


	//   ....[46]....
        /*03f4*/ 	.word	0x00002660
        /*03f8*/ 	.word	0x00000003
        /*03fc*/ 	.word	0x000000d0
        /*0400*/ 	.short	0x010a
        /*0402*/ 	.byte	0xff
	.zero		1


	//   ....[47]....
        /*0404*/ 	.word	0x000027b0
        /*0408*/ 	.word	0x00000000
        /*040c*/ 	.word	0x00000000
        /*0410*/ 	.short	0x0101
        /*0412*/ 	.byte	0xff
	.zero		1


	//   ....[48]....
        /*0414*/ 	.word	0x00002d70
        /*0418*/ 	.word	0x000000ff
        /*041c*/ 	.word	0x00000000
        /*0420*/ 	.short	0x010a
        /*0422*/ 	.byte	0x04
	.zero		1


	//   ....[49]....
        /*0424*/ 	.word	0x00002e00
        /*0428*/ 	.word	0x000000ff
        /*042c*/ 	.word	0x00000000
        /*0430*/ 	.short	0x010a
        /*0432*/ 	.byte	0x05
	.zero		1


	//   ....[50]....
        /*0434*/ 	.word	0x00002e90
        /*0438*/ 	.word	0x000000ff
        /*043c*/ 	.word	0x00000000
        /*0440*/ 	.short	0x010a
        /*0442*/ 	.byte	0x05
	.zero		1


	//   ....[51]....
        /*0444*/ 	.word	0x00002f20
        /*0448*/ 	.word	0x000000ff
        /*044c*/ 	.word	0x00000000
        /*0450*/ 	.short	0x010a
        /*0452*/ 	.byte	0x05
	.zero		1


	//   ....[52]....
        /*0454*/ 	.word	0x00002fb0
        /*0458*/ 	.word	0x000000ff
        /*045c*/ 	.word	0x00000000
        /*0460*/ 	.short	0x010a
        /*0462*/ 	.byte	0x05
	.zero		1


	//   ....[53]....
        /*0464*/ 	.word	0x00003040
        /*0468*/ 	.word	0x000000ff
        /*046c*/ 	.word	0x00000000
        /*0470*/ 	.short	0x010a
        /*0472*/ 	.byte	0x05
	.zero		1


	//   ....[54]....
        /*0474*/ 	.word	0x000030d0
        /*0478*/ 	.word	0x000000ff
        /*047c*/ 	.word	0x00000000
        /*0480*/ 	.short	0x010a
        /*0482*/ 	.byte	0x05
	.zero		1


	//   ....[55]....
        /*0484*/ 	.word	0x00003170
        /*0488*/ 	.word	0x00000000
        /*048c*/ 	.word	0x00000000
        /*0490*/ 	.short	0x010a
        /*0492*/ 	.byte	0xff
	.zero		1


	//   ....[56]....
        /*0494*/ 	.word	0x000032b0
        /*0498*/ 	.word	0x00000000
        /*049c*/ 	.word	0x00000100
        /*04a0*/ 	.short	0x010a
        /*04a2*/ 	.byte	0xff
	.zero		1


	//   ....[57]....
        /*04a4*/ 	.word	0x00003320
        /*04a8*/ 	.word	0x00000004
        /*04ac*/ 	.word	0x00000000
        /*04b0*/ 	.short	0x0101
        /*04b2*/ 	.byte	0xff
	.zero		1


	//   ....[58]....
        /*04b4*/ 	.word	0x00003340
        /*04b8*/ 	.word	0x000000ff
        /*04bc*/ 	.word	0x000000e0
        /*04c0*/ 	.short	0x010a
        /*04c2*/ 	.byte	0x04
	.zero		1


	//   ....[59]....
        /*04c4*/ 	.word	0x00003460
        /*04c8*/ 	.word	0x00000000
        /*04cc*/ 	.word	0x000000d0
        /*04d0*/ 	.short	0x010a
        /*04d2*/ 	.byte	0xff
	.zero		1


	//   ....[60]....
        /*04d4*/ 	.word	0x00003560
        /*04d8*/ 	.word	0x00000000
        /*04dc*/ 	.word	0x00000000
        /*04e0*/ 	.short	0x0101
        /*04e2*/ 	.byte	0xff
	.zero		1


	//   ....[61]....
        /*04e4*/ 	.word	0x000035f0
        /*04e8*/ 	.word	0x000000ff
        /*04ec*/ 	.word	0x000000e0
        /*04f0*/ 	.short	0x0106
        /*04f2*/ 	.byte	0x04
	.zero		1


	//   ....[62]....
        /*04f4*/ 	.word	0x00003610
        /*04f8*/ 	.word	0x000000ff
        /*04fc*/ 	.word	0x000000e0
        /*0500*/ 	.short	0x010a
        /*0502*/ 	.byte	0x04
	.zero		1


	//   ....[63]....
        /*0504*/ 	.word	0x000036a0
        /*0508*/ 	.word	0x000000ff
        /*050c*/ 	.word	0x000000e0
        /*0510*/ 	.short	0x0106
        /*0512*/ 	.byte	0x07
	.zero		1


	//   ....[64]....
        /*0514*/ 	.word	0x000036e0
        /*0518*/ 	.word	0x00000000
        /*051c*/ 	.word	0x000000e0
        /*0520*/ 	.short	0x010a
        /*0522*/ 	.byte	0xff
	.zero		1


	//   ....[65]....
        /*0524*/ 	.word	0x00003950
        /*0528*/ 	.word	0x000000ff
        /*052c*/ 	.word	0x00000008
        /*0530*/ 	.short	0x010a
        /*0532*/ 	.byte	0x05
	.zero		1


	//   ....[66]....
        /*0534*/ 	.word	0x00003970
        /*0538*/ 	.word	0x000000ff
        /*053c*/ 	.word	0x00000008
        /*0540*/ 	.short	0x010a
        /*0542*/ 	.byte	0x05
	.zero		1


	//   ....[67]....
        /*0544*/ 	.word	0x00003b00
        /*0548*/ 	.word	0x000000ff
        /*054c*/ 	.word	0x00000008
        /*0550*/ 	.short	0x010a
        /*0552*/ 	.byte	0x05
	.zero		1


	//   ....[68]....
        /*0554*/ 	.word	0x00003b20
        /*0558*/ 	.word	0x000000ff
        /*055c*/ 	.word	0x00000008
        /*0560*/ 	.short	0x010a
        /*0562*/ 	.byte	0x05
	.zero		1


	//   ....[69]....
        /*0564*/ 	.word	0x00003be0
        /*0568*/ 	.word	0x000000ff
        /*056c*/ 	.word	0x00000000
        /*0570*/ 	.short	0x0101
        /*0572*/ 	.byte	0x04
	.zero		1


	//   ....[70]....
        /*0574*/ 	.word	0x00004060
        /*0578*/ 	.word	0x00000000
        /*057c*/ 	.word	0x000000d0
        /*0580*/ 	.short	0x010a
        /*0582*/ 	.byte	0xff
	.zero		1


	//   ....[71]....
        /*0584*/ 	.word	0x00004120
        /*0588*/ 	.word	0x00000000
        /*058c*/ 	.word	0x00000000
        /*0590*/ 	.short	0x0101
        /*0592*/ 	.byte	0xff
	.zero		1


	//   ....[72]....
        /*0594*/ 	.word	0x00004200
        /*0598*/ 	.word	0x000000ff
        /*059c*/ 	.word	0x00000000
        /*05a0*/ 	.short	0x010a
        /*05a2*/ 	.byte	0x12
	.zero		1


	//   ....[73]....
        /*05a4*/ 	.word	0x00004220
        /*05a8*/ 	.word	0x000000ff
        /*05ac*/ 	.word	0x00000000
        /*05b0*/ 	.short	0x010a
        /*05b2*/ 	.byte	0x12
	.zero		1


	//   ....[74]....
        /*05b4*/ 	.word	0x00004370
        /*05b8*/ 	.word	0x000000ff
        /*05bc*/ 	.word	0x00000000
        /*05c0*/ 	.short	0x010a
        /*05c2*/ 	.byte	0x05
	.zero		1


	//   ....[75]....
        /*05c4*/ 	.word	0x00004430
        /*05c8*/ 	.word	0x000000ff
        /*05cc*/ 	.word	0x000000f8
        /*05d0*/ 	.short	0x010a
        /*05d2*/ 	.byte	0x1e
	.zero		1


	//   ....[76]....
        /*05d4*/ 	.word	0x00004600
        /*05d8*/ 	.word	0x000000ff
        /*05dc*/ 	.word	0x00000000
        /*05e0*/ 	.short	0x010a
        /*05e2*/ 	.byte	0x07
	.zero		1


	//   ....[77]....
        /*05e4*/ 	.word	0x00004740
        /*05e8*/ 	.word	0x000000ff
        /*05ec*/ 	.word	0x00000000
        /*05f0*/ 	.short	0x010a
        /*05f2*/ 	.byte	0x04
	.zero		1


	//   ....[78]....
        /*05f4*/ 	.word	0x00004a60
        /*05f8*/ 	.word	0x000000ff
        /*05fc*/ 	.word	0x00000120
        /*0600*/ 	.short	0x010a
        /*0602*/ 	.byte	0x1e
	.zero		1


	//   ....[79]....
        /*0604*/ 	.word	0x00004fc0
        /*0608*/ 	.word	0x00000008
        /*060c*/ 	.word	0x000000d0
        /*0610*/ 	.short	0x010a
        /*0612*/ 	.byte	0xff
	.zero		1


	//   ....[80]....
        /*0614*/ 	.word	0x00005130
        /*0618*/ 	.word	0x00000000
        /*061c*/ 	.word	0x00000000
        /*0620*/ 	.short	0x0101
        /*0622*/ 	.byte	0xff
	.zero		1


	//   ....[81]....
        /*0624*/ 	.word	0x00005610
        /*0628*/ 	.word	0x000000ff
        /*062c*/ 	.word	0x000000c8
        /*0630*/ 	.short	0x010a
        /*0632*/ 	.byte	0x15
	.zero		1


	//   ....[82]....
        /*0634*/ 	.word	0x000057a0
        /*0638*/ 	.word	0x000000ff
        /*063c*/ 	.word	0x000000a0
        /*0640*/ 	.short	0x010a
        /*0642*/ 	.byte	0x15
	.zero		1


	//   ....[83]....
        /*0644*/ 	.word	0x00005960
        /*0648*/ 	.word	0x000000ff
        /*064c*/ 	.word	0x00000080
        /*0650*/ 	.short	0x010b
        /*0652*/ 	.byte	0x15
	.zero		1


	//   ....[84]....
        /*0654*/ 	.word	0x00005970
        /*0658*/ 	.word	0x000000ff
        /*065c*/ 	.word	0x00000000
        /*0660*/ 	.short	0x0101
        /*0662*/ 	.byte	0x30
	.zero		1


	//   ....[85]....
        /*0664*/ 	.word	0x00005980
        /*0668*/ 	.word	0x000000ff
        /*066c*/ 	.word	0x000000a8
        /*0670*/ 	.short	0x010a
        /*0672*/ 	.byte	0x15
	.zero		1


	//   ....[86]....
        /*0674*/ 	.word	0x00005ae0
        /*0678*/ 	.word	0x000000ff
        /*067c*/ 	.word	0x00000088
        /*0680*/ 	.short	0x010b
        /*0682*/ 	.byte	0x15
	.zero		1


	//   ....[87]....
        /*0684*/ 	.word	0x00005af0
        /*0688*/ 	.word	0x000000ff
        /*068c*/ 	.word	0x00000000
        /*0690*/ 	.short	0x0101
        /*0692*/ 	.byte	0x2f
	.zero		1


	//   ....[88]....
        /*0694*/ 	.word	0x00005b00
        /*0698*/ 	.word	0x000000ff
        /*069c*/ 	.word	0x000000b0
        /*06a0*/ 	.short	0x010a
        /*06a2*/ 	.byte	0x15
	.zero		1


	//   ....[89]....
        /*06a4*/ 	.word	0x00005c60
        /*06a8*/ 	.word	0x000000ff
        /*06ac*/ 	.word	0x00000090
        /*06b0*/ 	.short	0x010b
        /*06b2*/ 	.byte	0x15
	.zero		1


	//   ....[90]....
        /*06b4*/ 	.word	0x00005c70
        /*06b8*/ 	.word	0x000000ff
        /*06bc*/ 	.word	0x00000000
        /*06c0*/ 	.short	0x0101
        /*06c2*/ 	.byte	0x2e
	.zero		1


	//   ....[91]....
        /*06c4*/ 	.word	0x00005c80
        /*06c8*/ 	.word	0x000000ff
        /*06cc*/ 	.word	0x000000b8
        /*06d0*/ 	.short	0x010a
        /*06d2*/ 	.byte	0x15
	.zero		1


	//   ....[92]....
        /*06d4*/ 	.word	0x00005ef0
        /*06d8*/ 	.word	0x000000ff
        /*06dc*/ 	.word	0x00000098
        /*06e0*/ 	.short	0x010b
        /*06e2*/ 	.byte	0x15
	.zero		1


	//   ....[93]....
        /*06e4*/ 	.word	0x00005f00
        /*06e8*/ 	.word	0x000000ff
        /*06ec*/ 	.word	0x00000000
        /*06f0*/ 	.short	0x0101
        /*06f2*/ 	.byte	0x2d
	.zero		1


	//   ....[94]....
        /*06f4*/ 	.word	0x00005f30
        /*06f8*/ 	.word	0x000000ff
        /*06fc*/ 	.word	0x000000a0
        /*0700*/ 	.short	0x010a
        /*0702*/ 	.byte	0x15
	.zero		1


	//   ....[95]....
        /*0704*/ 	.word	0x00005f50
        /*0708*/ 	.word	0x000000ff
        /*070c*/ 	.word	0x000000a8
        /*0710*/ 	.short	0x010a
        /*0712*/ 	.byte	0x15
	.zero		1


	//   ....[96]....
        /*0714*/ 	.word	0x00005f70
        /*0718*/ 	.word	0x000000ff
        /*071c*/ 	.word	0x000000b0
        /*0720*/ 	.short	0x010a
        /*0722*/ 	.byte	0x15
	.zero		1


	//   ....[97]....
        /*0724*/ 	.word	0x00005fb0
        /*0728*/ 	.word	0x00000000
        /*072c*/ 	.word	0x000000b8
        /*0730*/ 	.short	0x010a
        /*0732*/ 	.byte	0xff
	.zero		1


	//   ....[98]....
        /*0734*/ 	.word	0x00006330
        /*0738*/ 	.word	0x00000008
        /*073c*/ 	.word	0x000000d0
        /*0740*/ 	.short	0x010a
        /*0742*/ 	.byte	0xff
	.zero		1


	//   ....[99]....
        /*0744*/ 	.word	0x000064b0
        /*0748*/ 	.word	0x00000000
        /*074c*/ 	.word	0x00000000
        /*0750*/ 	.short	0x0101
        /*0752*/ 	.byte	0xff
	.zero		1


	//   ....[100]....
        /*0754*/ 	.word	0x00007090
        /*0758*/ 	.word	0x000000ff
        /*075c*/ 	.word	0x00000080
        /*0760*/ 	.short	0x010a
        /*0762*/ 	.byte	0x2e
	.zero		1


	//   ....[101]....
        /*0764*/ 	.word	0x00007190
        /*0768*/ 	.word	0x000000ff
        /*076c*/ 	.word	0x000000f0
        /*0770*/ 	.short	0x010a
        /*0772*/ 	.byte	0x2e
	.zero		1


	//   ....[102]....
        /*0774*/ 	.word	0x00007350
        /*0778*/ 	.word	0x000000ff
        /*077c*/ 	.word	0x00000080
        /*0780*/ 	.short	0x010a
        /*0782*/ 	.byte	0x2e
	.zero		1


	//   ....[103]....
        /*0784*/ 	.word	0x00007490
        /*0788*/ 	.word	0x000000ff
        /*078c*/ 	.word	0x000000f0
        /*0790*/ 	.short	0x010a
        /*0792*/ 	.byte	0x2e
	.zero		1


	//   ....[104]....
        /*0794*/ 	.word	0x00007680
        /*0798*/ 	.word	0x000000ff
        /*079c*/ 	.word	0x00000000
        /*07a0*/ 	.short	0x0101
        /*07a2*/ 	.byte	0x05
	.zero		1


	//   ....[105]....
        /*07a4*/ 	.word	0x000086f0
        /*07a8*/ 	.word	0x00000000
        /*07ac*/ 	.word	0x00000000
        /*07b0*/ 	.short	0x0101
        /*07b2*/ 	.byte	0xff
	.zero		1


	//   ....[106]....
        /*07b4*/ 	.word	0x00008700
        /*07b8*/ 	.word	0x00000003
        /*07bc*/ 	.word	0x00000080
        /*07c0*/ 	.short	0x010a
        /*07c2*/ 	.byte	0xff
	.zero		1


	//   ....[107]....
        /*07c4*/ 	.word	0x00008810
        /*07c8*/ 	.word	0x00000003
        /*07cc*/ 	.word	0x00000080
        /*07d0*/ 	.short	0x010a
        /*07d2*/ 	.byte	0xff
	.zero		1


	//   ....[108]....
        /*07d4*/ 	.word	0x00009b60
        /*07d8*/ 	.word	0x00000000
        /*07dc*/ 	.word	0x00000000
        /*07e0*/ 	.short	0x0101
        /*07e2*/ 	.byte	0xff
	.zero		1


	//   ....[109]....
        /*07e4*/ 	.word	0x00009ba0
        /*07e8*/ 	.word	0x0000005f
        /*07ec*/ 	.word	0x00000080
        /*07f0*/ 	.short	0x010a
        /*07f2*/ 	.byte	0xff
	.zero		1


	//   ....[110]....
        /*07f4*/ 	.word	0x00009c70
        /*07f8*/ 	.word	0x0000005f
        /*07fc*/ 	.word	0x00000080
        /*0800*/ 	.short	0x010a
        /*0802*/ 	.byte	0xff
	.zero		1


	//   ....[111]....
        /*0804*/ 	.word	0x0000afc0
        /*0808*/ 	.word	0x00000000
        /*080c*/ 	.word	0x00000000
        /*0810*/ 	.short	0x0101
        /*0812*/ 	.byte	0xff
	.zero		1


	//   ....[112]....
        /*0814*/ 	.word	0x0000afe0
        /*0818*/ 	.word	0x00000010
        /*081c*/ 	.word	0x00000080
        /*0820*/ 	.short	0x010a
        /*0822*/ 	.byte	0xff
	.zero		1


	//   ....[113]....
        /*0824*/ 	.word	0x0000b0b0
        /*0828*/ 	.word	0x00000010
        /*082c*/ 	.word	0x00000080
        /*0830*/ 	.short	0x010a
        /*0832*/ 	.byte	0xff
	.zero		1


	//   ....[114]....
        /*0834*/ 	.word	0x0000c3f0
        /*0838*/ 	.word	0x00000000
        /*083c*/ 	.word	0x00000000
        /*0840*/ 	.short	0x0101
        /*0842*/ 	.byte	0xff
	.zero		1


	//   ....[115]....
        /*0844*/ 	.word	0x0000c540
        /*0848*/ 	.word	0x000000ff
        /*084c*/ 	.word	0x00000000
        /*0850*/ 	.short	0x0101
        /*0852*/ 	.byte	0x04
	.zero		1


	//   ....[116]....
        /*0854*/ 	.word	0x0000c550
        /*0858*/ 	.word	0x000000ff
        /*085c*/ 	.word	0x00000120
        /*0860*/ 	.short	0x0101
        /*0862*/ 	.byte	0x2e
	.zero		1


	//   ....[117]....
        /*0864*/ 	.word	0x0000c6e0
        /*0868*/ 	.word	0x000000ff
        /*086c*/ 	.word	0x00000000
        /*0870*/ 	.short	0x0101
        /*0872*/ 	.byte	0x04
	.zero		1


	//   ....[118]....
        /*0874*/ 	.word	0x0000c700
        /*0878*/ 	.word	0x00000000
        /*087c*/ 	.word	0x00000110
        /*0880*/ 	.short	0x010a
        /*0882*/ 	.byte	0xff
	.zero		1


	//   ....[119]....
        /*0884*/ 	.word	0x0000c760
        /*0888*/ 	.word	0x00000000
        /*088c*/ 	.word	0x00000040
        /*0890*/ 	.short	0x010a
        /*0892*/ 	.byte	0xff
	.zero		1


	//   ....[120]....
        /*0894*/ 	.word	0x0000c7c0
        /*0898*/ 	.word	0x00000000
        /*089c*/ 	.word	0x00000040
        /*08a0*/ 	.short	0x010a
        /*08a2*/ 	.byte	0xff
	.zero		1


	//   ....[121]....
        /*08a4*/ 	.word	0x0000c810
        /*08a8*/ 	.word	0x00000003
        /*08ac*/ 	.word	0x000000d0
        /*08b0*/ 	.short	0x010a
        /*08b2*/ 	.byte	0xff
	.zero		1


	//   ....[122]....
        /*08b4*/ 	.word	0x0000c870
        /*08b8*/ 	.word	0x00000000
        /*08bc*/ 	.word	0x00000000
        /*08c0*/ 	.short	0x010a
        /*08c2*/ 	.byte	0xff
	.zero		1


	//   ....[123]....
        /*08c4*/ 	.word	0x0000c8d0
        /*08c8*/ 	.word	0x00000000
        /*08cc*/ 	.word	0x00000000
        /*08d0*/ 	.short	0x010a
        /*08d2*/ 	.byte	0xff
	.zero		1


	//   ....[124]....
        /*08d4*/ 	.word	0x0000c930
        /*08d8*/ 	.word	0x00000000
        /*08dc*/ 	.word	0x00000000
        /*08e0*/ 	.short	0x010a
        /*08e2*/ 	.byte	0xff
	.zero		1


	//   ....[125]....
        /*08e4*/ 	.word	0x0000c990
        /*08e8*/ 	.word	0x00000000
        /*08ec*/ 	.word	0x00000000
        /*08f0*/ 	.short	0x010a
        /*08f2*/ 	.byte	0xff
	.zero		1


	//   ....[126]....
        /*08f4*/ 	.word	0x0000c9f0
        /*08f8*/ 	.word	0x00000000
        /*08fc*/ 	.word	0x00000000
        /*0900*/ 	.short	0x010a
        /*0902*/ 	.byte	0xff
	.zero		1


	//   ....[127]....
        /*0904*/ 	.word	0x0000ca50
        /*0908*/ 	.word	0x00000000
        /*090c*/ 	.word	0x00000000
        /*0910*/ 	.short	0x010a
        /*0912*/ 	.byte	0xff
	.zero		1


	//   ....[128]....
        /*0914*/ 	.word	0x0000cab0
        /*0918*/ 	.word	0x00000000
        /*091c*/ 	.word	0x00000000
        /*0920*/ 	.short	0x010a
        /*0922*/ 	.byte	0xff
	.zero		1


	//   ....[129]....
        /*0924*/ 	.word	0x0000cb00
        /*0928*/ 	.word	0x00000000
        /*092c*/ 	.word	0x00000100
        /*0930*/ 	.short	0x010a
        /*0932*/ 	.byte	0xff
	.zero		1


	//   ....[130]....
        /*0934*/ 	.word	0x0000cb60
        /*0938*/ 	.word	0x00000000
        /*093c*/ 	.word	0x000000e0
        /*0940*/ 	.short	0x010a
        /*0942*/ 	.byte	0xff
	.zero		1


	//   ....[131]....
        /*0944*/ 	.word	0x0000cbb0
        /*0948*/ 	.word	0x00000000
        /*094c*/ 	.word	0x000000d0
        /*0950*/ 	.short	0x010a
        /*0952*/ 	.byte	0xff
	.zero		1


	//   ....[132]....
        /*0954*/ 	.word	0x0000cc10
        /*0958*/ 	.word	0x00000000
        /*095c*/ 	.word	0x000000e0
        /*0960*/ 	.short	0x010a
        /*0962*/ 	.byte	0xff
	.zero		1


	//   ....[133]....
        /*0964*/ 	.word	0x0000cc70
        /*0968*/ 	.word	0x00000005
        /*096c*/ 	.word	0x00000008
        /*0970*/ 	.short	0x010a
        /*0972*/ 	.byte	0xff
	.zero		1


	//   ....[134]....
        /*0974*/ 	.word	0x0000cd50
        /*0978*/ 	.word	0x00000003
        /*097c*/ 	.word	0x00000008
        /*0980*/ 	.short	0x010a
        /*0982*/ 	.byte	0xff
	.zero		1


	//   ....[135]....
        /*0984*/ 	.word	0x0000cda0
        /*0988*/ 	.word	0x00000000
        /*098c*/ 	.word	0x000000d0
        /*0990*/ 	.short	0x010a
        /*0992*/ 	.byte	0xff
	.zero		1


	//   ....[136]....
        /*0994*/ 	.word	0x0000ce00
        /*0998*/ 	.word	0x00000000
        /*099c*/ 	.word	0x00000000
        /*09a0*/ 	.short	0x010a
        /*09a2*/ 	.byte	0xff
	.zero		1


	//   ....[137]....
        /*09a4*/ 	.word	0x0000ce60
        /*09a8*/ 	.word	0x00000000
        /*09ac*/ 	.word	0x000000f8
        /*09b0*/ 	.short	0x010a
        /*09b2*/ 	.byte	0xff
	.zero		1


	//   ....[138]....
        /*09b4*/ 	.word	0x0000cec0
        /*09b8*/ 	.word	0x00000000
        /*09bc*/ 	.word	0x00000000
        /*09c0*/ 	.short	0x010a
        /*09c2*/ 	.byte	0xff
	.zero		1


	//   ....[139]....
        /*09c4*/ 	.word	0x0000cf20
        /*09c8*/ 	.word	0x00000000
        /*09cc*/ 	.word	0x00000120
        /*09d0*/ 	.short	0x010a
        /*09d2*/ 	.byte	0xff
	.zero		1


	//   ....[140]....
        /*09d4*/ 	.word	0x0000cf70
        /*09d8*/ 	.word	0x00000008
        /*09dc*/ 	.word	0x000000d0
        /*09e0*/ 	.short	0x010a
        /*09e2*/ 	.byte	0xff
	.zero		1


	//   ....[141]....
        /*09e4*/ 	.word	0x0000cfd0
        /*09e8*/ 	.word	0x00000000
        /*09ec*/ 	.word	0x000000c8
        /*09f0*/ 	.short	0x010a
        /*09f2*/ 	.byte	0xff
	.zero		1


	//   ....[142]....
        /*09f4*/ 	.word	0x0000d030
        /*09f8*/ 	.word	0x00000005
        /*09fc*/ 	.word	0x000000a0
        /*0a00*/ 	.short	0x010a
        /*0a02*/ 	.byte	0xff
	.zero		1


	//   ....[143]....
        /*0a04*/ 	.word	0x0000d090
        /*0a08*/ 	.word	0x00000005
        /*0a0c*/ 	.word	0x000000a8
        /*0a10*/ 	.short	0x010a
        /*0a12*/ 	.byte	0xff
	.zero		1


	//   ....[144]....
        /*0a14*/ 	.word	0x0000d0f0
        /*0a18*/ 	.word	0x00000005
        /*0a1c*/ 	.word	0x000000b0
        /*0a20*/ 	.short	0x010a
        /*0a22*/ 	.byte	0xff
	.zero		1


	//   ....[145]....
        /*0a24*/ 	.word	0x0000d150
        /*0a28*/ 	.word	0x00000005
        /*0a2c*/ 	.word	0x000000b8
        /*0a30*/ 	.short	0x010a
        /*0a32*/ 	.byte	0xff
	.zero		1


	//   ....[146]....
        /*0a34*/ 	.word	0x0000d1b0
        /*0a38*/ 	.word	0x00000000
        /*0a3c*/ 	.word	0x000000a0
        /*0a40*/ 	.short	0x010a
        /*0a42*/ 	.byte	0xff
	.zero		1


	//   ....[147]....
        /*0a44*/ 	.word	0x0000d210
        /*0a48*/ 	.word	0x00000000
        /*0a4c*/ 	.word	0x000000a8
        /*0a50*/ 	.short	0x010a
        /*0a52*/ 	.byte	0xff
	.zero		1


	//   ....[148]....
        /*0a54*/ 	.word	0x0000d270
        /*0a58*/ 	.word	0x00000000
        /*0a5c*/ 	.word	0x000000b0
        /*0a60*/ 	.short	0x010a
        /*0a62*/ 	.byte	0xff
	.zero		1


	//   ....[149]....
        /*0a64*/ 	.word	0x0000d2c0
        /*0a68*/ 	.word	0x00000008
        /*0a6c*/ 	.word	0x000000d0
        /*0a70*/ 	.short	0x010a
        /*0a72*/ 	.byte	0xff
	.zero		1


	//   ....[150]....
        /*0a74*/ 	.word	0x0000d320
        /*0a78*/ 	.word	0x00000003
        /*0a7c*/ 	.word	0x00000080
        /*0a80*/ 	.short	0x010a
        /*0a82*/ 	.byte	0xff
	.zero		1


	//   ....[151]....
        /*0a84*/ 	.word	0x0000d380
        /*0a88*/ 	.word	0x00000003
        /*0a8c*/ 	.word	0x000000f0
        /*0a90*/ 	.short	0x010a
        /*0a92*/ 	.byte	0xff
	.zero		1


	//   ....[152]....
        /*0a94*/ 	.word	0x0000d3d0
        /*0a98*/ 	.word	0x00000003
        /*0a9c*/ 	.word	0x00000080
        /*0aa0*/ 	.short	0x010a
        /*0aa2*/ 	.byte	0xff
	.zero		1


	//   ....[153]....
        /*0aa4*/ 	.word	0x0000d420
        /*0aa8*/ 	.word	0x0000005f
        /*0aac*/ 	.word	0x00000080
        /*0ab0*/ 	.short	0x010a
        /*0ab2*/ 	.byte	0xff
	.zero		1


	//   ....[154]....
        /*0ab4*/ 	.word	0x0000d470
        /*0ab8*/ 	.word	0x00000010
        /*0abc*/ 	.word	0x00000080
        /*0ac0*/ 	.short	0x010a
        /*0ac2*/ 	.byte	0xff
	.zero		1


	//----- nvinfo : EIATTR_NUM_MBARRIERS
	.align		4
.L_47:
        /*0ac4*/ 	.byte	0x03, 0x38
        /*0ac6*/ 	.short	0x0025


	//----- nvinfo : EIATTR_EXIT_INSTR_OFFSETS
	.align		4
        /*0ac8*/ 	.byte	0x04, 0x1c
        /*0aca*/ 	.short	(.L_49 - .L_48)


	//   ....[0]....
.L_48:
        /*0acc*/ 	.word	0x000031a0


	//   ....[1]....
        /*0ad0*/ 	.word	0x000036b0


	//   ....[2]....
        /*0ad4*/ 	.word	0x00003710


	//   ....[3]....
        /*0ad8*/ 	.word	0x00004cc0


	//   ....[4]....
        /*0adc*/ 	.word	0x00005fe0


	//   ....[5]....
        /*0ae0*/ 	.word	0x00006020


	//   ....[6]....
        /*0ae4*/ 	.word	0x0000c5c0


	//   ....[7]....
        /*0ae8*/ 	.word	0x0000c640


	//   ....[8]....
        /*0aec*/ 	.word	0x0000c670


	//   ....[9]....
        /*0af0*/ 	.word	0x0000c6f0


	//----- nvinfo : EIATTR_MAX_THREADS
	.align		4
.L_49:
        /*0af4*/ 	.byte	0x04, 0x05
        /*0af6*/ 	.short	(.L_51 - .L_50)
.L_50:
        /*0af8*/ 	.word	0x00000100
        /*0afc*/ 	.word	0x00000001
        /*0b00*/ 	.word	0x00000001


	//----- nvinfo : EIATTR_CRS_STACK_SIZE
	.align		4
.L_51:
        /*0b04*/ 	.byte	0x04, 0x1e
        /*0b06*/ 	.short	(.L_53 - .L_52)
.L_52:
        /*0b08*/ 	.word	0x00000000


	//----- nvinfo : EIATTR_CBANK_PARAM_SIZE
	.align		4
.L_53:
        /*0b0c*/ 	.byte	0x03, 0x19
        /*0b0e*/ 	.short	0x0c00


	//----- nvinfo : EIATTR_PARAM_CBANK
	.align		4
        /*0b10*/ 	.byte	0x04, 0x0a
        /*0b12*/ 	.short	(.L_55 - .L_54)
	.align		4
.L_54:
        /*0b14*/ 	.word	index@(.nv.constant0._ZN7cutlass13device_kernelINS_4gemm6kernel13GemmUniversalIN4cute5tupleIJiiiiEEENS1_10collective13CollectiveMmaINS1_46MainloopSm100TmaUmmaWarpSpecializedBlockScaledILi8ELi2ELi1ENS5_IJNS4_1CILi4EEENSA_ILi1EEESC_EEEEENS5_IJNSA_ILi256EEESF_NSA_ILi128EEEEEENS5_IJNS_12float_e2m1_tENS_13float_ue4m3_tEEEENS5_IJNS5_IJlSC_lEEENS4_6LayoutINS5_IJNS5_IJNS5_IJNSA_ILi32EEESB_EEEiEEENS5_IJNS5_IJNSA_ILi16EEESB_EEEiEEENS5_IJSC_iEEEEEENS5_IJSS_NS5_IJNS5_IJNSA_ILi0EEESC_EEENSA_ILi512EEEEEENS5_IJSV_iEEEEEEEEEEESK_S12_NS4_8TiledMMAINS4_8MMA_AtomIJNS4_23SM100_MMA_MXF4_2x1SM_SSISI_SI_fSJ_Li256ELi256ELi16ELNS4_4UMMA5MajorE0ELS17_0ELNS16_7ScaleInE0ELS18_0EEEEEENSM_INS5_IJSC_SC_SC_EEENS5_IJSV_SV_SV_EEEEENS5_IJNS4_10UnderscoreES1E_S1E_EEEEENS5_IJNS4_18SM100_TMA_2SM_LOADES1H_EEENS5_IJNS4_14ComposedLayoutINS4_7SwizzleILi2ELi4ELi3EEENS4_18smem_ptr_flag_bitsILi4EEENSM_INS5_IJNSA_ILi8EEESG_EEENS5_IJSG_SC_EEEEEEENSM_INS5_IJNS5_IJNS5_IJSO_SC_EEESR_EEESC_NS5_IJSC_NSA_ILi2EEEEEEEEENS5_IJNS5_IJNS5_IJSR_SX_EEESW_EEESV_NS5_IJSB_SX_EEEEEEEEEEEvNS4_8identityENS5_IJNS4_28SM100_TMA_2SM_LOAD_MULTICASTES25_EEENS5_IJS1S_NSM_INS5_IJNS5_IJNS5_IJSO_S1V_EEESR_EEESC_S1W_EEENS5_IJS1Z_SV_NS5_IJSB_NSA_ILi1024EEEEEEEEEEEEEEvS24_EENS_8epilogue10collective18CollectiveEpilogueINS2G_23Sm100TmaWarpSpecializedILi4ELi2ELi64ELb1ELb0EEEJNS5_IJSG_SF_SG_EEENS5_IJNSM_ISG_SC_EENSM_INSA_ILi64EEESC_EEEEENS_10bfloat16_tESL_S2Q_SL_NS2G_6fusion15FusionCallbacksIS2K_NS2R_17LinearCombinationIS2Q_fS2Q_fLNS_15FloatRoundStyleE2EEES2L_S2P_JEEENS4_5SM1004TMEM4LOAD26SM100_TMEM_LOAD_32dp32b64xENS4_13SM90_TMA_LOADENS1J_INS1K_ILi3ELi4ELi3EEENS1M_ILi16EEENSM_INS5_IJS1O_S2N_EEENS5_IJS2N_SC_EEEEEEENS4_39AutoVectorizingCopyWithAssumedAlignmentILi128EEENS4_14SM90_TMA_STOREES37_S39_S39_EEEvvEEEEvNT_6ParamsE)
        /*0b18*/ 	.short	0x0380
        /*0b1a*/ 	.short	0x0c00


	//----- nvinfo : EIATTR_SW_WAR
	.align		4
.L_55:
        /*0b1c*/ 	.byte	0x04, 0x36
        /*0b1e*/ 	.short	(.L_57 - .L_56)
.L_56:
        /*0b20*/ 	.word	0x00000008
.L_57:


//--------------------- .nv.callgraph             --------------------------
	.section	.nv.callgraph,"",@"SHT_CUDA_CALLGRAPH"
	.align	4
	.sectionentsize	8
	.align		4
        /*0000*/ 	.word	0x00000000
	.align		4
        /*0004*/ 	.word	0xffffffff
	.align		4
        /*0008*/ 	.word	index@(_ZN7cutlass13device_kernelINS_4gemm6kernel13GemmUniversalIN4cute5tupleIJiiiiEEENS1_10collective13CollectiveMmaINS1_46MainloopSm100TmaUmmaWarpSpecializedBlockScaledILi8ELi2ELi1ENS5_IJNS4_1CILi4EEENSA_ILi1EEESC_EEEEENS5_IJNSA_ILi256EEESF_NSA_ILi128EEEEEENS5_IJNS_12float_e2m1_tENS_13float_ue4m3_tEEEENS5_IJNS5_IJlSC_lEEENS4_6LayoutINS5_IJNS5_IJNS5_IJNSA_ILi32EEESB_EEEiEEENS5_IJNS5_IJNSA_ILi16EEESB_EEEiEEENS5_IJSC_iEEEEEENS5_IJSS_NS5_IJNS5_IJNSA_ILi0EEESC_EEENSA_ILi512EEEEEENS5_IJSV_iEEEEEEEEEEESK_S12_NS4_8TiledMMAINS4_8MMA_AtomIJNS4_23SM100_MMA_MXF4_2x1SM_SSISI_SI_fSJ_Li256ELi256ELi16ELNS4_4UMMA5MajorE0ELS17_0ELNS16_7ScaleInE0ELS18_0EEEEEENSM_INS5_IJSC_SC_SC_EEENS5_IJSV_SV_SV_EEEEENS5_IJNS4_10UnderscoreES1E_S1E_EEEEENS5_IJNS4_18SM100_TMA_2SM_LOADES1H_EEENS5_IJNS4_14ComposedLayoutINS4_7SwizzleILi2ELi4ELi3EEENS4_18smem_ptr_flag_bitsILi4EEENSM_INS5_IJNSA_ILi8EEESG_EEENS5_IJSG_SC_EEEEEEENSM_INS5_IJNS5_IJNS5_IJSO_SC_EEESR_EEESC_NS5_IJSC_NSA_ILi2EEEEEEEEENS5_IJNS5_IJNS5_IJSR_SX_EEESW_EEESV_NS5_IJSB_SX_EEEEEEEEEEEvNS4_8identityENS5_IJNS4_28SM100_TMA_2SM_LOAD_MULTICASTES25_EEENS5_IJS1S_NSM_INS5_IJNS5_IJNS5_IJSO_S1V_EEESR_EEESC_S1W_EEENS5_IJS1Z_SV_NS5_IJSB_NSA_ILi1024EEEEEEEEEEEEEEvS24_EENS_8epilogue10collective18CollectiveEpilogueINS2G_23Sm100TmaWarpSpecializedILi4ELi2ELi64ELb1ELb0EEEJNS5_IJSG_SF_SG_EEENS5_IJNSM_ISG_SC_EENSM_INSA_ILi64EEESC_EEEEENS_10bfloat16_tESL_S2Q_SL_NS2G_6fusion15FusionCallbacksIS2K_NS2R_17LinearCombinationIS2Q_fS2Q_fLNS_15FloatRoundStyleE2EEES2L_S2P_JEEENS4_5SM1004TMEM4LOAD26SM100_TMEM_LOAD_32dp32b64xENS4_13SM90_TMA_LOADENS1J_INS1K_ILi3ELi4ELi3EEENS1M_ILi16EEENSM_INS5_IJS1O_S2N_EEENS5_IJS2N_SC_EEEEEEENS4_39AutoVectorizingCopyWithAssumedAlignmentILi128EEENS4_14SM90_TMA_STOREES37_S39_S39_EEEvvEEEEvNT_6ParamsE)
	.align		4
        /*000c*/ 	.word	index@(__assertfail)
	.align		4
        /*0010*/ 	.word	0x00000000
	.align		4
        /*0014*/ 	.word	0xfffffffe
	.align		4
        /*0018*/ 	.word	0x00000000
	.align		4
        /*001c*/ 	.word	0xfffffffd
	.align		4
        /*0020*/ 	.word	0x00000000
	.align		4
        /*0024*/ 	.word	0xfffffffc


//--------------------- .nv.constant4             --------------------------
	.section	.nv.constant4,"a",@progbits
	.align	8
	.align		8
.nv.constant4:
        /*0000*/ 	.dword	__assertfail
	.align		8
        /*0008*/ 	.dword	__unnamed_1
	.align		8
        /*0010*/ 	.dword	__unnamed_2
	.align		8
        /*0018*/ 	.dword	_ZN40_INTERNAL_da3e7b66_4_k_cu_2800cbd6_360444cuda3std3__45__cpo5beginE
	.align		8
        /*0020*/ 	.dword	_ZN40_INTERNAL_da3e7b66_4_k_cu_2800cbd6_360444cuda3std3__45__cpo3endE
	.align		8
        /*0028*/ 	.dword	_ZN40_INTERNAL_da3e7b66_4_k_cu_2800cbd6_360444cuda3std3__45__cpo6cbeginE
	.align		8
        /*0030*/ 	.dword	_ZN40_INTERNAL_da3e7b66_4_k_cu_2800cbd6_360444cuda3std3__45__cpo4cendE
	.align		8
        /*0038*/ 	.dword	_ZN40_INTERNAL_da3e7b66_4_k_cu_2800cbd6_360444cuda3std3__442_GLOBAL__N__da3e7b66_4_k_cu_2800cbd6_360446ignoreE
	.align		8
        /*0040*/ 	.dword	_ZN40_INTERNAL_da3e7b66_4_k_cu_2800cbd6_360444cuda3std3__419piecewise_constructE
	.align		8
        /*0048*/ 	.dword	_ZN40_INTERNAL_da3e7b66_4_k_cu_2800cbd6_360444cuda3std3__48in_placeE
	.align		8
        /*0050*/ 	.dword	_ZN40_INTERNAL_da3e7b66_4_k_cu_2800cbd6_360444cuda3std6ranges3__45__cpo4swapE
	.align		8
        /*0058*/ 	.dword	_ZN40_INTERNAL_da3e7b66_4_k_cu_2800cbd6_360444cuda3std6ranges3__45__cpo9iter_moveE
	.align		8
        /*0060*/ 	.dword	_ZN40_INTERNAL_da3e7b66_4_k_cu_2800cbd6_360444cute7productE
	.align		8
        /*0068*/ 	.dword	_ZN40_INTERNAL_da3e7b66_4_k_cu_2800cbd6_360444cute1_E
	.align		8
        /*0070*/ 	.dword	$str$25
	.align		8
        /*0078*/ 	.dword	$str$26
	.align		8
        /*0080*/ 	.dword	$str$29
	.align		8
        /*0088*/ 	.dword	$str$30


//--------------------- .text._ZN7cutlass13device_kernelINS_4gemm6kernel13GemmUniversalIN4cute5tupleIJiiiiEEENS1_10collective13CollectiveMmaINS1_46MainloopSm100TmaUmmaWarpSpecializedBlockScaledILi8ELi2ELi1ENS5_IJNS4_1CILi4EEENSA_ILi1EEESC_EEEEENS5_IJNSA_ILi256EEESF_NSA_ILi128EEEEEENS5_IJNS_12float_e2m1_tENS_13float_ue4m3_tEEEENS5_IJNS5_IJlSC_lEEENS4_6LayoutINS5_IJNS5_IJNS5_IJNSA_ILi32EEESB_EEEiEEENS5_IJNS5_IJNSA_ILi16EEESB_EEEiEEENS5_IJSC_iEEEEEENS5_IJSS_NS5_IJNS5_IJNSA_ILi0EEESC_EEENSA_ILi512EEEEEENS5_IJSV_iEEEEEEEEEEESK_S12_NS4_8TiledMMAINS4_8MMA_AtomIJNS4_23SM100_MMA_MXF4_2x1SM_SSISI_SI_fSJ_Li256ELi256ELi16ELNS4_4UMMA5MajorE0ELS17_0ELNS16_7ScaleInE0ELS18_0EEEEEENSM_INS5_IJSC_SC_SC_EEENS5_IJSV_SV_SV_EEEEENS5_IJNS4_10UnderscoreES1E_S1E_EEEEENS5_IJNS4_18SM100_TMA_2SM_LOADES1H_EEENS5_IJNS4_14ComposedLayoutINS4_7SwizzleILi2ELi4ELi3EEENS4_18smem_ptr_flag_bitsILi4EEENSM_INS5_IJNSA_ILi8EEESG_EEENS5_IJSG_SC_EEEEEEENSM_INS5_IJNS5_IJNS5_IJSO_SC_EEESR_EEESC_NS5_IJSC_NSA_ILi2EEEEEEEEENS5_IJNS5_IJNS5_IJSR_SX_EEESW_EEESV_NS5_IJSB_SX_EEEEEEEEEEEvNS4_8identityENS5_IJNS4_28SM100_TMA_2SM_LOAD_MULTICASTES25_EEENS5_IJS1S_NSM_INS5_IJNS5_IJNS5_IJSO_S1V_EEESR_EEESC_S1W_EEENS5_IJS1Z_SV_NS5_IJSB_NSA_ILi1024EEEEEEEEEEEEEEvS24_EENS_8epilogue10collective18CollectiveEpilogueINS2G_23Sm100TmaWarpSpecializedILi4ELi2ELi64ELb1ELb0EEEJNS5_IJSG_SF_SG_EEENS5_IJNSM_ISG_SC_EENSM_INSA_ILi64EEESC_EEEEENS_10bfloat16_tESL_S2Q_SL_NS2G_6fusion15FusionCallbacksIS2K_NS2R_17LinearCombinationIS2Q_fS2Q_fLNS_15FloatRoundStyleE2EEES2L_S2P_JEEENS4_5SM1004TMEM4LOAD26SM100_TMEM_LOAD_32dp32b64xENS4_13SM90_TMA_LOADENS1J_INS1K_ILi3ELi4ELi3EEENS1M_ILi16EEENSM_INS5_IJS1O_S2N_EEENS5_IJS2N_SC_EEEEEEENS4_39AutoVectorizingCopyWithAssumedAlignmentILi128EEENS4_14SM90_TMA_STOREES37_S39_S39_EEEvvEEEEvNT_6ParamsE --------------------------
	.section	.text._ZN7cutlass13device_kernelINS_4gemm6kernel13GemmUniversalIN4cute5tupleIJiiiiEEENS1_10collective13CollectiveMmaINS1_46MainloopSm100TmaUmmaWarpSpecializedBlockScaledILi8ELi2ELi1ENS5_IJNS4_1CILi4EEENSA_ILi1EEESC_EEEEENS5_IJNSA_ILi256EEESF_NSA_ILi128EEEEEENS5_IJNS_12float_e2m1_tENS_13float_ue4m3_tEEEENS5_IJNS5_IJlSC_lEEENS4_6LayoutINS5_IJNS5_IJNS5_IJNSA_ILi32EEESB_EEEiEEENS5_IJNS5_IJNSA_ILi16EEESB_EEEiEEENS5_IJSC_iEEEEEENS5_IJSS_NS5_IJNS5_IJNSA_ILi0EEESC_EEENSA_ILi512EEEEEENS5_IJSV_iEEEEEEEEEEESK_S12_NS4_8TiledMMAINS4_8MMA_AtomIJNS4_23SM100_MMA_MXF4_2x1SM_SSISI_SI_fSJ_Li256ELi256ELi16ELNS4_4UMMA5MajorE0ELS17_0ELNS16_7ScaleInE0ELS18_0EEEEEENSM_INS5_IJSC_SC_SC_EEENS5_IJSV_SV_SV_EEEEENS5_IJNS4_10UnderscoreES1E_S1E_EEEEENS5_IJNS4_18SM100_TMA_2SM_LOADES1H_EEENS5_IJNS4_14ComposedLayoutINS4_7SwizzleILi2ELi4ELi3EEENS4_18smem_ptr_flag_bitsILi4EEENSM_INS5_IJNSA_ILi8EEESG_EEENS5_IJSG_SC_EEEEEEENSM_INS5_IJNS5_IJNS5_IJSO_SC_EEESR_EEESC_NS5_IJSC_NSA_ILi2EEEEEEEEENS5_IJNS5_IJNS5_IJSR_SX_EEESW_EEESV_NS5_IJSB_SX_EEEEEEEEEEEvNS4_8identityENS5_IJNS4_28SM100_TMA_2SM_LOAD_MULTICASTES25_EEENS5_IJS1S_NSM_INS5_IJNS5_IJNS5_IJSO_S1V_EEESR_EEESC_S1W_EEENS5_IJS1Z_SV_NS5_IJSB_NSA_ILi1024EEEEEEEEEEEEEEvS24_EENS_8epilogue10collective18CollectiveEpilogueINS2G_23Sm100TmaWarpSpecializedILi4ELi2ELi64ELb1ELb0EEEJNS5_IJSG_SF_SG_EEENS5_IJNSM_ISG_SC_EENSM_INSA_ILi64EEESC_EEEEENS_10bfloat16_tESL_S2Q_SL_NS2G_6fusion15FusionCallbacksIS2K_NS2R_17LinearCombinationIS2Q_fS2Q_fLNS_15FloatRoundStyleE2EEES2L_S2P_JEEENS4_5SM1004TMEM4LOAD26SM100_TMEM_LOAD_32dp32b64xENS4_13SM90_TMA_LOADENS1J_INS1K_ILi3ELi4ELi3EEENS1M_ILi16EEENSM_INS5_IJS1O_S2N_EEENS5_IJS2N_SC_EEEEEEENS4_39AutoVectorizingCopyWithAssumedAlignmentILi128EEENS4_14SM90_TMA_STOREES37_S39_S39_EEEvvEEEEvNT_6ParamsE,"ax",@progbits
	.align	128
.text._ZN7cutlass13device_kernelINS_4gemm6kernel13GemmUniversalIN4cute5tupleIJiiiiEEENS1_10collective13CollectiveMmaINS1_46MainloopSm100TmaUmmaWarpSpecializedBlockScaledILi8ELi2ELi1ENS5_IJNS4_1CILi4EEENSA_ILi1EEESC_EEEEENS5_IJNSA_ILi256EEESF_NSA_ILi128EEEEEENS5_IJNS_12float_e2m1_tENS_13float_ue4m3_tEEEENS5_IJNS5_IJlSC_lEEENS4_6LayoutINS5_IJNS5_IJNS5_IJNSA_ILi32EEESB_EEEiEEENS5_IJNS5_IJNSA_ILi16EEESB_EEEiEEENS5_IJSC_iEEEEEENS5_IJSS_NS5_IJNS5_IJNSA_ILi0EEESC_EEENSA_ILi512EEEEEENS5_IJSV_iEEEEEEEEEEESK_S12_NS4_8TiledMMAINS4_8MMA_AtomIJNS4_23SM100_MMA_MXF4_2x1SM_SSISI_SI_fSJ_Li256ELi256ELi16ELNS4_4UMMA5MajorE0ELS17_0ELNS16_7ScaleInE0ELS18_0EEEEEENSM_INS5_IJSC_SC_SC_EEENS5_IJSV_SV_SV_EEEEENS5_IJNS4_10UnderscoreES1E_S1E_EEEEENS5_IJNS4_18SM100_TMA_2SM_LOADES1H_EEENS5_IJNS4_14ComposedLayoutINS4_7SwizzleILi2ELi4ELi3EEENS4_18smem_ptr_flag_bitsILi4EEENSM_INS5_IJNSA_ILi8EEESG_EEENS5_IJSG_SC_EEEEEEENSM_INS5_IJNS5_IJNS5_IJSO_SC_EEESR_EEESC_NS5_IJSC_NSA_ILi2EEEEEEEEENS5_IJNS5_IJNS5_IJSR_SX_EEESW_EEESV_NS5_IJSB_SX_EEEEEEEEEEEvNS4_8identityENS5_IJNS4_28SM100_TMA_2SM_LOAD_MULTICASTES25_EEENS5_IJS1S_NSM_INS5_IJNS5_IJNS5_IJSO_S1V_EEESR_EEESC_S1W_EEENS5_IJS1Z_SV_NS5_IJSB_NSA_ILi1024EEEEEEEEEEEEEEvS24_EENS_8epilogue10collective18CollectiveEpilogueINS2G_23Sm100TmaWarpSpecializedILi4ELi2ELi64ELb1ELb0EEEJNS5_IJSG_SF_SG_EEENS5_IJNSM_ISG_SC_EENSM_INSA_ILi64EEESC_EEEEENS_10bfloat16_tESL_S2Q_SL_NS2G_6fusion15FusionCallbacksIS2K_NS2R_17LinearCombinationIS2Q_fS2Q_fLNS_15FloatRoundStyleE2EEES2L_S2P_JEEENS4_5SM1004TMEM4LOAD26SM100_TMEM_LOAD_32dp32b64xENS4_13SM90_TMA_LOADENS1J_INS1K_ILi3ELi4ELi3EEENS1M_ILi16EEENSM_INS5_IJS1O_S2N_EEENS5_IJS2N_SC_EEEEEEENS4_39AutoVectorizingCopyWithAssumedAlignmentILi128EEENS4_14SM90_TMA_STOREES37_S39_S39_EEEvvEEEEvNT_6ParamsE:
        .type           _ZN7cutlass13device_kernelINS_4gemm6kernel13GemmUniversalIN4cute5tupleIJiiiiEEENS1_10collective13CollectiveMmaINS1_46MainloopSm100TmaUmmaWarpSpecializedBlockScaledILi8ELi2ELi1ENS5_IJNS4_1CILi4EEENSA_ILi1EEESC_EEEEENS5_IJNSA_ILi256EEESF_NSA_ILi128EEEEEENS5_IJNS_12float_e2m1_tENS_13float_ue4m3_tEEEENS5_IJNS5_IJlSC_lEEENS4_6LayoutINS5_IJNS5_IJNS5_IJNSA_ILi32EEESB_EEEiEEENS5_IJNS5_IJNSA_ILi16EEESB_EEEiEEENS5_IJSC_iEEEEEENS5_IJSS_NS5_IJNS5_IJNSA_ILi0EEESC_EEENSA_ILi512EEEEEENS5_IJSV_iEEEEEEEEEEESK_S12_NS4_8TiledMMAINS4_8MMA_AtomIJNS4_23SM100_MMA_MXF4_2x1SM_SSISI_SI_fSJ_Li256ELi256ELi16ELNS4_4UMMA5MajorE0ELS17_0ELNS16_7ScaleInE0ELS18_0EEEEEENSM_INS5_IJSC_SC_SC_EEENS5_IJSV_SV_SV_EEEEENS5_IJNS4_10UnderscoreES1E_S1E_EEEEENS5_IJNS4_18SM100_TMA_2SM_LOADES1H_EEENS5_IJNS4_14ComposedLayoutINS4_7SwizzleILi2ELi4ELi3EEENS4_18smem_ptr_flag_bitsILi4EEENSM_INS5_IJNSA_ILi8EEESG_EEENS5_IJSG_SC_EEEEEEENSM_INS5_IJNS5_IJNS5_IJSO_SC_EEESR_EEESC_NS5_IJSC_NSA_ILi2EEEEEEEEENS5_IJNS5_IJNS5_IJSR_SX_EEESW_EEESV_NS5_IJSB_SX_EEEEEEEEEEEvNS4_8identityENS5_IJNS4_28SM100_TMA_2SM_LOAD_MULTICASTES25_EEENS5_IJS1S_NSM_INS5_IJNS5_IJNS5_IJSO_S1V_EEESR_EEESC_S1W_EEENS5_IJS1Z_SV_NS5_IJSB_NSA_ILi1024EEEEEEEEEEEEEEvS24_EENS_8epilogue10collective18CollectiveEpilogueINS2G_23Sm100TmaWarpSpecializedILi4ELi2ELi64ELb1ELb0EEEJNS5_IJSG_SF_SG_EEENS5_IJNSM_ISG_SC_EENSM_INSA_ILi64EEESC_EEEEENS_10bfloat16_tESL_S2Q_SL_NS2G_6fusion15FusionCallbacksIS2K_NS2R_17LinearCombinationIS2Q_fS2Q_fLNS_15FloatRoundStyleE2EEES2L_S2P_JEEENS4_5SM1004TMEM4LOAD26SM100_TMEM_LOAD_32dp32b64xENS4_13SM90_TMA_LOADENS1J_INS1K_ILi3ELi4ELi3EEENS1M_ILi16EEENSM_INS5_IJS1O_S2N_EEENS5_IJS2N_SC_EEEEEEENS4_39AutoVectorizingCopyWithAssumedAlignmentILi128EEENS4_14SM90_TMA_STOREES37_S39_S39_EEEvvEEEEvNT_6ParamsE,@function
        .size           _ZN7cutlass13device_kernelINS_4gemm6kernel13GemmUniversalIN4cute5tupleIJiiiiEEENS1_10collective13CollectiveMmaINS1_46MainloopSm100TmaUmmaWarpSpecializedBlockScaledILi8ELi2ELi1ENS5_IJNS4_1CILi4EEENSA_ILi1EEESC_EEEEENS5_IJNSA_ILi256EEESF_NSA_ILi128EEEEEENS5_IJNS_12float_e2m1_tENS_13float_ue4m3_tEEEENS5_IJNS5_IJlSC_lEEENS4_6LayoutINS5_IJNS5_IJNS5_IJNSA_ILi32EEESB_EEEiEEENS5_IJNS5_IJNSA_ILi16EEESB_EEEiEEENS5_IJSC_iEEEEEENS5_IJSS_NS5_IJNS5_IJNSA_ILi0EEESC_EEENSA_ILi512EEEEEENS5_IJSV_iEEEEEEEEEEESK_S12_NS4_8TiledMMAINS4_8MMA_AtomIJNS4_23SM100_MMA_MXF4_2x1SM_SSISI_SI_fSJ_Li256ELi256ELi16ELNS4_4UMMA5MajorE0ELS17_0ELNS16_7ScaleInE0ELS18_0EEEEEENSM_INS5_IJSC_SC_SC_EEENS5_IJSV_SV_SV_EEEEENS5_IJNS4_10UnderscoreES1E_S1E_EEEEENS5_IJNS4_18SM100_TMA_2SM_LOADES1H_EEENS5_IJNS4_14ComposedLayoutINS4_7SwizzleILi2ELi4ELi3EEENS4_18smem_ptr_flag_bitsILi4EEENSM_INS5_IJNSA_ILi8EEESG_EEENS5_IJSG_SC_EEEEEEENSM_INS5_IJNS5_IJNS5_IJSO_SC_EEESR_EEESC_NS5_IJSC_NSA_ILi2EEEEEEEEENS5_IJNS5_IJNS5_IJSR_SX_EEESW_EEESV_NS5_IJSB_SX_EEEEEEEEEEEvNS4_8identityENS5_IJNS4_28SM100_TMA_2SM_LOAD_MULTICASTES25_EEENS5_IJS1S_NSM_INS5_IJNS5_IJNS5_IJSO_S1V_EEESR_EEESC_S1W_EEENS5_IJS1Z_SV_NS5_IJSB_NSA_ILi1024EEEEEEEEEEEEEEvS24_EENS_8epilogue10collective18CollectiveEpilogueINS2G_23Sm100TmaWarpSpecializedILi4ELi2ELi64ELb1ELb0EEEJNS5_IJSG_SF_SG_EEENS5_IJNSM_ISG_SC_EENSM_INSA_ILi64EEESC_EEEEENS_10bfloat16_tESL_S2Q_SL_NS2G_6fusion15FusionCallbacksIS2K_NS2R_17LinearCombinationIS2Q_fS2Q_fLNS_15FloatRoundStyleE2EEES2L_S2P_JEEENS4_5SM1004TMEM4LOAD26SM100_TMEM_LOAD_32dp32b64xENS4_13SM90_TMA_LOADENS1J_INS1K_ILi3ELi4ELi3EEENS1M_ILi16EEENSM_INS5_IJS1O_S2N_EEENS5_IJS2N_SC_EEEEEEENS4_39AutoVectorizingCopyWithAssumedAlignmentILi128EEENS4_14SM90_TMA_STOREES37_S39_S39_EEEvvEEEEvNT_6ParamsE,(.L_x_206 - _ZN7cutlass13device_kernelINS_4gemm6kernel13GemmUniversalIN4cute5tupleIJiiiiEEENS1_10collective13CollectiveMmaINS1_46MainloopSm100TmaUmmaWarpSpecializedBlockScaledILi8ELi2ELi1ENS5_IJNS4_1CILi4EEENSA_ILi1EEESC_EEEEENS5_IJNSA_ILi256EEESF_NSA_ILi128EEEEEENS5_IJNS_12float_e2m1_tENS_13float_ue4m3_tEEEENS5_IJNS5_IJlSC_lEEENS4_6LayoutINS5_IJNS5_IJNS5_IJNSA_ILi32EEESB_EEEiEEENS5_IJNS5_IJNSA_ILi16EEESB_EEEiEEENS5_IJSC_iEEEEEENS5_IJSS_NS5_IJNS5_IJNSA_ILi0EEESC_EEENSA_ILi512EEEEEENS5_IJSV_iEEEEEEEEEEESK_S12_NS4_8TiledMMAINS4_8MMA_AtomIJNS4_23SM100_MMA_MXF4_2x1SM_SSISI_SI_fSJ_Li256ELi256ELi16ELNS4_4UMMA5MajorE0ELS17_0ELNS16_7ScaleInE0ELS18_0EEEEEENSM_INS5_IJSC_SC_SC_EEENS5_IJSV_SV_SV_EEEEENS5_IJNS4_10UnderscoreES1E_S1E_EEEEENS5_IJNS4_18SM100_TMA_2SM_LOADES1H_EEENS5_IJNS4_14ComposedLayoutINS4_7SwizzleILi2ELi4ELi3EEENS4_18smem_ptr_flag_bitsILi4EEENSM_INS5_IJNSA_ILi8EEESG_EEENS5_IJSG_SC_EEEEEEENSM_INS5_IJNS5_IJNS5_IJSO_SC_EEESR_EEESC_NS5_IJSC_NSA_ILi2EEEEEEEEENS5_IJNS5_IJNS5_IJSR_SX_EEESW_EEESV_NS5_IJSB_SX_EEEEEEEEEEEvNS4_8identityENS5_IJNS4_28SM100_TMA_2SM_LOAD_MULTICASTES25_EEENS5_IJS1S_NSM_INS5_IJNS5_IJNS5_IJSO_S1V_EEESR_EEESC_S1W_EEENS5_IJS1Z_SV_NS5_IJSB_NSA_ILi1024EEEEEEEEEEEEEEvS24_EENS_8epilogue10collective18CollectiveEpilogueINS2G_23Sm100TmaWarpSpecializedILi4ELi2ELi64ELb1ELb0EEEJNS5_IJSG_SF_SG_EEENS5_IJNSM_ISG_SC_EENSM_INSA_ILi64EEESC_EEEEENS_10bfloat16_tESL_S2Q_SL_NS2G_6fusion15FusionCallbacksIS2K_NS2R_17LinearCombinationIS2Q_fS2Q_fLNS_15FloatRoundStyleE2EEES2L_S2P_JEEENS4_5SM1004TMEM4LOAD26SM100_TMEM_LOAD_32dp32b64xENS4_13SM90_TMA_LOADENS1J_INS1K_ILi3ELi4ELi3EEENS1M_ILi16EEENSM_INS5_IJS1O_S2N_EEENS5_IJS2N_SC_EEEEEEENS4_39AutoVectorizingCopyWithAssumedAlignmentILi128EEENS4_14SM90_TMA_STOREES37_S39_S39_EEEvvEEEEvNT_6ParamsE)
        .other          _ZN7cutlass13device_kernelINS_4gemm6kernel13GemmUniversalIN4cute5tupleIJiiiiEEENS1_10collective13CollectiveMmaINS1_46MainloopSm100TmaUmmaWarpSpecializedBlockScaledILi8ELi2ELi1ENS5_IJNS4_1CILi4EEENSA_ILi1EEESC_EEEEENS5_IJNSA_ILi256EEESF_NSA_ILi128EEEEEENS5_IJNS_12float_e2m1_tENS_13float_ue4m3_tEEEENS5_IJNS5_IJlSC_lEEENS4_6LayoutINS5_IJNS5_IJNS5_IJNSA_ILi32EEESB_EEEiEEENS5_IJNS5_IJNSA_ILi16EEESB_EEEiEEENS5_IJSC_iEEEEEENS5_IJSS_NS5_IJNS5_IJNSA_ILi0EEESC_EEENSA_ILi512EEEEEENS5_IJSV_iEEEEEEEEEEESK_S12_NS4_8TiledMMAINS4_8MMA_AtomIJNS4_23SM100_MMA_MXF4_2x1SM_SSISI_SI_fSJ_Li256ELi256ELi16ELNS4_4UMMA5MajorE0ELS17_0ELNS16_7ScaleInE0ELS18_0EEEEEENSM_INS5_IJSC_SC_SC_EEENS5_IJSV_SV_SV_EEEEENS5_IJNS4_10UnderscoreES1E_S1E_EEEEENS5_IJNS4_18SM100_TMA_2SM_LOADES1H_EEENS5_IJNS4_14ComposedLayoutINS4_7SwizzleILi2ELi4ELi3EEENS4_18smem_ptr_flag_bitsILi4EEENSM_INS5_IJNSA_ILi8EEESG_EEENS5_IJSG_SC_EEEEEEENSM_INS5_IJNS5_IJNS5_IJSO_SC_EEESR_EEESC_NS5_IJSC_NSA_ILi2EEEEEEEEENS5_IJNS5_IJNS5_IJSR_SX_EEESW_EEESV_NS5_IJSB_SX_EEEEEEEEEEEvNS4_8identityENS5_IJNS4_28SM100_TMA_2SM_LOAD_MULTICASTES25_EEENS5_IJS1S_NSM_INS5_IJNS5_IJNS5_IJSO_S1V_EEESR_EEESC_S1W_EEENS5_IJS1Z_SV_NS5_IJSB_NSA_ILi1024EEEEEEEEEEEEEEvS24_EENS_8epilogue10collective18CollectiveEpilogueINS2G_23Sm100TmaWarpSpecializedILi4ELi2ELi64ELb1ELb0EEEJNS5_IJSG_SF_SG_EEENS5_IJNSM_ISG_SC_EENSM_INSA_ILi64EEESC_EEEEENS_10bfloat16_tESL_S2Q_SL_NS2G_6fusion15FusionCallbacksIS2K_NS2R_17LinearCombinationIS2Q_fS2Q_fLNS_15FloatRoundStyleE2EEES2L_S2P_JEEENS4_5SM1004TMEM4LOAD26SM100_TMEM_LOAD_32dp32b64xENS4_13SM90_TMA_LOADENS1J_INS1K_ILi3ELi4ELi3EEENS1M_ILi16EEENSM_INS5_IJS1O_S2N_EEENS5_IJS2N_SC_EEEEEEENS4_39AutoVectorizingCopyWithAssumedAlignmentILi128EEENS4_14SM90_TMA_STOREES37_S39_S39_EEEvvEEEEvNT_6ParamsE,@"STO_CUDA_ENTRY STV_DEFAULT"
_ZN7cutlass13device_kernelINS_4gemm6kernel13GemmUniversalIN4cute5tupleIJiiiiEEENS1_10collective13CollectiveMmaINS1_46MainloopSm100TmaUmmaWarpSpecializedBlockScaledILi8ELi2ELi1ENS5_IJNS4_1CILi4EEENSA_ILi1EEESC_EEEEENS5_IJNSA_ILi256EEESF_NSA_ILi128EEEEEENS5_IJNS_12float_e2m1_tENS_13float_ue4m3_tEEEENS5_IJNS5_IJlSC_lEEENS4_6LayoutINS5_IJNS5_IJNS5_IJNSA_ILi32EEESB_EEEiEEENS5_IJNS5_IJNSA_ILi16EEESB_EEEiEEENS5_IJSC_iEEEEEENS5_IJSS_NS5_IJNS5_IJNSA_ILi0EEESC_EEENSA_ILi512EEEEEENS5_IJSV_iEEEEEEEEEEESK_S12_NS4_8TiledMMAINS4_8MMA_AtomIJNS4_23SM100_MMA_MXF4_2x1SM_SSISI_SI_fSJ_Li256ELi256ELi16ELNS4_4UMMA5MajorE0ELS17_0ELNS16_7ScaleInE0ELS18_0EEEEEENSM_INS5_IJSC_SC_SC_EEENS5_IJSV_SV_SV_EEEEENS5_IJNS4_10UnderscoreES1E_S1E_EEEEENS5_IJNS4_18SM100_TMA_2SM_LOADES1H_EEENS5_IJNS4_14ComposedLayoutINS4_7SwizzleILi2ELi4ELi3EEENS4_18smem_ptr_flag_bitsILi4EEENSM_INS5_IJNSA_ILi8EEESG_EEENS5_IJSG_SC_EEEEEEENSM_INS5_IJNS5_IJNS5_IJSO_SC_EEESR_EEESC_NS5_IJSC_NSA_ILi2EEEEEEEEENS5_IJNS5_IJNS5_IJSR_SX_EEESW_EEESV_NS5_IJSB_SX_EEEEEEEEEEEvNS4_8identityENS5_IJNS4_28SM100_TMA_2SM_LOAD_MULTICASTES25_EEENS5_IJS1S_NSM_INS5_IJNS5_IJNS5_IJSO_S1V_EEESR_EEESC_S1W_EEENS5_IJS1Z_SV_NS5_IJSB_NSA_ILi1024EEEEEEEEEEEEEEvS24_EENS_8epilogue10collective18CollectiveEpilogueINS2G_23Sm100TmaWarpSpecializedILi4ELi2ELi64ELb1ELb0EEEJNS5_IJSG_SF_SG_EEENS5_IJNSM_ISG_SC_EENSM_INSA_ILi64EEESC_EEEEENS_10bfloat16_tESL_S2Q_SL_NS2G_6fusion15FusionCallbacksIS2K_NS2R_17LinearCombinationIS2Q_fS2Q_fLNS_15FloatRoundStyleE2EEES2L_S2P_JEEENS4_5SM1004TMEM4LOAD26SM100_TMEM_LOAD_32dp32b64xENS4_13SM90_TMA_LOADENS1J_INS1K_ILi3ELi4ELi3EEENS1M_ILi16EEENSM_INS5_IJS1O_S2N_EEENS5_IJS2N_SC_EEEEEEENS4_39AutoVectorizingCopyWithAssumedAlignmentILi128EEENS4_14SM90_TMA_STOREES37_S39_S39_EEEvvEEEEvNT_6ParamsE:
[----:B------:R-:W1:Y:S01]  /*0000*/  LDC R1, c[0x0][0x37c] ;  /* 0x0000df00ff017b82 */ /* 0x000e620000000800 */
[----:B------:R-:W2:Y:S01]  /*0010*/  S2R R152, SR_TID.X ;  /* 0x0000000000987919 */ /* 0x000ea20000002100 */
[----:B------:R-:W3:Y:S06]  /*0020*/  LDCU.64 UR12, c[0x0][0xc90] ;  /* 0x00019200ff0c77ac */ /* 0x000eec0008000a00 */
[----:B------:R-:W4:Y:S01]  /*0030*/  S2UR UR4, SR_CgaCtaId ;  /* 0x00000000000479c3 */ /* 0x000f220000008800 */
[----:B------:R-:W-:Y:S02]  /*0040*/  PRMT R139, RZ, 0x7610, R139 ;  /* 0x00007610ff8b7816 */ /* 0x000fe4000000008b */
[----:B------:R-:W-:Y:S01]  /*0050*/  ELECT P1, URZ, PT ;  /* 0x0000000000ff782f */ /* 0x000fe20003820000 */
[----:B---3--:R-:W-:-:S04]  /*0060*/  UISETP.NE.U32.AND UP0, UPT, UR12, URZ, UPT ;  /* 0x000000ff0c00728c */ /* 0x008fc8000bf05070 */
[----:B------:R-:W-:Y:S02]  /*0070*/  UISETP.NE.AND.EX UP0, UPT, UR13, URZ, UPT, UP0 ;  /* 0x000000ff0d00728c */ /* 0x000fe4000bf05300 */
[----:B----4-:R-:W-:Y:S01]  /*0080*/  ULOP3.LUT UR66, UR4, 0x1, URZ, 0xc0, !UPT ;  /* 0x0000000104427892 */ /* 0x010fe2000f8ec0ff */
[----:B--2---:R-:W-:-:S05]  /*0090*/  SHF.R.U32.HI R140, RZ, 0x5, R152 ;  /* 0x00000005ff8c7819 */ /* 0x004fca0000011698 */
[----:B------:R-:W2:Y:S02]  /*00a0*/  SHFL.IDX PT, R0, R140, RZ, 0x1f ;  /* 0x00001fff8c007589 */ /* 0x000ea400000e0000 */
[----:B--2---:R-:W-:Y:S01]  /*00b0*/  R2UR UR21, R0 ;  /* 0x00000000001572ca */ /* 0x004fe200000e0000 */
[----:B-1----:R-:W-:-:S14]  /*00c0*/  BRA.U UP0, `(.L_x_0) ;  /* 0x0000000100307547 */ /* 0x002fdc000b800000 */
[----:B------:R-:W1:Y:S02]  /*00d0*/  LDCU.64 UR4, c[0x0][0xc88] ;  /* 0x00019100ff0477ac */ /* 0x000e640008000a00 */
[----:B-1----:R-:W-:-:S04]  /*00e0*/  UISETP.NE.U32.AND UP0, UPT, UR4, URZ, UPT ;  /* 0x000000ff0400728c */ /* 0x002fc8000bf05070 */
[----:B------:R-:W-:-:S09]  /*00f0*/  UISETP.NE.AND.EX UP0, UPT, UR5, URZ, UPT, UP0 ;  /* 0x000000ff0500728c */ /* 0x000fd2000bf05300 */
[----:B------:R-:W-:Y:S05]  /*0100*/  BRA.U !UP0, `(.L_x_1) ;  /* 0x0000000108147547 */ /* 0x000fea000b800000 */
[----:B------:R-:W1:Y:S01]  /*0110*/  LDC.64 R2, c[0x0][0xc88] ;  /* 0x00032200ff027b82 */ /* 0x000e620000000a00 */
[----:B------:R-:W1:Y:S02]  /*0120*/  LDCU.64 UR4, c[0x0][0x358] ;  /* 0x00006b00ff0477ac */ /* 0x000e640008000a00 */
[----:B-1----:R1:W5:Y:S01]  /*0130*/  LDG.E R71, desc[UR4][R2.64] ;  /* 0x0000000402477981 */ /* 0x002362000c1e1900 */
[----:B------:R-:W-:Y:S01]  /*0140*/  HFMA2 R139, -RZ, RZ, 0, 5.9604644775390625e-08 ;  /* 0x00000001ff8b7431 */ /* 0x000fe200000001ff */
[----:B------:R-:W-:Y:S05]  /*0150*/  BRA `(.L_x_0) ;  /* 0x00000000000c7947 */ /* 0x000fea0003800000 */
.L_x_1:
[----:B------:R-:W1:Y:S01]  /*0160*/  LDCU UR4, c[0x0][0xc80] ;  /* 0x00019000ff0477ac */ /* 0x000e620008000800 */
[----:B------:R-:W-:Y:S01]  /*0170*/  HFMA2 R139, -RZ, RZ, 0, 5.9604644775390625e-08 ;  /* 0x00000001ff8b7431 */ /* 0x000fe200000001ff */
[----:B-1----:R-:W-:-:S07]  /*0180*/  MOV R71, UR4 ;  /* 0x0000000400477c02 */ /* 0x002fce0008000f00 */
.L_x_0:
[----:B------:R-:W2:Y:S02]  /*0190*/  LDCU.64 UR4, c[0x0][0xcb0] ;  /* 0x00019600ff0477ac */ /* 0x000ea40008000a00 */
[----:B--2---:R-:W-:-:S04]  /*01a0*/  UISETP.NE.U32.AND UP0, UPT, UR4, URZ, UPT ;  /* 0x000000ff0400728c */ /* 0x004fc8000bf05070 */
[----:B------:R-:W-:-:S09]  /*01b0*/  UISETP.NE.AND.EX UP0, UPT, UR5, URZ, UPT, UP0 ;  /* 0x000000ff0500728c */ /* 0x000fd2000bf05300 */
[----:B------:R-:W-:Y:S05]  /*01c0*/  BRA.U UP0, `(.L_x_2) ;  /* 0x0000000100287547 */ /* 0x000fea000b800000 */
[----:B------:R-:W2:Y:S02]  /*01d0*/  LDCU.64 UR4, c[0x0][0xca8] ;  /* 0x00019500ff0477ac */ /* 0x000ea40008000a00 */
[----:B--2---:R-:W-:-:S04]  /*01e0*/  UISETP.NE.U32.AND UP0, UPT, UR4, URZ, UPT ;  /* 0x000000ff0400728c */ /* 0x004fc8000bf05070 */
[----:B------:R-:W-:-:S09]  /*01f0*/  UISETP.NE.AND.EX UP0, UPT, UR5, URZ, UPT, UP0 ;  /* 0x000000ff0500728c */ /* 0x000fd2000bf05300 */
[----:B------:R-:W-:Y:S05]  /*0200*/  BRA.U !UP0, `(.L_x_3) ;  /* 0x0000000108107547 */ /* 0x000fea000b800000 */
[----:B------:R-:W2:Y:S01]  /*0210*/  LDC.64 R68, c[0x0][0xca8] ;  /* 0x00032a00ff447b82 */ /* 0x000ea20000000a00 */
[----:B------:R-:W2:Y:S02]  /*0220*/  LDCU.64 UR4, c[0x0][0x358] ;  /* 0x00006b00ff0477ac */ /* 0x000ea40008000a00 */
[----:B--2---:R2:W5:Y:S01]  /*0230*/  LDG.E R68, desc[UR4][R68.64] ;  /* 0x0000000444447981 */ /* 0x004562000c1e1900 */
[----:B------:R-:W-:Y:S05]  /*0240*/  BRA `(.L_x_2) ;  /* 0x0000000000087947 */ /* 0x000fea0003800000 */
.L_x_3:
[----:B------:R-:W2:Y:S02]  /*0250*/  LDCU UR4, c[0x0][0xca0] ;  /* 0x00019400ff0477ac */ /* 0x000ea40008000800 */
[----:B--2---:R-:W-:Y:S02]  /*0260*/  MOV R68, UR4 ;  /* 0x0000000400447c02 */ /* 0x004fe40008000f00 */
.L_x_2:
[----:B------:R-:W-:Y:S01]  /*0270*/  IMAD.U32 R0, RZ, RZ, UR21 ;  /* 0x00000015ff007e24 */ /* 0x000fe2000f8e00ff */
[----:B------:R-:W-:Y:S04]  /*0280*/  BSSY.RECONVERGENT B0, `(.L_x_4) ;  /* 0x0000012000007945 */ /* 0x000fe80003800200 */
[C---:B------:R-:W-:Y:S02]  /*0290*/  ISETP.NE.OR P2, PT, R0.reuse, 0x1, !P1 ;  /* 0x000000010000780c */ /* 0x040fe40004f45670 */
[----:B------:R-:W-:-:S11]  /*02a0*/  ISETP.NE.OR P0, PT, R0, 0x3, !P1 ;  /* 0x000000030000780c */ /* 0x000fd60004f05670 */
[----:B------:R-:W-:Y:S05]  /*02b0*/  @P2 BRA `(.L_x_5) ;  /* 0x0000000000382947 */ /* 0x000fea0003800000 */
[----:B------:R-:W3:Y:S02]  /*02c0*/  LDCU.64 UR4, c[0x0][0x348] ;  /* 0x00006900ff0477ac */ /* 0x000ee40008000a00 */
[----:B---3--:R-:W-:Y:S02]  /*02d0*/  UIADD3 UR10, UP3, UPT, UR4, 0x80, URZ ;  /* 0x00000080040a7890 */ /* 0x008fe4000ff7e0ff */
[----:B------:R-:W-:Y:S02]  /*02e0*/  UIADD3 UR8, UP2, UPT, UR4, 0x180, URZ ;  /* 0x0000018004087890 */ /* 0x000fe4000ff5e0ff */
[----:B------:R-:W-:Y:S02]  /*02f0*/  UIADD3 UR6, UP1, UPT, UR4, 0x280, URZ ;  /* 0x0000028004067890 */ /* 0x000fe4000ff3e0ff */
[----:B------:R-:W-:Y:S02]  /*0300*/  UIADD3 UR4, UP0, UPT, UR4, 0x380, URZ ;  /* 0x0000038004047890 */ /* 0x000fe4000ff1e0ff */
[----:B------:R-:W-:-:S02]  /*0310*/  UIADD3.X UR11, UPT, UPT, URZ, UR5, URZ, UP3, !UPT ;  /* 0x00000005ff0b7290 */ /* 0x000fc40009ffe4ff */
[----:B------:R-:W-:Y:S02]  /*0320*/  UIADD3.X UR9, UPT, UPT, URZ, UR5, URZ, UP2, !UPT ;  /* 0x00000005ff097290 */ /* 0x000fe400097fe4ff */
[----:B------:R-:W-:Y:S02]  /*0330*/  UIADD3.X UR7, UPT, UPT, URZ, UR5, URZ, UP1, !UPT ;  /* 0x00000005ff077290 */ /* 0x000fe40008ffe4ff */
[----:B------:R-:W-:-:S03]  /*0340*/  UIADD3.X UR5, UPT, UPT, URZ, UR5, URZ, UP0, !UPT ;  /* 0x00000005ff057290 */ /* 0x000fc600087fe4ff */
[----:B------:R3:W-:Y:S02]  /*0350*/  UTMACCTL.PF [UR10] ;  /* 0x000000000a0079b9 */ /* 0x0007e40008040000 */
[----:B------:R3:W-:Y:S02]  /*0360*/  UTMACCTL.PF [UR8] ;  /* 0x00000000080079b9 */ /* 0x0007e40008040000 */
[----:B------:R3:W-:Y:S02]  /*0370*/  UTMACCTL.PF [UR6] ;  /* 0x00000000060079b9 */ /* 0x0007e40008040000 */
[----:B------:R3:W-:Y:S02]  /*0380*/  UTMACCTL.PF [UR4] ;  /* 0x00000000040079b9 */ /* 0x0007e40008040000 */
[----:B---3--:R-:W-:Y:S01]  /*0390*/  NOP ;  /* 0x0000000000007918 */ /* 0x008fe20000000000 */
.L_x_5:
[----:B------:R-:W-:Y:S05]  /*03a0*/  BSYNC.RECONVERGENT B0 ;  /* 0x0000000000007941 */ /* 0x000fea0003800200 */
.L_x_4:
[----:B------:R-:W-:Y:S04]  /*03b0*/  BSSY.RECONVERGENT B0, `(.L_x_6) ;  /* 0x000000a000007945 */ /* 0x000fe80003800200 */
[----:B------:R-:W-:Y:S05]  /*03c0*/  @P0 BRA `(.L_x_7) ;  /* 0x0000000000200947 */ /* 0x000fea0003800000 */
[----:B------:R-:W3:Y:S02]  /*03d0*/  LDCU.64 UR4, c[0x0][0x348] ;  /* 0x00006900ff0477ac */ /* 0x000ee40008000a00 */
[----:B---3--:R-:W-:Y:S02]  /*03e0*/  UIADD3 UR6, UP1, UPT, UR4, 0x980, URZ ;  /* 0x0000098004067890 */ /* 0x008fe4000ff3e0ff */
[----:B------:R-:W-:Y:S02]  /*03f0*/  UIADD3 UR4, UP0, UPT, UR4, 0xa80, URZ ;  /* 0x00000a8004047890 */ /* 0x000fe4000ff1e0ff */
[----:B------:R-:W-:Y:S02]  /*0400*/  UIADD3.X UR7, UPT, UPT, URZ, UR5, URZ, UP1, !UPT ;  /* 0x00000005ff077290 */ /* 0x000fe40008ffe4ff */
[----:B------:R-:W-:-:S07]  /*0410*/  UIADD3.X UR5, UPT, UPT, URZ, UR5, URZ, UP0, !UPT ;  /* 0x00000005ff057290 */ /* 0x000fce00087fe4ff */
[----:B------:R3:W-:Y:S02]  /*0420*/  UTMACCTL.PF [UR6] ;  /* 0x00000000060079b9 */ /* 0x0007e40008040000 */
[----:B------:R3:W-:Y:S02]  /*0430*/  UTMACCTL.PF [UR4] ;  /* 0x00000000040079b9 */ /* 0x0007e40008040000 */
[----:B---3--:R-:W-:Y:S01]  /*0440*/  NOP ;  /* 0x0000000000007918 */ /* 0x008fe20000000000 */
.L_x_7:
[----:B------:R-:W-:Y:S05]  /*0450*/  BSYNC.RECONVERGENT B0 ;  /* 0x0000000000007941 */ /* 0x000fea0003800200 */
.L_x_6:
[----:B------:R-:W3:Y:S01]  /*0460*/  LDCU.64 UR4, c[0x0][0xc88] ;  /* 0x00019100ff0477ac */ /* 0x000ee20008000a00 */
[----:B------:R-:W-:Y:S02]  /*0470*/  UISETP.EQ.U32.AND UP2, UPT, UR12, URZ, UPT ;  /* 0x000000ff0c00728c */ /* 0x000fe4000bf42070 */
[----:B------:R-:W-:Y:S02]  /*0480*/  UPLOP3.LUT UP4, UPT, UPT, UPT, UPT, 0x80, 0x8 ;  /* 0x000000000008789c */ /* 0x000fe40003f8f070 */
[----:B---3--:R-:W-:-:S04]  /*0490*/  UISETP.NE.U32.AND UP0, UPT, UR4, URZ, UPT ;  /* 0x000000ff0400728c */ /* 0x008fc8000bf05070 */
[----:B------:R-:W-:-:S04]  /*04a0*/  UISETP.NE.AND.EX UP1, UPT, UR5, URZ, UPT, UP0 ;  /* 0x000000ff0500728c */ /* 0x000fc8000bf25300 */
[----:B------:R-:W-:-:S04]  /*04b0*/  UISETP.EQ.OR.EX UP3, UPT, UR13, URZ, !UP1, UP2 ;  /* 0x000000ff0d00728c */ /* 0x000fc8000cf62720 */
[----:B------:R-:W-:-:S06]  /*04c0*/  UP2UR UR4, UPR, URZ, 0x8 ;  /* 0x00000008ff047883 */ /* 0x000fcc0008000000 */
[----:B------:R-:W-:Y:S01]  /*04d0*/  MOV R143, UR4 ;  /* 0x00000004008f7c02 */ /* 0x000fe20008000f00 */
[----:B------:R-:W-:Y:S06]  /*04e0*/  BRA.U !UP3, `(.L_x_8) ;  /* 0x000000010b207547 */ /* 0x000fec000b800000 */
[----:B------:R-:W-:Y:S01]  /*04f0*/  UISETP.NE.U32.AND UP2, UPT, UR12, URZ, UPT ;  /* 0x000000ff0c00728c */ /* 0x000fe2000bf45070 */
[----:B-----5:R-:W-:Y:S01]  /*0500*/  FSETP.NEU.AND P0, PT, R71, RZ, PT ;  /* 0x000000ff4700720b */ /* 0x020fe20003f0d000 */
[----:B------:R-:W-:Y:S02]  /*0510*/  USEL UR4, URZ, 0xffffffff, UP1 ;  /* 0xffffffffff047887 */ /* 0x000fe40008800000 */
[----:B------:R-:W-:-:S10]  /*0520*/  UISETP.NE.AND.EX UP2, UPT, UR13, URZ, UPT, UP2 ;  /* 0x000000ff0d00728c */ /* 0x000fd4000bf45320 */
[----:B------:R-:W-:Y:S01]  /*0530*/  VOTEU.ANY UP0, P0 ;  /* 0x0000000000ff7886 */ /* 0x000fe20000000100 */
[----:B------:R-:W-:-:S04]  /*0540*/  @!UP2 USEL UR4, URZ, 0xffffffff, UP0 ;  /* 0xffffffffff04a887 */ /* 0x000fc80008000000 */
[----:B------:R-:W-:-:S04]  /*0550*/  ULOP3.LUT UR4, UR4, 0x1, URZ, 0xc0, !UPT ;  /* 0x0000000104047892 */ /* 0x000fc8000f8ec0ff */
[----:B------:R-:W-:-:S11]  /*0560*/  UISETP.NE.U32.AND UP4, UPT, UR4, 0x1, UPT ;  /* 0x000000010400788c */ /* 0x000fd6000bf85070 */
.L_x_8:
[----:B------:R-:W3:Y:S01]  /*0570*/  SHFL.IDX PT, R0, R140, RZ, 0x1f ;  /* 0x00001fff8c007589 */ /* 0x000ee200000e0000 */
[----:B------:R-:W-:-:S04]  /*0580*/  UISETP.NE.AND UP0, UPT, UR21, 0x2, UPT ;  /* 0x000000021500788c */ /* 0x000fc8000bf05270 */
[----:B------:R-:W-:Y:S02]  /*0590*/  UISETP.EQ.AND UP2, UPT, UR66, URZ, !UP0 ;  /* 0x000000ff4200728c */ /* 0x000fe4000c742270 */
[----:B------:R-:W-:-:S04]  /*05a0*/  USEL UR52, URZ, 0x1, UP0 ;  /* 0x00000001ff347887 */ /* 0x000fc80008000000 */
[----:B------:R-:W-:Y:S02]  /*05b0*/  PLOP3.LUT P4, PT, P1, PT, UP2, 0x80, 0x8 ;  /* 0x000000000008781c */ /* 0x000fe40000f8f028 */
[----:B---3--:R-:W-:-:S13]  /*05c0*/  ISETP.NE.AND P0, PT, R0, RZ, PT ;  /* 0x000000ff0000720c */ /* 0x008fda0003f05270 */
[----:B------:R-:W-:Y:S05]  /*05d0*/  @P0 BRA `(.L_x_9) ;  /* 0x0000000000780947 */ /* 0x000fea0003800000 */
[----:B------:R-:W3:Y:S01]  /*05e0*/  S2UR UR5, SR_CgaCtaId ;  /* 0x00000000000579c3 */ /* 0x000ee20000008800 */
[----:B------:R-:W-:Y:S01]  /*05f0*/  UMOV UR4, 0x400 ;  /* 0x0000040000047882 */ /* 0x000fe20000000000 */
[----:B------:R-:W-:Y:S01]  /*0600*/  UMOV UR8, 0x1 ;  /* 0x0000000100087882 */ /* 0x000fe20000000000 */
[----:B------:R-:W-:Y:S01]  /*0610*/  UMOV UR6, 0x2 ;  /* 0x0000000200067882 */ /* 0x000fe20000000000 */
[----:B------:R-:W-:-:S04]  /*0620*/  UIADD3 UR8, UPT, UPT, -UR8, 0x100000, URZ ;  /* 0x0010000008087890 */ /* 0x000fc8000fffe1ff */
[----:B------:R-:W-:Y:S02]  /*0630*/  USHF.L.U32 UR9, UR8, 0xb, URZ ;  /* 0x0000000b08097899 */ /* 0x000fe400080006ff */
[----:B------:R-:W-:Y:S02]  /*0640*/  USHF.L.U32 UR8, UR8, 0x1, URZ ;  /* 0x0000000108087899 */ /* 0x000fe400080006ff */
[----:B------:R-:W-:-:S04]  /*0650*/  UIADD3 UR6, UPT, UPT, -UR6, 0x100000, URZ ;  /* 0x0010000006067890 */ /* 0x000fc8000fffe1ff */
[----:B------:R-:W-:Y:S02]  /*0660*/  USHF.L.U32 UR7, UR6, 0xb, URZ ;  /* 0x0000000b06077899 */ /* 0x000fe400080006ff */
[----:B------:R-:W-:Y:S01]  /*0670*/  USHF.L.U32 UR6, UR6, 0x1, URZ ;  /* 0x0000000106067899 */ /* 0x000fe200080006ff */
[----:B------:R-:W-:Y:S01]  /*0680*/  ELECT P0, URZ, PT ;  /* 0x0000000000ff782f */ /* 0x000fe20003800000 */
[----:B---3--:R-:W-:Y:S01]  /*0690*/  ULEA UR4, UR5, UR4, 0x18 ;  /* 0x0000000405047291 */ /* 0x008fe2000f8ec0ff */
[----:B------:R-:W3:Y:S11]  /*06a0*/  FENCE.VIEW.ASYNC.S ;  /* 0x00000000000073c6 */ /* 0x000ef60000000000 */
[----:B---3--:R3:W4:Y:S01]  /*06b0*/  SYNCS.EXCH.64 URZ, [UR4], UR8 ;  /* 0x0000000804ff75b2 */ /* 0x0087220008000100 */
[----:B------:R3:W1:Y:S01]  /*06c0*/  SYNCS.EXCH.64 URZ, [UR4+0x40], UR6 ;  /* 0x0000400604ff75b2 */ /* 0x0006620008000100 */
        /* <DEDUP_REMOVED lines=13> */
[----:B------:R3:W1:Y:S02]  /*07a0*/  SYNCS.EXCH.64 URZ, [UR4+0x78], UR6 ;  /* 0x0000780604ff75b2 */ /* 0x0006640008000100 */
[----:B---3--:R-:W-:Y:S01]  /*07b0*/  NOP ;  /* 0x0000000000007918 */ /* 0x008fe20000000000 */
.L_x_9:
[----:B------:R-:W3:Y:S01]  /*07c0*/  SHFL.IDX PT, R0, R140, RZ, 0x1f ;  /* 0x00001fff8c007589 */ /* 0x000ee200000e0000 */
[----:B------:R-:W-:Y:S01]  /*07d0*/  NOP ;  /* 0x0000000000007918 */ /* 0x000fe20000000000 */
[----:B---3--:R-:W-:-:S13]  /*07e0*/  ISETP.NE.AND P0, PT, R0, 0x1, PT ;  /* 0x000000010000780c */ /* 0x008fda0003f05270 */
        /* <DEDUP_REMOVED lines=14> */
[----:B---3--:R3:W1:Y:S01]  /*08d0*/  SYNCS.EXCH.64 URZ, [UR4+0x80], UR8 ;  /* 0x0000800804ff75b2 */ /* 0x0086620008000100 */
[----:B------:R3:W1:Y:S01]  /*08e0*/  SYNCS.EXCH.64 URZ, [UR4+0xa0], UR6 ;  /* 0x0000a00604ff75b2 */ /* 0x0006620008000100 */
[----:B------:R3:W1:Y:S01]  /*08f0*/  SYNCS.EXCH.64 URZ, [UR4+0x88], UR8 ;  /* 0x0000880804ff75b2 */ /* 0x0006620008000100 */
[----:B------:R3:W1:Y:S01]  /*0900*/  SYNCS.EXCH.64 URZ, [UR4+0xa8], UR6 ;  /* 0x0000a80604ff75b2 */ /* 0x0006620008000100 */
[----:B------:R3:W1:Y:S01]  /*0910*/  SYNCS.EXCH.64 URZ, [UR4+0x90], UR8 ;  /* 0x0000900804ff75b2 */ /* 0x0006620008000100 */
[----:B------:R3:W1:Y:S01]  /*0920*/  SYNCS.EXCH.64 URZ, [UR4+0xb0], UR6 ;  /* 0x0000b00604ff75b2 */ /* 0x0006620008000100 */
[----:B------:R3:W1:Y:S01]  /*0930*/  SYNCS.EXCH.64 URZ, [UR4+0x98], UR8 ;  /* 0x0000980804ff75b2 */ /* 0x0006620008000100 */
[----:B------:R3:W1:Y:S01]  /*0940*/  SYNCS.EXCH.64 URZ, [UR4+0xb8], UR6 ;  /* 0x0000b80604ff75b2 */ /* 0x0006620008000100 */
[----:B------:R-:W-:Y:S01]  /*0950*/  NOP ;  /* 0x0000000000007918 */ /* 0x000fe20000000000 */
.L_x_10:
[----:B------:R-:W2:Y:S01]  /*0960*/  SHFL.IDX PT, R0, R140, RZ, 0x1f ;  /* 0x00001fff8c007589 */ /* 0x000ea200000e0000 */
[----:B------:R-:W-:Y:S01]  /*0970*/  NOP ;  /* 0x0000000000007918 */ /* 0x000fe20000000000 */
[----:B--2---:R-:W-:-:S13]  /*0980*/  ISETP.NE.AND P0, PT, R0, 0x3, PT ;  /* 0x000000030000780c */ /* 0x004fda0003f05270 */
[----:B------:R-:W-:Y:S05]  /*0990*/  @P0 BRA `(.L_x_11) ;  /* 0x0000000000300947 */ /* 0x000fea0003800000 */
[----:B---3--:R-:W2:Y:S01]  /*09a0*/  S2UR UR6, SR_CgaCtaId ;  /* 0x00000000000679c3 */ /* 0x008ea20000008800 */
[----:B------:R-:W-:Y:S01]  /*09b0*/  UMOV UR4, 0x400 ;  /* 0x0000040000047882 */ /* 0x000fe20000000000 */
[----:B------:R-:W-:Y:S01]  /*09c0*/  UMOV UR5, 0x20 ;  /* 0x0000002000057882 */ /* 0x000fe20000000000 */
[----:B------:R-:W-:Y:S01]  /*09d0*/  ELECT P0, URZ, PT ;  /* 0x0000000000ff782f */ /* 0x000fe20003800000 */
[----:B--2---:R-:W-:Y:S02]  /*09e0*/  ULEA UR6, UR6, UR4, 0x18 ;  /* 0x0000000406067291 */ /* 0x004fe4000f8ec0ff */
[----:B------:R-:W-:-:S04]  /*09f0*/  UIADD3 UR4, UPT, UPT, -UR5, 0x100000, URZ ;  /* 0x0010000005047890 */ /* 0x000fc8000fffe1ff */
[----:B------:R-:W-:Y:S02]  /*0a00*/  USHF.L.U32 UR5, UR4, 0xb, URZ ;  /* 0x0000000b04057899 */ /* 0x000fe400080006ff */
[----:B------:R-:W-:Y:S01]  /*0a10*/  USHF.L.U32 UR4, UR4, 0x1, URZ ;  /* 0x0000000104047899 */ /* 0x000fe200080006ff */
[----:B------:R-:W2:Y:S11]  /*0a20*/  FENCE.VIEW.ASYNC.S ;  /* 0x00000000000073c6 */ /* 0x000eb60000000000 */
[----:B--2---:R2:W3:Y:S01]  /*0a30*/  SYNCS.EXCH.64 URZ, [UR6+0xc0], UR4 ;  /* 0x0000c00406ff75b2 */ /* 0x0044e20008000100 */
[----:B------:R2:W1:Y:S01]  /*0a40*/  SYNCS.EXCH.64 URZ, [UR6+0xc8], UR4 ;  /* 0x0000c80406ff75b2 */ /* 0x0004620008000100 */
[----:B------:R-:W-:Y:S01]  /*0a50*/  NOP ;  /* 0x0000000000007918 */ /* 0x000fe20000000000 */
.L_x_11:
[----:B------:R-:W4:Y:S01]  /*0a60*/  SHFL.IDX PT, R0, R140, RZ, 0x1f ;  /* 0x00001fff8c007589 */ /* 0x000f2200000e0000 */
[----:B------:R-:W-:Y:S01]  /*0a70*/  NOP ;  /* 0x0000000000007918 */ /* 0x000fe20000000000 */
[----:B----4-:R-:W-:-:S13]  /*0a80*/  ISETP.NE.AND P0, PT, R0, 0x4, PT ;  /* 0x000000040000780c */ /* 0x010fda0003f05270 */
[----:B------:R-:W-:Y:S05]  /*0a90*/  @P0 BRA `(.L_x_12) ;  /* 0x00000000004c0947 */ /* 0x000fea0003800000 */
[----:B--2---:R-:W2:Y:S01]  /*0aa0*/  S2UR UR5, SR_CgaCtaId ;  /* 0x00000000000579c3 */ /* 0x004ea20000008800 */
[----:B---3--:R-:W-:Y:S01]  /*0ab0*/  UMOV UR4, 0x3a0 ;  /* 0x000003a000047882 */ /* 0x008fe20000000000 */
[----:B------:R-:W-:Y:S01]  /*0ac0*/  UMOV UR6, 0x400 ;  /* 0x0000040000067882 */ /* 0x000fe20000000000 */
[----:B------:R-:W-:Y:S01]  /*0ad0*/  USEL UR4, UR4, 0x320, UP4 ;  /* 0x0000032004047887 */ /* 0x000fe2000a000000 */
[----:B------:R-:W-:Y:S01]  /*0ae0*/  UMOV UR8, 0x1 ;  /* 0x0000000100087882 */ /* 0x000fe20000000000 */
[----:B------:R-:W-:Y:S01]  /*0af0*/  ELECT P0, URZ, PT ;  /* 0x0000000000ff782f */ /* 0x000fe20003800000 */
[----:B------:R-:W-:-:S04]  /*0b00*/  UIADD3 UR8, UPT, UPT, -UR8, 0x100000, URZ ;  /* 0x0010000008087890 */ /* 0x000fc8000fffe1ff */
[----:B------:R-:W-:Y:S02]  /*0b10*/  USHF.L.U32 UR9, UR8, 0xb, URZ ;  /* 0x0000000b08097899 */ /* 0x000fe400080006ff */
[----:B------:R-:W-:Y:S02]  /*0b20*/  USHF.L.U32 UR8, UR8, 0x1, URZ ;  /* 0x0000000108087899 */ /* 0x000fe400080006ff */
[----:B--2---:R-:W-:Y:S02]  /*0b30*/  ULEA UR6, UR5, UR6, 0x18 ;  /* 0x0000000605067291 */ /* 0x004fe4000f8ec0ff */
[----:B------:R-:W-:-:S04]  /*0b40*/  UIADD3 UR4, UPT, UPT, -UR4, 0x100000, URZ ;  /* 0x0010000004047890 */ /* 0x000fc8000fffe1ff */
[----:B------:R-:W-:Y:S02]  /*0b50*/  USHF.L.U32 UR5, UR4, 0xb, URZ ;  /* 0x0000000b04057899 */ /* 0x000fe400080006ff */
[----:B------:R-:W-:Y:S01]  /*0b60*/  USHF.L.U32 UR4, UR4, 0x1, URZ ;  /* 0x0000000104047899 */ /* 0x000fe200080006ff */
[----:B------:R-:W2:Y:S03]  /*0b70*/  FENCE.VIEW.ASYNC.S ;  /* 0x00000000000073c6 */ /* 0x000ea60000000000 */
[----:B--2---:R4:W2:Y:S08]  /*0b80*/  SYNCS.EXCH.64 URZ, [UR6+0xd0], UR8 ;  /* 0x0000d00806ff75b2 */ /* 0x0048b00008000100 */
[----:B------:R4:W3:Y:S01]  /*0b90*/  SYNCS.EXCH.64 URZ, [UR6+0xe0], UR4 ;  /* 0x0000e00406ff75b2 */ /* 0x0008e20008000100 */
[----:B------:R4:W1:Y:S01]  /*0ba0*/  SYNCS.EXCH.64 URZ, [UR6+0xd8], UR8 ;  /* 0x0000d80806ff75b2 */ /* 0x0008620008000100 */
[----:B------:R4:W1:Y:S02]  /*0bb0*/  SYNCS.EXCH.64 URZ, [UR6+0xe8], UR4 ;  /* 0x0000e80406ff75b2 */ /* 0x0008640008000100 */
[----:B----4-:R-:W-:Y:S01]  /*0bc0*/  NOP ;  /* 0x0000000000007918 */ /* 0x010fe20000000000 */
.L_x_12:
[----:B------:R-:W4:Y:S01]  /*0bd0*/  SHFL.IDX PT, R0, R140, RZ, 0x1f ;  /* 0x00001fff8c007589 */ /* 0x000f2200000e0000 */
[----:B------:R-:W-:Y:S01]  /*0be0*/  NOP ;  /* 0x0000000000007918 */ /* 0x000fe20000000000 */
[----:B----4-:R-:W-:-:S13]  /*0bf0*/  ISETP.NE.AND P0, PT, R0, 0x5, PT ;  /* 0x000000050000780c */ /* 0x010fda0003f05270 */
[----:B------:R-:W-:Y:S05]  /*0c00*/  @P0 BRA `(.L_x_13) ;  /* 0x0000000000400947 */ /* 0x000fea0003800000 */
[----:B--2---:R-:W2:Y:S01]  /*0c10*/  S2UR UR5, SR_CgaCtaId ;  /* 0x00000000000579c3 */ /* 0x004ea20000008800 */
[----:B---3--:R-:W-:Y:S01]  /*0c20*/  UMOV UR4, 0x400 ;  /* 0x0000040000047882 */ /* 0x008fe20000000000 */
        /* <DEDUP_REMOVED lines=9> */
[----:B--2---:R-:W-:Y:S01]  /*0cc0*/  ULEA UR4, UR5, UR4, 0x18 ;  /* 0x0000000405047291 */ /* 0x004fe2000f8ec0ff */
[----:B------:R-:W2:Y:S11]  /*0cd0*/  FENCE.VIEW.ASYNC.S ;  /* 0x00000000000073c6 */ /* 0x000eb60000000000 */
[----:B--2---:R4:W2:Y:S01]  /*0ce0*/  SYNCS.EXCH.64 URZ, [UR4+0xf0], UR6 ;  /* 0x0000f00604ff75b2 */ /* 0x0048a20008000100 */
[----:B------:R4:W3:Y:S02]  /*0cf0*/  SYNCS.EXCH.64 URZ, [UR4+0xf8], UR8 ;  /* 0x0000f80804ff75b2 */ /* 0x0008e40008000100 */
[----:B----4-:R-:W-:Y:S01]  /*0d00*/  NOP ;  /* 0x0000000000007918 */ /* 0x010fe20000000000 */
.L_x_13:
[----:B------:R-:W4:Y:S01]  /*0d10*/  SHFL.IDX PT, R0, R140, RZ, 0x1f ;  /* 0x00001fff8c007589 */ /* 0x000f2200000e0000 */
[----:B------:R-:W-:Y:S01]  /*0d20*/  ISETP.NE.OR P1, PT, RZ, UR21, !P1 ;  /* 0x00000015ff007c0c */ /* 0x000fe2000cf25670 */
[----:B------:R-:W-:Y:S01]  /*0d30*/  NOP ;  /* 0x0000000000007918 */ /* 0x000fe20000000000 */
[----:B----4-:R-:W-:-:S13]  /*0d40*/  ISETP.NE.AND P0, PT, R0, 0x3, PT ;  /* 0x000000030000780c */ /* 0x010fda0003f05270 */
[----:B------:R-:W-:Y:S05]  /*0d50*/  @P0 BRA `(.L_x_14) ;  /* 0x0000000000380947 */ /* 0x000fea0003800000 */
[----:B--2---:R-:W2:Y:S01]  /*0d60*/  S2UR UR5, SR_CgaCtaId ;  /* 0x00000000000579c3 */ /* 0x004ea20000008800 */
[----:B---3--:R-:W-:Y:S01]  /*0d70*/  UMOV UR4, 0x400 ;  /* 0x0000040000047882 */ /* 0x008fe20000000000 */
[----:B------:R-:W-:Y:S01]  /*0d80*/  UMOV UR6, 0x20 ;  /* 0x0000002000067882 */ /* 0x000fe20000000000 */
[----:B------:R-:W-:Y:S01]  /*0d90*/  ELECT P0, URZ, PT ;  /* 0x0000000000ff782f */ /* 0x000fe20003800000 */
[----:B------:R-:W-:-:S04]  /*0da0*/  UIADD3 UR6, UPT, UPT, -UR6, 0x100000, URZ ;  /* 0x0010000006067890 */ /* 0x000fc8000fffe1ff */
[----:B------:R-:W-:Y:S02]  /*0db0*/  USHF.L.U32 UR7, UR6, 0xb, URZ ;  /* 0x0000000b06077899 */ /* 0x000fe400080006ff */
[----:B------:R-:W-:Y:S02]  /*0dc0*/  USHF.L.U32 UR6, UR6, 0x1, URZ ;  /* 0x0000000106067899 */ /* 0x000fe400080006ff */
[----:B--2---:R-:W-:Y:S01]  /*0dd0*/  ULEA UR4, UR5, UR4, 0x18 ;  /* 0x0000000405047291 */ /* 0x004fe2000f8ec0ff */
[----:B------:R-:W2:Y:S11]  /*0de0*/  FENCE.VIEW.ASYNC.S ;  /* 0x00000000000073c6 */ /* 0x000eb60000000000 */
[----:B--2---:R4:W2:Y:S01]  /*0df0*/  SYNCS.EXCH.64 URZ, [UR4+0x100], UR6 ;  /* 0x0001000604ff75b2 */ /* 0x0048a20008000100 */
[----:B------:R4:W3:Y:S01]  /*0e00*/  SYNCS.EXCH.64 URZ, [UR4+0x110], UR6 ;  /* 0x0001100604ff75b2 */ /* 0x0008e20008000100 */
[----:B------:R4:W1:Y:S01]  /*0e10*/  SYNCS.EXCH.64 URZ, [UR4+0x108], UR6 ;  /* 0x0001080604ff75b2 */ /* 0x0008620008000100 */
[----:B------:R4:W1:Y:S02]  /*0e20*/  SYNCS.EXCH.64 URZ, [UR4+0x118], UR6 ;  /* 0x0001180604ff75b2 */ /* 0x0008640008000100 */
[----:B----4-:R-:W-:Y:S01]  /*0e30*/  NOP ;  /* 0x0000000000007918 */ /* 0x010fe20000000000 */
.L_x_14:
[----:B---3--:R-:W3:Y:S01]  /*0e40*/  S2UR UR7, SR_CgaCtaId ;  /* 0x00000000000779c3 */ /* 0x008ee20000008800 */
[----:B------:R-:W-:Y:S01]  /*0e50*/  VOTEU.ALL UP0, P1 ;  /* 0x0000000000ff7886 */ /* 0x000fe20000800000 */
[----:B--2---:R-:W-:Y:S01]  /*0e60*/  UMOV UR4, 0x100 ;  /* 0x0000010000047882 */ /* 0x004fe20000000000 */
[----:B------:R-:W-:Y:S01]  /*0e70*/  NOP ;  /* 0x0000000000007918 */ /* 0x000fe20000000000 */
[----:B-1----:R-:W-:Y:S01]  /*0e80*/  LOP3.LUT R3, R152, 0x1f, RZ, 0xc0, !PT ;  /* 0x0000001f98037812 */ /* 0x002fe200078ec0ff */
[----:B------:R-:W-:Y:S01]  /*0e90*/  UISETP.NE.AND UP5, UPT, UR21, URZ, UPT ;  /* 0x000000ff1500728c */ /* 0x000fe2000bfa5270 */
[----:B------:R-:W-:Y:S01]  /*0ea0*/  @!UP0 UMOV UR6, 0x400 ;  /* 0x0000040000068882 */ /* 0x000fe20000000000 */
[----:B------:R-:W-:-:S04]  /*0eb0*/  @!UP0 UIADD3 UR4, UPT, UPT, -UR4, 0x100000, URZ ;  /* 0x0010000004048890 */ /* 0x000fc8000fffe1ff */
[----:B------:R-:W-:Y:S02]  /*0ec0*/  @!UP0 USHF.L.U32 UR5, UR4, 0xb, URZ ;  /* 0x0000000b04058899 */ /* 0x000fe400080006ff */
[----:B------:R-:W-:Y:S02]  /*0ed0*/  @!UP0 USHF.L.U32 UR4, UR4, 0x1, URZ ;  /* 0x0000000104048899 */ /* 0x000fe400080006ff */
[----:B---3--:R-:W-:Y:S01]  /*0ee0*/  @!UP0 ULEA UR6, UR7, UR6, 0x18 ;  /* 0x0000000607068291 */ /* 0x008fe2000f8ec0ff */
[----:B------:R-:W1:Y:S01]  /*0ef0*/  LDCU UR7, c[0x0][0x36c] ;  /* 0x00006d80ff0777ac */ /* 0x000e620008000800 */
[----:B------:R-:W-:Y:S01]  /*0f00*/  VOTEU.ALL UP0, P1 ;  /* 0x0000000000ff7886 */ /* 0x000fe20000800000 */
[----:B------:R-:W2:Y:S09]  /*0f10*/  FENCE.VIEW.ASYNC.S ;  /* 0x00000000000073c6 */ /* 0x000eb20000000000 */
[----:B--2---:R2:W3:Y:S01]  /*0f20*/  @!UP0 SYNCS.EXCH.64 URZ, [UR6+0x120], UR4 ;  /* 0x0001200406ff85b2 */ /* 0x0044e20008000100 */
[----:B-1----:R-:W-:-:S09]  /*0f30*/  UISETP.EQ.U32.AND UP6, UPT, UR7, 0x1, UPT ;  /* 0x000000010700788c */ /* 0x002fd2000bfc2070 */
[----:B--2---:R-:W-:Y:S05]  /*0f40*/  BRA.U !UP6, `(.L_x_15) ;  /* 0x000000010e087547 */ /* 0x004fea000b800000 */
[----:B---3--:R-:W-:Y:S01]  /*0f50*/  UCGABAR_ARV ;  /* 0x00000000000079c7 */ /* 0x008fe20008000000 */
[----:B------:R-:W-:Y:S05]  /*0f60*/  BRA `(.L_x_16) ;  /* 0x0000000000047947 */ /* 0x000fea0003800000 */
.L_x_15:
[----:B---3--:R-:W-:Y:S01]  /*0f70*/  NOP ;  /* 0x0000000000007918 */ /* 0x008fe20000000000 */
.L_x_16:
[----:B------:R-:W1:Y:S01]  /*0f80*/  S2UR UR65, SR_CTAID.X ;  /* 0x00000000004179c3 */ /* 0x000e620000002500 */
[----:B------:R-:W-:-:S05]  /*0f90*/  CS2R.32 R142, SR_CgaSize ;  /* 0x00000000008e7805 */ /* 0x000fca0000008a00 */
[----:B------:R-:W-:-:S05]  /*0fa0*/  IMAD R142, R142, -0xa0, RZ ;  /* 0xffffff608e8e7824 */ /* 0x000fca00078e02ff */
[----:B------:R-:W-:-:S14]  /*0fb0*/  R2UR UR5, R142 ;  /* 0x000000008e0572ca */ /* 0x000fdc00000e0000 */
[----:B------:R-:W2:Y:S01]  /*0fc0*/  LDCU UR5, c[0x0][UR5+0x2b0] ;  /* 0x00005600050577ac */ /* 0x000ea20008000800 */
[----:B------:R-:W-:-:S05]  /*0fd0*/  CS2R.32 R142, SR_CgaSize ;  /* 0x00000000008e7805 */ /* 0x000fca0000008a00 */
[----:B------:R-:W-:-:S05]  /*0fe0*/  IMAD R142, R142, -0xa0, RZ ;  /* 0xffffff608e8e7824 */ /* 0x000fca00078e02ff */
[----:B------:R-:W-:-:S14]  /*0ff0*/  R2UR UR4, R142 ;  /* 0x000000008e0472ca */ /* 0x000fdc00000e0000 */
[----:B------:R-:W3:Y:S01]  /*1000*/  LDCU UR4, c[0x0][UR4+0x2b4] ;  /* 0x00005680040477ac */ /* 0x000ee20008000800 */
[----:B------:R-:W4:Y:S01]  /*1010*/  S2UR UR20, SR_CTAID.Y ;  /* 0x00000000001479c3 */ /* 0x000f220000002600 */
[----:B------:R-:W-:-:S05]  /*1020*/  CS2R.32 R142, SR_CgaSize ;  /* 0x00000000008e7805 */ /* 0x000fca0000008a00 */
[----:B------:R-:W-:-:S05]  /*1030*/  IMAD R142, R142, -0xa0, RZ ;  /* 0xffffff608e8e7824 */ /* 0x000fca00078e02ff */
[----:B------:R-:W-:-:S14]  /*1040*/  R2UR UR7, R142 ;  /* 0x000000008e0772ca */ /* 0x000fdc00000e0000 */
[----:B------:R-:W3:Y:S01]  /*1050*/  LDCU UR7, c[0x0][UR7+0x2a0] ;  /* 0x00005400070777ac */ /* 0x000ee20008000800 */
[----:B------:R-:W-:-:S05]  /*1060*/  CS2R.32 R142, SR_CgaSize ;  /* 0x00000000008e7805 */ /* 0x000fca0000008a00 */
[----:B------:R-:W-:-:S05]  /*1070*/  IMAD R142, R142, -0xa0, RZ ;  /* 0xffffff608e8e7824 */ /* 0x000fca00078e02ff */
[----:B------:R-:W-:-:S14]  /*1080*/  R2UR UR8, R142 ;  /* 0x000000008e0872ca */ /* 0x000fdc00000e0000 */
[----:B------:R-:W3:Y:S01]  /*1090*/  LDCU UR8, c[0x0][UR8+0x2a4] ;  /* 0x00005480080877ac */ /* 0x000ee20008000800 */
[----:B------:R-:W3:Y:S01]  /*10a0*/  S2UR UR9, SR_CgaCtaId ;  /* 0x00000000000979c3 */ /* 0x000ee20000008800 */
[----:B------:R-:W-:Y:S01]  /*10b0*/  UISETP.GT.U32.AND UP0, UPT, UR66, 0xffff, UPT ;  /* 0x0000ffff4200788c */ /* 0x000fe2000bf04070 */
[----:B------:R-:W3:Y:S01]  /*10c0*/  LDCU UR22, c[0x0][0xf24] ;  /* 0x0001e480ff1677ac */ /* 0x000ee20008000800 */
[----:B------:R-:W3:Y:S01]  /*10d0*/  LDCU UR44, c[0x0][0xf24] ;  /* 0x0001e480ff2c77ac */ /* 0x000ee20008000800 */
[----:B-1----:R-:W-:Y:S01]  /*10e0*/  I2FP.F32.U32 R2, UR65 ;  /* 0x0000004100027c45 */ /* 0x002fe20008201000 */
[----:B------:R-:W1:Y:S04]  /*10f0*/  LDCU UR25, c[0x0][0xf30] ;  /* 0x0001e600ff1977ac */ /* 0x000e680008000800 */
[----:B--2---:R-:W-:Y:S01]  /*1100*/  FMUL R2, R2, UR5 ;  /* 0x0000000502027c20 */ /* 0x004fe20008400000 */
[----:B------:R-:W-:Y:S01]  /*1110*/  USEL UR45, UR66, 0xffff, !UP0 ;  /* 0x0000ffff422d7887 */ /* 0x000fe2000c000000 */
[----:B----4-:R-:W-:Y:S01]  /*1120*/  I2FP.F32.U32 R0, UR20 ;  /* 0x0000001400007c45 */ /* 0x010fe20008201000 */
[----:B------:R-:W-:-:S03]  /*1130*/  UMOV UR28, UR65 ;  /* 0x00000041001c7c82 */ /* 0x000fc60008000000 */
[----:B------:R-:W2:Y:S01]  /*1140*/  F2I.U32.TRUNC.NTZ R2, R2 ;  /* 0x0000000200027305 */ /* 0x000ea2000020f000 */
[----:B---3--:R-:W-:Y:S01]  /*1150*/  FMUL R0, R0, UR4 ;  /* 0x0000000400007c20 */ /* 0x008fe20008400000 */
[----:B------:R-:W-:Y:S02]  /*1160*/  USHF.L.U32 UR62, UR9, 0x5, URZ ;  /* 0x00000005093e7899 */ /* 0x000fe400080006ff */
[----:B------:R-:W-:-:S04]  /*1170*/  USHF.L.U32 UR46, UR9, 0xb, URZ ;  /* 0x0000000b092e7899 */ /* 0x000fc800080006ff */
[----:B------:R-:W3:Y:S01]  /*1180*/  F2I.U32.TRUNC.NTZ R0, R0 ;  /* 0x0000000000007305 */ /* 0x000ee2000020f000 */
[----:B------:R-:W-:Y:S01]  /*1190*/  USHF.L.U32 UR50, UR9, 0x9, URZ ;  /* 0x0000000909327899 */ /* 0x000fe200080006ff */
[----:B--2---:R-:W-:Y:S02]  /*11a0*/  R2UR UR4, R2 ;  /* 0x00000000020472ca */ /* 0x004fe400000e0000 */
[----:B------:R-:W-:Y:S02]  /*11b0*/  PRMT R2, RZ, 0x7610, R2 ;  /* 0x00007610ff027816 */ /* 0x000fe40000000002 */
[----:B---3--:R-:W-:Y:S02]  /*11c0*/  R2UR UR6, R0 ;  /* 0x00000000000672ca */ /* 0x008fe400000e0000 */
[----:B------:R-:W-:-:S07]  /*11d0*/  PRMT R0, RZ, 0x7610, R0 ;  /* 0x00007610ff007816 */ /* 0x000fce0000000000 */
[----:B------:R-:W-:-:S04]  /*11e0*/  UIADD3 UR5, UPT, UPT, -UR4, URZ, URZ ;  /* 0x000000ff04057290 */ /* 0x000fc8000fffe1ff */
[----:B------:R-:W-:Y:S02]  /*11f0*/  UIMAD UR5, UR7, UR5, UR65 ;  /* 0x00000005070572a4 */ /* 0x000fe4000f8e0241 */
[----:B------:R-:W-:-:S04]  /*1200*/  UIADD3 UR4, UPT, UPT, -UR6, URZ, URZ ;  /* 0x000000ff06047290 */ /* 0x000fc8000fffe1ff */
[----:B------:R-:W-:Y:S01]  /*1210*/  IMAD.U32 R142, RZ, RZ, UR5 ;  /* 0x00000005ff8e7e24 */ /* 0x000fe2000f8e00ff */
[----:B------:R-:W-:-:S06]  /*1220*/  UIMAD UR4, UR8, UR4, UR20 ;  /* 0x00000004080472a4 */ /* 0x000fcc000f8e0214 */
[----:B------:R-:W-:Y:S01]  /*1230*/  IMAD.U32 R141, RZ, RZ, UR4 ;  /* 0x00000004ff8d7e24 */ /* 0x000fe2000f8e00ff */
[----:B-1----:R-:W-:Y:S06]  /*1240*/  BRA.U UP5, `(.L_x_17) ;  /* 0x0000000105447547 */ /* 0x002fec000b800000 */
[----:B------:R-:W-:Y:S02]  /*1250*/  R2UR UR4, R141 ;  /* 0x000000008d0472ca */ /* 0x000fe400000e0000 */
[----:B------:R-:W-:-:S11]  /*1260*/  R2UR UR7, R142 ;  /* 0x000000008e0772ca */ /* 0x000fd600000e0000 */
[----:B------:R-:W-:Y:S02]  /*1270*/  UISETP.NE.AND UP0, UPT, UR4, URZ, UPT ;  /* 0x000000ff0400728c */ /* 0x000fe4000bf05270 */
[----:B------:R-:W-:Y:S02]  /*1280*/  ULOP3.LUT UR4, UR7, 0x2, URZ, 0x3c, !UPT ;  /* 0x0000000207047892 */ /* 0x000fe4000f8e3cff */
[----:B------:R-:W-:Y:S02]  /*1290*/  UISETP.GT.U32.AND UP2, UPT, UR7, 0x1, UP0 ;  /* 0x000000010700788c */ /* 0x000fe40008744070 */
[----:B------:R-:W-:Y:S02]  /*12a0*/  UISETP.GT.U32.AND UP0, UPT, UR4, 0x1, UP0 ;  /* 0x000000010400788c */ /* 0x000fe40008704070 */
[----:B------:R-:W-:Y:S02]  /*12b0*/  USEL UR5, URZ, 0x2, UP2 ;  /* 0x00000002ff057887 */ /* 0x000fe40009000000 */
[----:B------:R-:W-:-:S02]  /*12c0*/  USEL UR6, URZ, 0x1, UP2 ;  /* 0x00000001ff067887 */ /* 0x000fc40009000000 */
[----:B------:R-:W-:Y:S02]  /*12d0*/  USEL UR4, URZ, 0x4, UP0 ;  /* 0x00000004ff047887 */ /* 0x000fe40008000000 */
[----:B------:R-:W-:Y:S02]  /*12e0*/  ULOP3.LUT UR7, UR7, 0xfffffffe, URZ, 0xc0, !UPT ;  /* 0xfffffffe07077892 */ /* 0x000fe4000f8ec0ff */
[----:B------:R-:W-:Y:S02]  /*12f0*/  USEL UR8, URZ, 0x8, UP0 ;  /* 0x00000008ff087887 */ /* 0x000fe40008000000 */
[----:B------:R-:W-:-:S03]  /*1300*/  UIADD3 UR4, UPT, UPT, UR4, UR5, UR6 ;  /* 0x0000000504047290 */ /* 0x000fc6000fffe006 */
[----:B------:R-:W-:Y:S01]  /*1310*/  UMOV UR5, 0x3 ;  /* 0x0000000300057882 */ /* 0x000fe20000000000 */
[----:B------:R-:W-:Y:S02]  /*1320*/  UIADD3 UR4, UPT, UPT, UR4, UR8, URZ ;  /* 0x0000000804047290 */ /* 0x000fe4000fffe0ff */
[----:B------:R-:W-:-:S04]  /*1330*/  USHF.L.U32 UR5, UR5, UR7, URZ ;  /* 0x0000000705057299 */ /* 0x000fc800080006ff */
[----:B------:R-:W-:Y:S02]  /*1340*/  IMAD.U32 R2, RZ, RZ, UR4 ;  /* 0x00000004ff027e24 */ /* 0x000fe4000f8e00ff */
[----:B------:R-:W-:-:S07]  /*1350*/  IMAD.U32 R0, RZ, RZ, UR5 ;  /* 0x00000005ff007e24 */ /* 0x000fce000f8e00ff */
.L_x_17:
[----:B------:R-:W1:Y:S01]  /*1360*/  S2UR UR36, SR_CTAID.Z ;  /* 0x00000000002479c3 */ /* 0x000e620000002700 */
[----:B------:R-:W-:Y:S01]  /*1370*/  UISETP.GE.AND UP0, UPT, UR22, 0x1, UPT ;  /* 0x000000011600788c */ /* 0x000fe2000bf06270 */
[----:B------:R-:W-:-:S08]  /*1380*/  UMOV UR26, 0x5 ;  /* 0x00000005001a7882 */ /* 0x000fd00000000000 */
[----:B------:R-:W-:Y:S05]  /*1390*/  BRA.U !UP0, `(.L_x_18) ;  /* 0x0000000108d47547 */ /* 0x000fea000b800000 */
[----:B------:R-:W2:Y:S01]  /*13a0*/  LDCU.128 UR16, c[0x0][0xf10] ;  /* 0x0001e200ff1077ac */ /* 0x000ea20008000c00 */
[----:B------:R-:W3:Y:S01]  /*13b0*/  LDCU UR6, c[0x0][0x370] ;  /* 0x00006e00ff0677ac */ /* 0x000ee20008000800 */
[----:B------:R-:W4:Y:S01]  /*13c0*/  LDCU UR7, c[0x0][0x374] ;  /* 0x00006e80ff0777ac */ /* 0x000f220008000800 */
[----:B------:R-:W1:Y:S01]  /*13d0*/  LDCU UR23, c[0x0][0xf0c] ;  /* 0x0001e180ff1777ac */ /* 0x000e620008000800 */
[----:B------:R-:W1:Y:S01]  /*13e0*/  LDCU UR24, c[0x0][0xf20] ;  /* 0x0001e400ff1877ac */ /* 0x000e620008000800 */
[----:B------:R-:W1:Y:S01]  /*13f0*/  LDCU.64 UR8, c[0x0][0xf28] ;  /* 0x0001e500ff0877ac */ /* 0x000e620008000a00 */
[----:B--2---:R-:W-:Y:S02]  /*1400*/  UISETP.NE.AND UP3, UPT, UR18, 0x1, UPT ;  /* 0x000000011200788c */ /* 0x004fe4000bf65270 */
[----:B----4-:R-:W-:Y:S02]  /*1410*/  UIMAD.WIDE.U32 UR10, UR7, UR19, URZ ;  /* 0x00000013070a72a5 */ /* 0x010fe4000f8e00ff */
[----:B---3--:R-:W-:-:S02]  /*1420*/  UIMAD.WIDE.U32 UR12, UR6, UR16, URZ ;  /* 0x00000010060c72a5 */ /* 0x008fc4000f8e00ff */
[----:B-1----:R-:W-:Y:S02]  /*1430*/  UISETP.NE.AND UP0, UPT, UR23, 0x1, UPT ;  /* 0x000000011700788c */ /* 0x002fe4000bf05270 */
[----:B------:R-:W-:Y:S01]  /*1440*/  UIMAD.WIDE.U32 UR4, UR28, UR16, URZ ;  /* 0x000000101c0472a5 */ /* 0x000fe2000f8e00ff */
[----:B------:R-:W-:Y:S02]  /*1450*/  UMOV UR10, UR11 ;  /* 0x0000000b000a7c82 */ /* 0x000fe40008000000 */
[----:B------:R-:W-:Y:S01]  /*1460*/  UMOV UR12, UR13 ;  /* 0x0000000d000c7c82 */ /* 0x000fe20008000000 */
[----:B------:R-:W-:Y:S02]  /*1470*/  @UP3 USHF.R.U32.HI UR7, URZ, UR24, UR10 ;  /* 0x00000018ff073299 */ /* 0x000fe4000801160a */
[----:B------:R-:W-:Y:S01]  /*1480*/  UISETP.NE.AND UP2, UPT, UR22, 0x1, UPT ;  /* 0x000000011600788c */ /* 0x000fe2000bf45270 */
[----:B------:R-:W-:Y:S02]  /*1490*/  UMOV UR4, UR5 ;  /* 0x0000000500047c82 */ /* 0x000fe40008000000 */
[----:B------:R-:W-:-:S02]  /*14a0*/  @UP0 USHF.R.U32.HI UR6, URZ, UR17, UR12 ;  /* 0x00000011ff060299 */ /* 0x000fc4000801160c */
[----:B------:R-:W-:Y:S02]  /*14b0*/  USHF.R.U32.HI UR4, URZ, UR17, UR4 ;  /* 0x00000011ff047299 */ /* 0x000fe40008011604 */
[----:B------:R-:W-:Y:S02]  /*14c0*/  UIMAD.WIDE.U32 UR12, UR20, UR19, URZ ;  /* 0x00000013140c72a5 */ /* 0x000fe4000f8e00ff */
[----:B------:R-:W-:Y:S02]  /*14d0*/  UIMAD.WIDE.U32 UR10, UR7, UR8, URZ ;  /* 0x00000008070a72a5 */ /* 0x000fe4000f8e00ff */
[----:B------:R-:W-:Y:S02]  /*14e0*/  UIMAD.WIDE.U32 UR14, UR6, UR8, URZ ;  /* 0x00000008060e72a5 */ /* 0x000fe4000f8e00ff */
[----:B------:R-:W-:-:S03]  /*14f0*/  USEL UR5, UR28, UR4, !UP0 ;  /* 0x000000041c057287 */ /* 0x000fc6000c000000 */
[----:B------:R-:W-:Y:S01]  /*1500*/  UMOV UR4, UR13 ;  /* 0x0000000d00047c82 */ /* 0x000fe20008000000 */
[----:B------:R-:W-:Y:S01]  /*1510*/  UMOV UR10, UR11 ;  /* 0x0000000b000a7c82 */ /* 0x000fe20008000000 */
[----:B------:R-:W-:Y:S02]  /*1520*/  USHF.R.U32.HI UR4, URZ, UR24, UR4 ;  /* 0x00000018ff047299 */ /* 0x000fe40008011604 */
[----:B------:R-:W-:Y:S01]  /*1530*/  @UP2 USHF.R.U32.HI UR7, URZ, UR9, UR10 ;  /* 0x00000009ff072299 */ /* 0x000fe2000801160a */
[----:B------:R-:W-:Y:S01]  /*1540*/  UMOV UR14, UR15 ;  /* 0x0000000f000e7c82 */ /* 0x000fe20008000000 */
[----:B------:R-:W-:Y:S02]  /*1550*/  USEL UR4, UR20, UR4, !UP3 ;  /* 0x0000000414047287 */ /* 0x000fe4000d800000 */
[----:B------:R-:W-:Y:S02]  /*1560*/  @UP2 USHF.R.U32.HI UR6, URZ, UR9, UR14 ;  /* 0x00000009ff062299 */ /* 0x000fe4000801160e */
[----:B------:R-:W-:-:S02]  /*1570*/  UIMAD UR7, UR7, UR22, URZ ;  /* 0x00000016070772a4 */ /* 0x000fc4000f8e02ff */
[----:B------:R-:W-:Y:S02]  /*1580*/  UIMAD UR12, UR6, UR22, URZ ;  /* 0x00000016060c72a4 */ /* 0x000fe4000f8e02ff */
[----:B------:R-:W-:Y:S02]  /*1590*/  UISETP.GE.AND UP0, UPT, UR4, UR7, UPT ;  /* 0x000000070400728c */ /* 0x000fe4000bf06270 */
[----:B------:R-:W-:Y:S02]  /*15a0*/  UIMAD.WIDE.U32 UR10, UR4, UR8, URZ ;  /* 0x00000008040a72a5 */ /* 0x000fe4000f8e00ff */
[----:B------:R-:W-:Y:S02]  /*15b0*/  UISETP.GE.OR UP0, UPT, UR5, UR12, UP0 ;  /* 0x0000000c0500728c */ /* 0x000fe40008706670 */
[----:B------:R-:W-:Y:S02]  /*15c0*/  UIMAD.WIDE.U32 UR12, UR5, UR8, URZ ;  /* 0x00000008050c72a5 */ /* 0x000fe4000f8e00ff */
[----:B------:R-:W-:Y:S01]  /*15d0*/  UIADD3 UR10, UPT, UPT, -UR4, URZ, URZ ;  /* 0x000000ff040a7290 */ /* 0x000fe2000fffe1ff */
[----:B------:R-:W-:Y:S01]  /*15e0*/  UMOV UR8, UR11 ;  /* 0x0000000b00087c82 */ /* 0x000fe20008000000 */
[----:B------:R-:W-:-:S02]  /*15f0*/  UIADD3 UR11, UPT, UPT, -UR5, URZ, URZ ;  /* 0x000000ff050b7290 */ /* 0x000fc4000fffe1ff */
[----:B------:R-:W-:-:S03]  /*1600*/  USHF.R.U32.HI UR8, URZ, UR9, UR8 ;  /* 0x00000009ff087299 */ /* 0x000fc60008011608 */
[----:B------:R-:W-:Y:S01]  /*1610*/  @!UP0 UMOV UR7, UR13 ;  /* 0x0000000d00078c82 */ /* 0x000fe20008000000 */
[----:B------:R-:W-:Y:S02]  /*1620*/  UIMAD UR20, UR18, UR10, UR20 ;  /* 0x0000000a121472a4 */ /* 0x000fe4000f8e0214 */
[----:B------:R-:W-:Y:S02]  /*1630*/  USEL UR8, UR4, UR8, !UP2 ;  /* 0x0000000804087287 */ /* 0x000fe4000d000000 */
[----:B------:R-:W-:Y:S02]  /*1640*/  @!UP0 USHF.R.U32.HI UR7, URZ, UR9, UR7 ;  /* 0x00000009ff078299 */ /* 0x000fe40008011607 */
[----:B------:R-:W-:Y:S02]  /*1650*/  UIADD3 UR9, UPT, UPT, -UR8, URZ, URZ ;  /* 0x000000ff08097290 */ /* 0x000fe4000fffe1ff */
[----:B------:R-:W-:Y:S02]  /*1660*/  @!UP0 USEL UR7, UR5, UR7, !UP2 ;  /* 0x0000000705078287 */ /* 0x000fe4000d000000 */
[----:B------:R-:W-:-:S02]  /*1670*/  UIMAD UR9, UR22, UR9, UR4 ;  /* 0x00000009160972a4 */ /* 0x000fc4000f8e0204 */
[----:B------:R-:W-:Y:S02]  /*1680*/  @!UP0 UIADD3 UR8, UPT, UPT, UR8, -UR7, URZ ;  /* 0x8000000708088290 */ /* 0x000fe4000fffe0ff */
[----:B------:R-:W-:Y:S02]  /*1690*/  @!UP0 UIMAD UR6, UR9, UR6, UR7 ;  /* 0x00000006090682a4 */ /* 0x000fe4000f8e0207 */
[----:B------:R-:W-:Y:S02]  /*16a0*/  @!UP0 UIMAD UR4, UR8, UR22, UR5 ;  /* 0x00000016080482a4 */ /* 0x000fe4000f8e0205 */
[----:B------:R-:W-:Y:S02]  /*16b0*/  UIMAD UR28, UR23, UR11, UR28 ;  /* 0x0000000b171c72a4 */ /* 0x000fe4000f8e021c */
[----:B------:R-:W-:Y:S01]  /*16c0*/  UIMAD UR20, UR4, UR18, UR20 ;  /* 0x00000012041472a4 */ /* 0x000fe2000f8e0214 */
[----:B------:R-:W-:Y:S02]  /*16d0*/  @!UP0 UMOV UR5, UR6 ;  /* 0x0000000600058c82 */ /* 0x000fe40008000000 */
[----:B------:R-:W-:-:S12]  /*16e0*/  UIMAD UR28, UR5, UR23, UR28 ;  /* 0x00000017051c72a4 */ /* 0x000fd8000f8e021c */
.L_x_18:
[----:B------:R-:W-:Y:S02]  /*16f0*/  UISETP.NE.AND UP2, UPT, UR25, 0x1, UPT ;  /* 0x000000011900788c */ /* 0x000fe4000bf45270 */
[----:B------:R-:W-:Y:S02]  /*1700*/  USHF.L.U32 UR4, UR65, 0x7, URZ ;  /* 0x0000000741047899 */ /* 0x000fe400080006ff */
[----:B------:R-:W-:Y:S02]  /*1710*/  ULOP3.LUT UR50, UR50, 0x600, URZ, 0xc0, !UPT ;  /* 0x0000060032327892 */ /* 0x000fe4000f8ec0ff */
[----:B------:R-:W-:Y:S02]  /*1720*/  ULOP3.LUT UR45, UR45, 0xffff, URZ, 0xc0, !UPT ;  /* 0x0000ffff2d2d7892 */ /* 0x000fe4000f8ec0ff */
[----:B------:R-:W-:Y:S02]  /*1730*/  UISETP.NE.AND UP0, UPT, UR21, 0x2, UPT ;  /* 0x000000021500788c */ /* 0x000fe4000bf05270 */
[----:B------:R-:W-:-:S02]  /*1740*/  ULOP3.LUT UR62, UR62, 0x40, URZ, 0xc0, !UPT ;  /* 0x000000403e3e7892 */ /* 0x000fc4000f8ec0ff */
[----:B------:R-:W-:Y:S02]  /*1750*/  ULOP3.LUT UR46, UR46, 0x1000, URZ, 0xc0, !UPT ;  /* 0x000010002e2e7892 */ /* 0x000fe4000f8ec0ff */
[----:B------:R-:W-:Y:S02]  /*1760*/  ULOP3.LUT UR63, UR4, 0x80, URZ, 0xc0, !UPT ;  /* 0x00000080043f7892 */ /* 0x000fe4000f8ec0ff */
[----:B------:R-:W-:Y:S02]  /*1770*/  USHF.R.U32.HI UR47, URZ, 0xa, UR50 ;  /* 0x0000000aff2f7899 */ /* 0x000fe40008011632 */
[----:B------:R-:W-:Y:S01]  /*1780*/  USHF.L.U32 UR45, UR26, UR45, URZ ;  /* 0x0000002d1a2d7299 */ /* 0x000fe200080006ff */
[----:B------:R-:W-:Y:S11]  /*1790*/  BRA.U UP2, `(.L_x_19) ;  /* 0x0000000102407547 */ /* 0x000ff6000b800000 */
[----:B------:R-:W2:Y:S01]  /*17a0*/  LDCU.128 UR8, c[0x0][0xf10] ;  /* 0x0001e200ff0877ac */ /* 0x000ea20008000c00 */
[----:B------:R-:W3:Y:S01]  /*17b0*/  LDCU UR12, c[0x0][0xf0c] ;  /* 0x0001e180ff0c77ac */ /* 0x000ee20008000800 */
[----:B------:R-:W4:Y:S01]  /*17c0*/  LDCU UR13, c[0x0][0xf20] ;  /* 0x0001e400ff0d77ac */ /* 0x000f220008000800 */
[----:B--2---:R-:W-:Y:S02]  /*17d0*/  UIMAD.WIDE.U32 UR4, UR28, UR8, URZ ;  /* 0x000000081c0472a5 */ /* 0x004fe4000f8e00ff */
[----:B------:R-:W-:Y:S02]  /*17e0*/  UIMAD.WIDE.U32 UR6, UR20, UR11, URZ ;  /* 0x0000000b140672a5 */ /* 0x000fe4000f8e00ff */
[----:B---3--:R-:W-:Y:S02]  /*17f0*/  UISETP.NE.AND UP2, UPT, UR12, 0x1, UPT ;  /* 0x000000010c00788c */ /* 0x008fe4000bf45270 */
[----:B------:R-:W-:-:S03]  /*1800*/  USHF.R.U32.HI UR5, URZ, UR9, UR5 ;  /* 0x00000009ff057299 */ /* 0x000fc60008011605 */
[----:B------:R-:W-:Y:S01]  /*1810*/  UMOV UR4, UR7 ;  /* 0x0000000700047c82 */ /* 0x000fe20008000000 */
[----:B------:R-:W-:Y:S02]  /*1820*/  USEL UR5, UR28, UR5, !UP2 ;  /* 0x000000051c057287 */ /* 0x000fe4000d000000 */
[----:B------:R-:W-:Y:S02]  /*1830*/  UISETP.NE.AND UP2, UPT, UR10, 0x1, UPT ;  /* 0x000000010a00788c */ /* 0x000fe4000bf45270 */
[----:B----4-:R-:W-:-:S04]  /*1840*/  USHF.R.U32.HI UR4, URZ, UR13, UR4 ;  /* 0x0000000dff047299 */ /* 0x010fc80008011604 */
[----:B------:R-:W-:-:S04]  /*1850*/  USEL UR4, UR20, UR4, !UP2 ;  /* 0x0000000414047287 */ /* 0x000fc8000d000000 */
[----:B------:R-:W-:Y:S02]  /*1860*/  UIADD3 UR6, UPT, UPT, UR5, -UR4, URZ ;  /* 0x8000000405067290 */ /* 0x000fe4000fffe0ff */
[----:B------:R-:W-:Y:S02]  /*1870*/  UIADD3 UR4, UPT, UPT, -UR5, UR4, URZ ;  /* 0x0000000405047290 */ /* 0x000fe4000fffe1ff */
[----:B------:R-:W-:Y:S02]  /*1880*/  UIMAD UR20, UR6, UR10, UR20 ;  /* 0x0000000a061472a4 */ /* 0x000fe4000f8e0214 */
[----:B------:R-:W-:-:S12]  /*1890*/  UIMAD UR28, UR4, UR12, UR28 ;  /* 0x0000000c041c72a4 */ /* 0x000fd8000f8e021c */
.L_x_19:
[----:B------:R-:W-:Y:S05]  /*18a0*/  BRA.U !UP6, `(.L_x_20) ;  /* 0x000000010e0c7547 */ /* 0x000fea000b800000 */
[----:B------:R-:W-:Y:S01]  /*18b0*/  UCGABAR_WAIT ;  /* 0x0000000000007dc7 */ /* 0x000fe20008000000 */
[----:B------:R-:W-:Y:S01]  /*18c0*/  CCTL.IVALL ;  /* 0x00000000ff00798f */ /* 0x000fe20002000000 */
[----:B------:R-:W-:Y:S05]  /*18d0*/  BRA `(.L_x_21) ;  /* 0x0000000000047947 */ /* 0x000fea0003800000 */
.L_x_20:
[----:B------:R-:W-:Y:S06]  /*18e0*/  BAR.SYNC.DEFER_BLOCKING 0x0 ;  /* 0x0000000000007b1d */ /* 0x000fec0000010000 */
.L_x_21:
[----:B------:R-:W-:Y:S05]  /*18f0*/  BRA.U UP0, `(.L_x_22) ;  /* 0x0000001900307547 */ /* 0x000fea000b800000 */
[----:B------:R-:W2:Y:S01]  /*1900*/  LDCU UR6, c[0x0][0x38c] ;  /* 0x00007180ff0677ac */ /* 0x000ea20008000800 */
[----:B------:R-:W3:Y:S01]  /*1910*/  S2UR UR8, SR_CgaCtaId ;  /* 0x00000000000879c3 */ /* 0x000ee20000008800 */
[----:B------:R-:W-:Y:S01]  /*1920*/  PLOP3.LUT P2, PT, PT, PT, UP4, 0x80, 0x8 ;  /* 0x000000000008781c */ /* 0x000fe20003f4f048 */
[----:B------:R-:W-:Y:S01]  /*1930*/  IMAD.MOV.U32 R12, RZ, RZ, 0x1 ;  /* 0x00000001ff0c7424 */ /* 0x000fe200078e00ff */
[----:B------:R-:W-:Y:S01]  /*1940*/  UMOV UR7, 0x400 ;  /* 0x0000040000077882 */ /* 0x000fe20000000000 */
[----:B------:R-:W-:Y:S01]  /*1950*/  UISETP.NE.AND UP1, UPT, UR21, URZ, UPT ;  /* 0x000000ff1500728c */ /* 0x000fe2000bf25270 */
[----:B------:R-:W-:Y:S02]  /*1960*/  ISETP.NE.AND P3, PT, R3, RZ, P4 ;  /* 0x000000ff0300720c */ /* 0x000fe40002765270 */
[----:B------:R-:W-:Y:S02]  /*1970*/  CS2R R10, SRZ ;  /* 0x00000000000a7805 */ /* 0x000fe4000001ff00 */
[----:B------:R-:W-:Y:S01]  /*1980*/  PLOP3.LUT P2, PT, P2, PT, PT, 0x8, 0x80 ;  /* 0x000000000080781c */ /* 0x000fe2000174e170 */
[----:B------:R-:W-:Y:S01]  /*1990*/  IMAD.MOV.U32 R9, RZ, RZ, RZ ;  /* 0x000000ffff097224 */ /* 0x000fe200078e00ff */
[----:B------:R-:W4:Y:S01]  /*19a0*/  LDCU UR57, c[0x0][0x370] ;  /* 0x00006e00ff3977ac */ /* 0x000f220008000800 */
[----:B------:R-:W-:Y:S01]  /*19b0*/  IMAD.MOV.U32 R8, RZ, RZ, 0x1 ;  /* 0x00000001ff087424 */ /* 0x000fe200078e00ff */
[----:B------:R-:W-:Y:S01]  /*19c0*/  USEL UR37, UR52, 0x2, UP1 ;  /* 0x0000000234257887 */ /* 0x000fe20008800000 */
[----:B------:R-:W1:Y:S01]  /*19d0*/  LDCU.64 UR42, c[0x0][0x348] ;  /* 0x00006900ff2a77ac */ /* 0x000e620008000a00 */
[----:B--2---:R-:W-:-:S02]  /*19e0*/  UIADD3 UR5, UPT, UPT, UR6, 0x7f, URZ ;  /* 0x0000007f06057890 */ /* 0x004fc4000fffe0ff */
[----:B------:R-:W-:Y:S02]  /*19f0*/  UIADD3 UR62, UPT, UPT, UR63, UR62, URZ ;  /* 0x0000003e3f3e7290 */ /* 0x000fe4000fffe0ff */
[----:B------:R-:W-:Y:S02]  /*1a00*/  USHF.R.S32.HI UR4, URZ, 0x1f, UR5 ;  /* 0x0000001fff047899 */ /* 0x000fe40008011405 */
[----:B---3--:R-:W-:Y:S02]  /*1a10*/  ULEA UR7, UR8, UR7, 0x18 ;  /* 0x0000000708077291 */ /* 0x008fe4000f8ec0ff */
[----:B------:R-:W-:Y:S02]  /*1a20*/  ULEA.HI UR4, UR4, UR5, URZ, 0x7 ;  /* 0x0000000504047291 */ /* 0x000fe4000f8f38ff */
[----:B------:R-:W-:Y:S02]  /*1a30*/  UIADD3 UR64, UPT, UPT, UR6, 0xfe, URZ ;  /* 0x000000fe06407890 */ /* 0x000fe4000fffe0ff */
[----:B------:R-:W-:-:S02]  /*1a40*/  USHF.R.S32.HI UR59, URZ, 0x7, UR4 ;  /* 0x00000007ff3b7899 */ /* 0x000fc40008011404 */
[----:B------:R-:W-:Y:S02]  /*1a50*/  UIADD3 UR4, UPT, UPT, UR6, -0x1, URZ ;  /* 0xffffffff06047890 */ /* 0x000fe4000fffe0ff */
[----:B------:R-:W-:Y:S02]  /*1a60*/  UISETP.LT.U32.AND UP0, UPT, UR59, 0x8, UPT ;  /* 0x000000083b00788c */ /* 0x000fe4000bf01070 */
[----:B------:R-:W-:Y:S02]  /*1a70*/  UISETP.GE.U32.AND UP2, UPT, UR4, -0xff, UPT ;  /* 0xffffff010400788c */ /* 0x000fe4000bf46070 */
[----:B------:R-:W-:Y:S01]  /*1a80*/  USEL UR58, UR59, 0x8, UP0 ;  /* 0x000000083b3a7887 */ /* 0x000fe20008000000 */
[----:B------:R-:W2:Y:S03]  /*1a90*/  LDCU UR56, c[0x0][0x374] ;  /* 0x00006e80ff3877ac */ /* 0x000ea60008000800 */
[----:B------:R-:W-:-:S02]  /*1aa0*/  UIADD3 UR4, UPT, UPT, UR58, -0x1, URZ ;  /* 0xffffffff3a047890 */ /* 0x000fc4000fffe0ff */
[----:B------:R-:W-:-:S03]  /*1ab0*/  UIADD3 UR52, UPT, UPT, UR7, 0x32800, UR50 ;  /* 0x0003280007347890 */ /* 0x000fc6000fffe032 */
[----:B------:R-:W-:Y:S02]  /*1ac0*/  @UP2 UIADD3 UR4, UPT, UPT, UR58, URZ, URZ ;  /* 0x000000ff3a042290 */ /* 0x000fe4000fffe0ff */
[----:B------:R-:W-:Y:S02]  /*1ad0*/  UIADD3 UR61, UPT, UPT, UR59, -UR58, URZ ;  /* 0x8000003a3b3d7290 */ /* 0x000fe4000fffe0ff */
[----:B------:R-:W-:Y:S02]  /*1ae0*/  UIADD3 UR51, UPT, UPT, UR4, 0x1, URZ ;  /* 0x0000000104337890 */ /* 0x000fe4000fffe0ff */
[----:B------:R-:W-:Y:S01]  /*1af0*/  UIADD3 UR60, UPT, UPT, -UR4, URZ, URZ ;  /* 0x000000ff043c7290 */ /* 0x000fe2000fffe1ff */
[----:B-1--4-:R-:W-:-:S11]  /*1b00*/  UMOV UR15, URZ ;  /* 0x000000ff000f7c82 */ /* 0x012fd60008000000 */
.L_x_46:
[----:B-1----:R-:W1:Y:S02]  /*1b10*/  S2UR UR4, SR_CgaCtaId ;  /* 0x00000000000479c3 */ /* 0x002e640000008800 */
[----:B-1----:R-:W-:-:S09]  /*1b20*/  UISETP.NE.AND UP0, UPT, UR4, URZ, UPT ;  /* 0x000000ff0400728c */ /* 0x002fd2000bf05270 */
[----:B---3--:R-:W-:Y:S05]  /*1b30*/  BRA.U UP0, `(.L_x_23) ;  /* 0x0000000100287547 */ /* 0x008fea000b800000 */
[----:B------:R-:W-:Y:S02]  /*1b40*/  LEA R0, R9, UR7, 0x3 ;  /* 0x0000000709007c11 */ /* 0x000fe4000f8e18ff */
[----:B------:R-:W-:-:S04]  /*1b50*/  SHF.L.U32 R3, R8, 0x1f, RZ ;  /* 0x0000001f08037819 */ /* 0x000fc800000006ff */
[----:B------:R-:W1:Y:S02]  /*1b60*/  SYNCS.PHASECHK.TRANS64.TRYWAIT P0, [R0+URZ+0x110], R3 ;  /* 0x00011003000075a7 */ /* 0x000e6400080011ff */
[----:B-1----:R-:W-:Y:S05]  /*1b70*/  @!P0 BRA `(.L_x_24) ;  /* 0x000000a800e08947 */ /* 0x002fea0003800000 */
.L_x_155:
[----:B------:R3:W-:Y:S01]  /*1b80*/  SYNCS.ARRIVE.TRANS64.A1T0 RZ, [R0+URZ+0x100], RZ ;  /* 0x000100ff00ff79a7 */ /* 0x0007e200081000ff */
[----:B------:R-:W-:-:S05]  /*1b90*/  VIADD R9, R9, 0x1 ;  /* 0x0000000109097836 */ /* 0x000fca0000000000 */
[----:B------:R-:W-:-:S04]  /*1ba0*/  ISETP.NE.AND P0, PT, R9, 0x2, PT ;  /* 0x000000020900780c */ /* 0x000fc80003f05270 */
[----:B-1----:R-:W-:Y:S02]  /*1bb0*/  SEL R3, RZ, 0x1, P0 ;  /* 0x00000001ff037807 */ /* 0x002fe40000000000 */
[----:B------:R-:W-:Y:S02]  /*1bc0*/  SEL R9, R9, RZ, P0 ;  /* 0x000000ff09097207 */ /* 0x000fe40000000000 */
[----:B------:R-:W-:Y:S02]  /*1bd0*/  LOP3.LUT R8, R8, R3, RZ, 0x3c, !PT ;  /* 0x0000000308087212 */ /* 0x000fe400078e3cff */
.L_x_23:
[----:B------:R-:W-:Y:S01]  /*1be0*/  ULEA UR4, UR15, UR7, 0x3 ;  /* 0x000000070f047291 */ /* 0x000fe2000f8e18ff */
[----:B---3--:R-:W-:Y:S01]  /*1bf0*/  SHF.L.U32 R0, R12, 0x1f, RZ ;  /* 0x0000001f0c007819 */ /* 0x008fe200000006ff */
[----:B------:R-:W-:Y:S02]  /*1c00*/  UISETP.GE.U32.AND UP0, UPT, UR64, 0xff, UPT ;  /* 0x000000ff4000788c */ /* 0x000fe4000bf06070 */
[----:B------:R-:W-:Y:S02]  /*1c10*/  ULEA UR27, UR20, UR62, 0x8 ;  /* 0x0000003e141b7291 */ /* 0x000fe4000f8e40ff */
[----:B------:R-:W-:Y:S01]  /*1c20*/  ULEA UR19, UR20, UR66, 0x1 ;  /* 0x0000004214137291 */ /* 0x000fe2000f8e08ff */
[----:B------:R-:W-:Y:S02]  /*1c30*/  UMOV UR14, URZ ;  /* 0x000000ff000e7c82 */ /* 0x000fe40008000000 */
[----:B------:R1:W3:Y:S01]  /*1c40*/  SYNCS.PHASECHK.TRANS64.TRYWAIT P1, [UR4+0x40], R0 ;  /* 0x00004000ff0075a7 */ /* 0x0002e20008021104 */
[----:B------:R-:W-:-:S04]  /*1c50*/  ULEA.HI UR4, UR28, UR28, URZ, 0x1 ;  /* 0x0000001c1c047291 */ /* 0x000fc8000f8f08ff */
[----:B------:R-:W-:Y:S02]  /*1c60*/  USHF.L.U32 UR35, UR4, 0x7, URZ ;  /* 0x0000000704237899 */ /* 0x000fe400080006ff */
[----:B------:R-:W-:Y:S02]  /*1c70*/  ULOP3.LUT UR12, UR4, 0xfffffffe, URZ, 0xc0, !UPT ;  /* 0xfffffffe040c7892 */ /* 0x000fe4000f8ec0ff */
[----:B------:R-:W-:Y:S02]  /*1c80*/  ULOP3.LUT UR35, UR63, 0xffffff00, UR35, 0xf8, !UPT ;  /* 0xffffff003f237892 */ /* 0x000fe4000f8ef823 */
[----:B------:R-:W-:Y:S01]  /*1c90*/  ULOP3.LUT UR12, UR12, 0x1, UR65, 0xf8, !UPT ;  /* 0x000000010c0c7892 */ /* 0x000fe2000f8ef841 */
[----:B------:R-:W-:Y:S11]  /*1ca0*/  BRA.U !UP0, `(.L_x_25) ;  /* 0x00000005082c7547 */ /* 0x000ff6000b800000 */
[----:B------:R-:W-:Y:S01]  /*1cb0*/  UMOV UR29, UR60 ;  /* 0x0000003c001d7c82 */ /* 0x000fe20008000000 */
[----:B------:R-:W-:Y:S01]  /*1cc0*/  UMOV UR4, UR15 ;  /* 0x0000000f00047c82 */ /* 0x000fe20008000000 */
[----:B------:R-:W-:Y:S01]  /*1cd0*/  UMOV UR11, URZ ;  /* 0x000000ff000b7c82 */ /* 0x000fe20008000000 */
[----:B------:R-:W-:Y:S01]  /*1ce0*/  UMOV UR20, UR47 ;  /* 0x0000002f00147c82 */ /* 0x000fe20008000000 */
[----:B------:R-:W-:-:S05]  /*1cf0*/  UMOV UR34, URZ ;  /* 0x000000ff00227c82 */ /* 0x000fca0008000000 */
.L_x_33:
[----:B------:R-:W-:Y:S01]  /*1d00*/  ULEA UR5, UR4, UR7, 0x3 ;  /* 0x0000000704057291 */ /* 0x000fe2000f8e18ff */
[----:B---3--:R-:W-:Y:S01]  /*1d10*/  @P4 MOV R2, 0x9800 ;  /* 0x0000980000024802 */ /* 0x008fe20000000f00 */
[----:B--23--:R-:W-:Y:S10]  /*1d20*/  @P1 BRA `(.L_x_26) ;  /* 0x00000000000c1947 */ /* 0x00cff40003800000 */
[----:B------:R-:W-:-:S04]  /*1d30*/  SHF.L.U32 R3, R12, 0x1f, RZ ;  /* 0x0000001f0c037819 */ /* 0x000fc800000006ff */
[----:B------:R-:W3:Y:S02]  /*1d40*/  SYNCS.PHASECHK.TRANS64.TRYWAIT P0, [UR5+0x40], R3 ;  /* 0x00004003ff0075a7 */ /* 0x000ee40008001105 */
[----:B---3--:R-:W-:Y:S05]  /*1d50*/  @!P0 BRA `(.L_x_27) ;  /* 0x000000a8007c8947 */ /* 0x008fea0003800000 */
.L_x_26:
[----:B------:R3:W-:Y:S01]  /*1d60*/  @P4 SYNCS.ARRIVE.TRANS64 RZ, [UR5], R2 ;  /* 0x00000002ffff49a7 */ /* 0x0007e20008000005 */
[----:B------:R-:W-:Y:S02]  /*1d70*/  ULOP3.LUT UR6, UR37, 0x2, URZ, 0xfc, !UPT ;  /* 0x0000000225067892 */ /* 0x000fe4000f8efcff */
[----:B------:R-:W-:Y:S02]  /*1d80*/  UIADD3 UR29, UPT, UPT, UR29, 0x1, URZ ;  /* 0x000000011d1d7890 */ /* 0x000fe4000fffe0ff */
[----:B------:R-:W-:Y:S02]  /*1d90*/  UISETP.NE.AND UP0, UPT, UR6, 0x2, UPT ;  /* 0x000000020600788c */ /* 0x000fe4000bf05270 */
[----:B------:R-:W-:-:S07]  /*1da0*/  UISETP.NE.AND UP4, UPT, UR29, 0x1, UPT ;  /* 0x000000011d00788c */ /* 0x000fce000bf85270 */
[----:B------:R-:W-:Y:S05]  /*1db0*/  BRA.U UP0, `(.L_x_28) ;  /* 0x0000000100047547 */ /* 0x000fea000b800000 */
[----:B--2---:R-:W-:Y:S05]  /*1dc0*/  BPT.TRAP 0x1 ;  /* 0x000000040000795c */ /* 0x004fea0000300000 */
.L_x_28:
[----:B------:R-:W-:Y:S04]  /*1dd0*/  BSSY.RECONVERGENT B0, `(.L_x_29) ;  /* 0x0000003000007945 */ /* 0x000fe80003800200 */
[----:B------:R-:W-:Y:S05]  /*1de0*/  @!P3 BRA `(.L_x_30) ;  /* 0x000000000004b947 */ /* 0x000fea0003800000 */
[----:B--2---:R-:W-:Y:S05]  /*1df0*/  BPT.TRAP 0x1 ;  /* 0x000000040000795c */ /* 0x004fea0000300000 */
.L_x_30:
[----:B--2---:R-:W-:Y:S05]  /*1e00*/  BSYNC.RECONVERGENT B0 ;  /* 0x0000000000007941 */ /* 0x004fea0003800200 */
.L_x_29:
[----:B------:R-:W-:Y:S01]  /*1e10*/  UIADD3 UR6, UPT, UPT, UR4, 0x1, URZ ;  /* 0x0000000104067890 */ /* 0x000fe2000fffe0ff */
[----:B------:R-:W-:Y:S01]  /*1e20*/  BSSY.RECONVERGENT B0, `(.L_x_31) ;  /* 0x000002d000007945 */ /* 0x000fe20003800200 */
[----:B------:R-:W-:Y:S02]  /*1e30*/  ELECT P0, URZ, PT ;  /* 0x0000000000ff782f */ /* 0x000fe40003800000 */
[----:B------:R-:W-:-:S04]  /*1e40*/  UISETP.NE.AND UP0, UPT, UR6, 0x8, UPT ;  /* 0x000000080600788c */ /* 0x000fc8000bf05270 */
[----:B------:R-:W-:Y:S02]  /*1e50*/  USEL UR8, URZ, 0x1, UP0 ;  /* 0x00000001ff087887 */ /* 0x000fe40008000000 */
[----:B------:R-:W-:-:S04]  /*1e60*/  USEL UR15, UR6, URZ, UP0 ;  /* 0x000000ff060f7287 */ /* 0x000fc80008000000 */
[----:B------:R-:W-:Y:S01]  /*1e70*/  ULEA UR6, UR15, UR7, 0x3 ;  /* 0x000000070f067291 */ /* 0x000fe2000f8e18ff */
[----:B------:R-:W-:-:S04]  /*1e80*/  LOP3.LUT R12, R12, UR8, RZ, 0x3c, !PT ;  /* 0x000000080c0c7c12 */ /* 0x000fc8000f8e3cff */
[----:B-1----:R-:W-:-:S04]  /*1e90*/  SHF.L.U32 R0, R12, 0x1f, RZ ;  /* 0x0000001f0c007819 */ /* 0x002fc800000006ff */
[----:B------:R1:W2:Y:S01]  /*1ea0*/  SYNCS.PHASECHK.TRANS64.TRYWAIT P1, [UR6+0x40], R0 ;  /* 0x00004000ff0075a7 */ /* 0x0002a20008021106 */
[----:B------:R-:W-:Y:S05]  /*1eb0*/  @!P0 BRA `(.L_x_32) ;  /* 0x00000000008c8947 */ /* 0x000fea0003800000 */
[----:B------:R-:W-:Y:S02]  /*1ec0*/  USHF.L.U32 UR32, UR4, 0xd, URZ ;  /* 0x0000000d04207899 */ /* 0x000fe400080006ff */
[----:B------:R-:W-:Y:S02]  /*1ed0*/  UIADD3 UR40, UP3, UPT, UR42, 0x80, URZ ;  /* 0x000000802a287890 */ /* 0x000fe4000ff7e0ff */
[----:B------:R-:W-:Y:S02]  /*1ee0*/  UIADD3 UR38, UP2, UPT, UR42, 0x180, URZ ;  /* 0x000001802a267890 */ /* 0x000fe4000ff5e0ff */
[----:B------:R-:W-:Y:S02]  /*1ef0*/  ULOP3.LUT UR24, UR32, UR46, URZ, 0xfc, !UPT ;  /* 0x0000002e20187292 */ /* 0x000fe4000f8efcff */
[----:B------:R-:W-:Y:S02]  /*1f00*/  ULEA UR8, UR4, UR7, 0xa ;  /* 0x0000000704087291 */ /* 0x000fe4000f8e50ff */
[----:B------:R-:W-:-:S02]  /*1f10*/  UIADD3 UR30, UP1, UPT, UR42, 0x280, URZ ;  /* 0x000002802a1e7890 */ /* 0x000fc4000ff3e0ff */
[----:B------:R-:W-:Y:S02]  /*1f20*/  ULEA UR16, UR4, UR50, 0xb ;  /* 0x0000003204107291 */ /* 0x000fe4000f8e58ff */
[----:B------:R-:W-:Y:S02]  /*1f30*/  UIADD3 UR22, UP0, UPT, UR42, 0x380, URZ ;  /* 0x000003802a167890 */ /* 0x000fe4000ff1e0ff */
[----:B------:R-:W-:Y:S02]  /*1f40*/  ULOP3.LUT UR33, UR5, 0xfefffff8, URZ, 0xc0, !UPT ;  /* 0xfefffff805217892 */ /* 0x000fe4000f8ec0ff */
[----:B------:R-:W-:Y:S02]  /*1f50*/  UIADD3.X UR41, UPT, UPT, URZ, UR43, URZ, UP3, !UPT ;  /* 0x0000002bff297290 */ /* 0x000fe40009ffe4ff */
[----:B------:R-:W-:Y:S02]  /*1f60*/  UIADD3 UR32, UPT, UPT, UR7, 0x10800, UR32 ;  /* 0x0001080007207890 */ /* 0x000fe4000fffe020 */
[----:B------:R-:W-:-:S02]  /*1f70*/  UIADD3.X UR39, UPT, UPT, URZ, UR43, URZ, UP2, !UPT ;  /* 0x0000002bff277290 */ /* 0x000fc400097fe4ff */
[----:B------:R-:W-:Y:S02]  /*1f80*/  UIADD3 UR24, UPT, UPT, UR7, 0x20800, UR24 ;  /* 0x0002080007187890 */ /* 0x000fe4000fffe018 */
[----:B------:R-:W-:Y:S02]  /*1f90*/  UPRMT UR6, URZ, 0x5410, UR45 ;  /* 0x00005410ff067896 */ /* 0x000fe4000800002d */
[----:B------:R-:W-:Y:S02]  /*1fa0*/  UIADD3.X UR31, UPT, UPT, URZ, UR43, URZ, UP1, !UPT ;  /* 0x0000002bff1f7290 */ /* 0x000fe40008ffe4ff */
[----:B------:R-:W-:Y:S02]  /*1fb0*/  UIADD3 UR8, UPT, UPT, UR8, 0x30800, URZ ;  /* 0x0003080008087890 */ /* 0x000fe4000fffe0ff */
[----:B------:R-:W-:Y:S02]  /*1fc0*/  UIADD3.X UR23, UPT, UPT, URZ, UR43, URZ, UP0, !UPT ;  /* 0x0000002bff177290 */ /* 0x000fe400087fe4ff */
[----:B------:R-:W-:Y:S01]  /*1fd0*/  UIADD3 UR16, UPT, UPT, UR7, 0x32800, UR16 ;  /* 0x0003280007107890 */ /* 0x000fe2000fffe010 */
[----:B------:R-:W-:Y:S01]  /*1fe0*/  UMOV UR48, 0x0 ;  /* 0x0000000000307882 */ /* 0x000fe20000000000 */
[----:B------:R-:W-:Y:S01]  /*1ff0*/  UMOV UR49, 0x10000000 ;  /* 0x1000000000317882 */ /* 0x000fe20000000000 */
[----:B------:R-:W-:Y:S01]  /*2000*/  UMOV UR26, UR34 ;  /* 0x00000022001a7c82 */ /* 0x000fe20008000000 */
[----:B------:R-:W-:Y:S01]  /*2010*/  UMOV UR28, UR36 ;  /* 0x00000024001c7c82 */ /* 0x000fe20008000000 */
[----:B------:R-:W-:Y:S01]  /*2020*/  UMOV UR10, URZ ;  /* 0x000000ff000a7c82 */ /* 0x000fe20008000000 */
[----:B------:R-:W-:Y:S01]  /*2030*/  UMOV UR25, UR33 ;  /* 0x0000002100197c82 */ /* 0x000fe20008000000 */
[----:B------:R-:W-:Y:S01]  /*2040*/  UMOV UR13, UR36 ;  /* 0x00000024000d7c82 */ /* 0x000fe20008000000 */
[----:B------:R-:W-:Y:S01]  /*2050*/  UMOV UR9, UR33 ;  /* 0x0000002100097c82 */ /* 0x000fe20008000000 */
[----:B------:R4:W-:Y:S01]  /*2060*/  UTMALDG.3D.2CTA [UR32], [UR40], desc[UR48] ;  /* 0x00003020280075b4 */ /* 0x0009e20008211000 */
[----:B------:R-:W-:Y:S01]  /*2070*/  UMOV UR14, 0xf0000 ;  /* 0x000f0000000e7882 */ /* 0x000fe20000000000 */
[----:B------:R-:W-:Y:S01]  /*2080*/  UMOV UR21, UR36 ;  /* 0x0000002400157c82 */ /* 0x000fe20008000000 */
[----:B------:R-:W-:Y:S01]  /*2090*/  UMOV UR17, UR33 ;  /* 0x0000002100117c82 */ /* 0x000fe20008000000 */
[----:B------:R-:W-:Y:S01]  /*20a0*/  UMOV UR18, UR10 ;  /* 0x0000000a00127c82 */ /* 0x000fe20008000000 */
[----:B------:R4:W-:Y:S01]  /*20b0*/  UTMALDG.3D.MULTICAST.2CTA [UR24], [UR38], UR6, desc[UR48] ;  /* 0x00003018260073b4 */ /* 0x0009e20008211806 */
[----:B------:R4:W-:Y:S01]  /*20c0*/  UTMALDG.4D.2CTA [UR8], [UR30], desc[UR48] ;  /* 0x000030081e0075b4 */ /* 0x0009e20008219000 */
[----:B------:R4:W-:Y:S02]  /*20d0*/  UTMALDG.4D.MULTICAST.2CTA [UR16], [UR22], UR14, desc[UR48] ;  /* 0x00003010160073b4 */ /* 0x0009e4000821980e */
[----:B----4-:R-:W-:Y:S01]  /*20e0*/  NOP ;  /* 0x0000000000007918 */ /* 0x010fe20000000000 */
.L_x_32:
[----:B------:R-:W-:Y:S05]  /*20f0*/  BSYNC.RECONVERGENT B0 ;  /* 0x0000000000007941 */ /* 0x000fea0003800200 */
.L_x_31:
[----:B------:R-:W-:Y:S02]  /*2100*/  UIADD3 UR34, UPT, UPT, UR34, 0x80, URZ ;  /* 0x0000008022227890 */ /* 0x000fe4000fffe0ff */
[----:B------:R-:W-:Y:S02]  /*2110*/  UIADD3 UR20, UPT, UPT, UR20, 0x2, URZ ;  /* 0x0000000214147890 */ /* 0x000fe4000fffe0ff */
[----:B------:R-:W-:Y:S01]  /*2120*/  UIADD3 UR11, UPT, UPT, UR11, 0x2, URZ ;  /* 0x000000020b0b7890 */ /* 0x000fe2000fffe0ff */
[----:B------:R-:W-:Y:S01]  /*2130*/  UMOV UR4, UR15 ;  /* 0x0000000f00047c82 */ /* 0x000fe20008000000 */
[----:B------:R-:W-:Y:S01]  /*2140*/  UMOV UR14, UR51 ;  /* 0x00000033000e7c82 */ /* 0x000fe20008000000 */
[----:B------:R-:W-:Y:S09]  /*2150*/  BRA.U UP4, `(.L_x_33) ;  /* 0xfffffff904e87547 */ /* 0x000ff2000b83ffff */
.L_x_25:
[----:B------:R-:W-:Y:S01]  /*2160*/  ULEA UR4, UR15, UR7, 0x3 ;  /* 0x000000070f047291 */ /* 0x000fe2000f8e18ff */
[----:B-1----:R-:W-:Y:S01]  /*2170*/  SHF.L.U32 R0, R12, 0x1f, RZ ;  /* 0x0000001f0c007819 */ /* 0x002fe200000006ff */
[----:B------:R-:W-:Y:S01]  /*2180*/  @!P2 SYNCS.ARRIVE.TRANS64.A1T0 RZ, [UR7+0xc8], RZ ;  /* 0x0000c8ffffffa9a7 */ /* 0x000fe20008100007 */
[----:B------:R-:W-:-:S06]  /*2190*/  UISETP.GT.AND UP0, UPT, UR59, UR58, UPT ;  /* 0x0000003a3b00728c */ /* 0x000fcc000bf04270 */
[----:B--23--:R1:W2:Y:S03]  /*21a0*/  SYNCS.PHASECHK.TRANS64.TRYWAIT P1, [UR4+0x40], R0 ;  /* 0x00004000ff0075a7 */ /* 0x00c2a60008021104 */
[----:B------:R-:W-:Y:S05]  /*21b0*/  BRA.U !UP0, `(.L_x_34) ;  /* 0x0000000508187547 */ /* 0x000fea000b800000 */
[----:B------:R-:W-:Y:S01]  /*21c0*/  UIADD3 UR29, UPT, UPT, UR61, UR14, URZ ;  /* 0x0000000e3d1d7290 */ /* 0x000fe2000fffe0ff */
[----:B------:R-:W-:-:S11]  /*21d0*/  UMOV UR5, UR15 ;  /* 0x0000000f00057c82 */ /* 0x000fd60008000000 */
.L_x_42:
[----:B------:R-:W-:Y:S01]  /*21e0*/  ULEA UR6, UR5, UR7, 0x3 ;  /* 0x0000000705067291 */ /* 0x000fe2000f8e18ff */
[----:B--2---:R-:W-:Y:S01]  /*21f0*/  @P4 MOV R2, 0x9800 ;  /* 0x0000980000024802 */ /* 0x004fe20000000f00 */
[----:B--23--:R-:W-:Y:S10]  /*2200*/  @P1 BRA `(.L_x_35) ;  /* 0x00000000000c1947 */ /* 0x00cff40003800000 */
[----:B------:R-:W-:-:S04]  /*2210*/  SHF.L.U32 R3, R12, 0x1f, RZ ;  /* 0x0000001f0c037819 */ /* 0x000fc800000006ff */
[----:B------:R-:W2:Y:S02]  /*2220*/  SYNCS.PHASECHK.TRANS64.TRYWAIT P0, [UR6+0x40], R3 ;  /* 0x00004003ff0075a7 */ /* 0x000ea40008001106 */
[----:B--2---:R-:W-:Y:S05]  /*2230*/  @!P0 BRA `(.L_x_36) ;  /* 0x000000a4005c8947 */ /* 0x004fea0003800000 */
.L_x_35:
[----:B------:R2:W-:Y:S01]  /*2240*/  @P4 SYNCS.ARRIVE.TRANS64 RZ, [UR6], R2 ;  /* 0x00000002ffff49a7 */ /* 0x0005e20008000006 */
[----:B------:R-:W-:-:S04]  /*2250*/  ULOP3.LUT UR4, UR37, 0x2, URZ, 0xfc, !UPT ;  /* 0x0000000225047892 */ /* 0x000fc8000f8efcff */
[----:B------:R-:W-:-:S09]  /*2260*/  UISETP.NE.AND UP0, UPT, UR4, 0x2, UPT ;  /* 0x000000020400788c */ /* 0x000fd2000bf05270 */
[----:B------:R-:W-:Y:S05]  /*2270*/  BRA.U UP0, `(.L_x_37) ;  /* 0x0000000100047547 */ /* 0x000fea000b800000 */
[----:B------:R-:W-:Y:S05]  /*2280*/  BPT.TRAP 0x1 ;  /* 0x000000040000795c */ /* 0x000fea0000300000 */
.L_x_37:
[----:B------:R-:W-:Y:S04]  /*2290*/  BSSY.RECONVERGENT B0, `(.L_x_38) ;  /* 0x0000003000007945 */ /* 0x000fe80003800200 */
[----:B------:R-:W-:Y:S05]  /*22a0*/  @!P3 BRA `(.L_x_39) ;  /* 0x000000000004b947 */ /* 0x000fea0003800000 */
[----:B------:R-:W-:Y:S05]  /*22b0*/  BPT.TRAP 0x1 ;  /* 0x000000040000795c */ /* 0x000fea0000300000 */
.L_x_39:
[----:B------:R-:W-:Y:S05]  /*22c0*/  BSYNC.RECONVERGENT B0 ;  /* 0x0000000000007941 */ /* 0x000fea0003800200 */
.L_x_38:
        /* <DEDUP_REMOVED lines=9> */
[----:B------:R1:W3:Y:S01]  /*2360*/  SYNCS.PHASECHK.TRANS64.TRYWAIT P1, [UR4+0x40], R0 ;  /* 0x00004000ff0075a7 */ /* 0x0002e20008021104 */
[----:B------:R-:W-:Y:S05]  /*2370*/  @!P0 BRA `(.L_x_41) ;  /* 0x0000000000948947 */ /* 0x000fea0003800000 */
[----:B------:R-:W-:Y:S02]  /*2380*/  USHF.L.U32 UR32, UR5, 0xd, URZ ;  /* 0x0000000d05207899 */ /* 0x000fe400080006ff */
[----:B------:R-:W-:Y:S02]  /*2390*/  UIADD3 UR30, UP3, UPT, UR42, 0x80, URZ ;  /* 0x000000802a1e7890 */ /* 0x000fe4000ff7e0ff */
[----:B------:R-:W-:Y:S02]  /*23a0*/  UIADD3 UR22, UP2, UPT, UR42, 0x180, URZ ;  /* 0x000001802a167890 */ /* 0x000fe4000ff5e0ff */
[----:B------:R-:W-:Y:S02]  /*23b0*/  ULOP3.LUT UR24, UR46, UR32, URZ, 0xfc, !UPT ;  /* 0x000000202e187292 */ /* 0x000fe4000f8efcff */
[----:B------:R-:W-:Y:S02]  /*23c0*/  ULEA UR8, UR5, UR7, 0xa ;  /* 0x0000000705087291 */ /* 0x000fe4000f8e50ff */
[----:B------:R-:W-:-:S02]  /*23d0*/  UIADD3 UR38, UP1, UPT, UR42, 0x280, URZ ;  /* 0x000002802a267890 */ /* 0x000fc4000ff3e0ff */
[----:B------:R-:W-:Y:S02]  /*23e0*/  UIADD3 UR40, UP0, UPT, UR42, 0x380, URZ ;  /* 0x000003802a287890 */ /* 0x000fe4000ff1e0ff */
[----:B------:R-:W-:Y:S02]  /*23f0*/  USHF.L.U32 UR11, UR14, 0x1, URZ ;  /* 0x000000010e0b7899 */ /* 0x000fe400080006ff */
[----:B------:R-:W-:Y:S02]  /*2400*/  USHF.L.U32 UR34, UR14, 0x7, URZ ;  /* 0x000000070e227899 */ /* 0x000fe400080006ff */
[----:B------:R-:W-:Y:S02]  /*2410*/  ULOP3.LUT UR33, UR6, 0xfefffff8, URZ, 0xc0, !UPT ;  /* 0xfefffff806217892 */ /* 0x000fe4000f8ec0ff */
[----:B------:R-:W-:Y:S02]  /*2420*/  UIADD3.X UR31, UPT, UPT, URZ, UR43, URZ, UP3, !UPT ;  /* 0x0000002bff1f7290 */ /* 0x000fe40009ffe4ff */
[----:B------:R-:W-:-:S02]  /*2430*/  UIADD3 UR32, UPT, UPT, UR7, 0x10800, UR32 ;  /* 0x0001080007207890 */ /* 0x000fc4000fffe020 */
[----:B------:R-:W-:Y:S02]  /*2440*/  UIADD3.X UR23, UPT, UPT, URZ, UR43, URZ, UP2, !UPT ;  /* 0x0000002bff177290 */ /* 0x000fe400097fe4ff */
[----:B------:R-:W-:Y:S02]  /*2450*/  UIADD3 UR24, UPT, UPT, UR7, 0x20800, UR24 ;  /* 0x0002080007187890 */ /* 0x000fe4000fffe018 */
[----:B------:R-:W-:Y:S02]  /*2460*/  UPRMT UR4, URZ, 0x5410, UR45 ;  /* 0x00005410ff047896 */ /* 0x000fe4000800002d */
[----:B------:R-:W-:Y:S02]  /*2470*/  UIADD3.X UR39, UPT, UPT, URZ, UR43, URZ, UP1, !UPT ;  /* 0x0000002bff277290 */ /* 0x000fe40008ffe4ff */
[----:B------:R-:W-:Y:S02]  /*2480*/  UIADD3 UR8, UPT, UPT, UR8, 0x30800, URZ ;  /* 0x0003080008087890 */ /* 0x000fe4000fffe0ff */
[----:B------:R-:W-:-:S02]  /*2490*/  ULEA UR16, UR5, UR52, 0xb ;  /* 0x0000003405107291 */ /* 0x000fc4000f8e58ff */
[----:B------:R-:W-:Y:S02]  /*24a0*/  UIADD3 UR20, UPT, UPT, UR47, UR11, URZ ;  /* 0x0000000b2f147290 */ /* 0x000fe4000fffe0ff */
[----:B------:R-:W-:Y:S01]  /*24b0*/  UIADD3.X UR41, UPT, UPT, URZ, UR43, URZ, UP0, !UPT ;  /* 0x0000002bff297290 */ /* 0x000fe200087fe4ff */
[----:B------:R-:W-:Y:S01]  /*24c0*/  UMOV UR48, 0x0 ;  /* 0x0000000000307882 */ /* 0x000fe20000000000 */
[----:B------:R-:W-:Y:S01]  /*24d0*/  UMOV UR49, 0x10000000 ;  /* 0x1000000000317882 */ /* 0x000fe20000000000 */
[----:B------:R-:W-:Y:S01]  /*24e0*/  UMOV UR28, UR36 ;  /* 0x00000024001c7c82 */ /* 0x000fe20008000000 */
[----:B------:R-:W-:Y:S01]  /*24f0*/  UMOV UR10, URZ ;  /* 0x000000ff000a7c82 */ /* 0x000fe20008000000 */
[----:B------:R-:W-:Y:S01]  /*2500*/  UMOV UR25, UR33 ;  /* 0x0000002100197c82 */ /* 0x000fe20008000000 */
[----:B------:R-:W-:Y:S01]  /*2510*/  UMOV UR26, UR34 ;  /* 0x00000022001a7c82 */ /* 0x000fe20008000000 */
[----:B------:R-:W-:Y:S01]  /*2520*/  UMOV UR13, UR36 ;  /* 0x00000024000d7c82 */ /* 0x000fe20008000000 */
[----:B------:R4:W-:Y:S01]  /*2530*/  UTMALDG.3D.2CTA [UR32], [UR30], desc[UR48] ;  /* 0x000030201e0075b4 */ /* 0x0009e20008211000 */
[----:B------:R-:W-:Y:S01]  /*2540*/  UMOV UR9, UR33 ;  /* 0x0000002100097c82 */ /* 0x000fe20008000000 */
        /* <DEDUP_REMOVED lines=8> */
.L_x_41:
[----:B------:R-:W-:Y:S05]  /*25d0*/  BSYNC.RECONVERGENT B0 ;  /* 0x0000000000007941 */ /* 0x000fea0003800200 */
.L_x_40:
[----:B------:R-:W-:Y:S01]  /*25e0*/  UIADD3 UR14, UPT, UPT, UR14, 0x1, URZ ;  /* 0x000000010e0e7890 */ /* 0x000fe2000fffe0ff */
[----:B------:R-:W-:-:S03]  /*25f0*/  UMOV UR5, UR15 ;  /* 0x0000000f00057c82 */ /* 0x000fc60008000000 */
[----:B------:R-:W-:-:S09]  /*2600*/  UISETP.NE.AND UP0, UPT, UR14, UR29, UPT ;  /* 0x0000001d0e00728c */ /* 0x000fd2000bf05270 */
[----:B------:R-:W-:Y:S05]  /*2610*/  BRA.U UP0, `(.L_x_42) ;  /* 0xfffffff900f07547 */ /* 0x000fea000b83ffff */
.L_x_34:
[C---:B------:R-:W-:Y:S01]  /*2620*/  LEA R3, R11.reuse, UR7, 0x3 ;  /* 0x000000070b037c11 */ /* 0x040fe2000f8e18ff */
[----:B------:R-:W-:Y:S01]  /*2630*/  NOP ;  /* 0x0000000000007918 */ /* 0x000fe20000000000 */
[----:B-1----:R-:W-:Y:S02]  /*2640*/  SHF.L.U32 R0, R10, 0x1f, RZ ;  /* 0x0000001f0a007819 */ /* 0x002fe400000006ff */
[----:B------:R-:W-:Y:S02]  /*2650*/  LEA R5, R11, UR7, 0x4 ;  /* 0x000000070b057c11 */ /* 0x000fe4000f8e20ff */
[----:B------:R-:W1:Y:S02]  /*2660*/  SYNCS.PHASECHK.TRANS64.TRYWAIT P0, [R3+URZ+0xd0], R0 ;  /* 0x0000d000030075a7 */ /* 0x000e6400080011ff */
[----:B-1----:R-:W-:Y:S05]  /*2670*/  @!P0 BRA `(.L_x_43) ;  /* 0x000000a000648947 */ /* 0x002fea0003800000 */
.L_x_158:
[----:B------:R-:W4:Y:S01]  /*2680*/  LDS.128 R4, [R5+0x130] ;  /* 0x0001300005047984 */ /* 0x000f220000000c00 */
[----:B------:R-:W-:Y:S01]  /*2690*/  UISETP.GE.AND UP0, UPT, UR44, 0x1, UPT ;  /* 0x000000012c00788c */ /* 0x000fe2000bf06270 */
[----:B------:R-:W-:Y:S01]  /*26a0*/  @!PT LDS RZ, [RZ] ;  /* 0x00000000fffff984 */ /* 0x000fe20000000800 */
[----:B------:R-:W-:Y:S01]  /*26b0*/  @!PT LDS RZ, [RZ] ;  /* 0x00000000fffff984 */ /* 0x000fe20000000800 */
[----:B------:R-:W-:Y:S01]  /*26c0*/  @!PT LDS RZ, [RZ] ;  /* 0x00000000fffff984 */ /* 0x000fe20000000800 */
[----:B------:R-:W-:Y:S01]  /*26d0*/  @!PT LDS RZ, [RZ] ;  /* 0x00000000fffff984 */ /* 0x000fe20000000800 */
[----:B------:R1:W-:Y:S06]  /*26e0*/  MEMBAR.ALL.CTA ;  /* 0x0000000000007992 */ /* 0x0003ec0000008000 */
[----:B-1----:R-:W1:Y:S01]  /*26f0*/  FENCE.VIEW.ASYNC.S ;  /* 0x00000000000073c6 */ /* 0x002e620000000000 */
[----:B----4-:R-:W-:-:S13]  /*2700*/  LOP3.LUT P0, RZ, R6, 0x1, RZ, 0xc0, !PT ;  /* 0x0000000106ff7812 */ /* 0x010fda000780c0ff */
[----:B-1----:R-:W-:Y:S01]  /*2710*/  VOTEU.ANY UP1, P0 ;  /* 0x0000000000ff7886 */ /* 0x002fe20000020100 */
[----:B------:R-:W-:-:S13]  /*2720*/  PLOP3.LUT P0, PT, PT, PT, UP1, 0x80, 0x8 ;  /* 0x000000000008781c */ /* 0x000fda0003f0f018 */
[----:B------:R-:W-:Y:S02]  /*2730*/  @P0 LOP3.LUT R0, R5, 0xffff, RZ, 0xc0, !PT ;  /* 0x0000ffff05000812 */ /* 0x000fe400078ec0ff */
[----:B--2---:R-:W-:Y:S02]  /*2740*/  @P0 MOV R2, R4 ;  /* 0x0000000400020202 */ /* 0x004fe40000000f00 */
[----:B------:R-:W-:Y:S01]  /*2750*/  @P0 R2UR UR5, R0 ;  /* 0x00000000000502ca */ /* 0x000fe200000e0000 */
[----:B------:R-:W-:Y:S01]  /*2760*/  VIADD R0, R3, 0xe0 ;  /* 0x000000e003007836 */ /* 0x000fe20000000000 */
[----:B------:R-:W-:Y:S02]  /*2770*/  @P0 SHF.R.U32.HI R4, RZ, 0x10, R5 ;  /* 0x00000010ff040819 */ /* 0x000fe40000011605 */
[----:B------:R-:W-:Y:S02]  /*2780*/  @P0 R2UR UR6, R2 ;  /* 0x00000000020602ca */ /* 0x000fe400000e0000 */
[----:B------:R-:W-:-:S02]  /*2790*/  PRMT R0, RZ, 0x654, R0 ;  /* 0x00000654ff007816 */ /* 0x000fc40000000000 */
[----:B------:R-:W-:Y:S02]  /*27a0*/  @P0 R2UR UR4, R4 ;  /* 0x00000000040402ca */ /* 0x000fe400000e0000 */
[----:B------:R1:W-:Y:S03]  /*27b0*/  SYNCS.ARRIVE.TRANS64.RED.A1T0 RZ, [R0+URZ], RZ ;  /* 0x000000ff00ff79a7 */ /* 0x0003e600081004ff */
[----:B------:R-:W-:-:S04]  /*27c0*/  @UP1 UMOV UR53, UR5 ;  /* 0x0000000500351c82 */ /* 0x000fc80008000000 */
[----:B------:R-:W-:-:S04]  /*27d0*/  @UP1 UMOV UR54, UR6 ;  /* 0x0000000600361c82 */ /* 0x000fc80008000000 */
[----:B------:R-:W-:Y:S01]  /*27e0*/  @UP1 UMOV UR36, UR4 ;  /* 0x0000000400241c82 */ /* 0x000fe20008000000 */
[----:B------:R-:W-:Y:S05]  /*27f0*/  BRA.U !UP0, `(.L_x_44) ;  /* 0x0000000108d47547 */ /* 0x000fea000b800000 */
[----:B------:R-:W2:Y:S01]  /*2800*/  LDCU.128 UR16, c[0x0][0xf10] ;  /* 0x0001e200ff1077ac */ /* 0x000ea20008000c00 */
[----:B------:R-:W4:Y:S01]  /*2810*/  LDCU UR22, c[0x0][0xf20] ;  /* 0x0001e400ff1677ac */ /* 0x000f220008000800 */
[----:B------:R-:W3:Y:S01]  /*2820*/  LDCU UR14, c[0x0][0xf0c] ;  /* 0x0001e180ff0e77ac */ /* 0x000ee20008000800 */
[----:B------:R-:W1:Y:S01]  /*2830*/  LDCU.64 UR8, c[0x0][0xf28] ;  /* 0x0001e500ff0877ac */ /* 0x000e620008000a00 */
[----:B------:R-:W-:Y:S02]  /*2840*/  UISETP.NE.AND UP3, UPT, UR44, 0x1, UPT ;  /* 0x000000012c00788c */ /* 0x000fe4000bf65270 */
[----:B--2---:R-:W-:Y:S02]  /*2850*/  UIMAD.WIDE.U32 UR10, UR56, UR19, URZ ;  /* 0x00000013380a72a5 */ /* 0x004fe4000f8e00ff */
[----:B------:R-:W-:Y:S02]  /*2860*/  UIMAD.WIDE.U32 UR4, UR57, UR16, URZ ;  /* 0x00000010390472a5 */ /* 0x000fe4000f8e00ff */
[----:B------:R-:W-:-:S02]  /*2870*/  UISETP.NE.AND UP0, UPT, UR18, 0x1, UPT ;  /* 0x000000011200788c */ /* 0x000fc4000bf05270 */
[----:B------:R-:W-:Y:S01]  /*2880*/  UIMAD.WIDE.U32 UR20, UR53, UR19, URZ ;  /* 0x00000013351472a5 */ /* 0x000fe2000f8e00ff */
[----:B------:R-:W-:Y:S02]  /*2890*/  UMOV UR10, UR11 ;  /* 0x0000000b000a7c82 */ /* 0x000fe40008000000 */
[----:B------:R-:W-:Y:S01]  /*28a0*/  UMOV UR4, UR5 ;  /* 0x0000000500047c82 */ /* 0x000fe20008000000 */
[----:B----4-:R-:W-:Y:S02]  /*28b0*/  USHF.R.U32.HI UR10, URZ, UR22, UR10 ;  /* 0x00000016ff0a7299 */ /* 0x010fe4000801160a */
[----:B---3--:R-:W-:Y:S02]  /*28c0*/  UISETP.NE.AND UP2, UPT, UR14, 0x1, UPT ;  /* 0x000000010e00788c */ /* 0x008fe4000bf45270 */
[----:B------:R-:W-:Y:S02]  /*28d0*/  USHF.R.U32.HI UR4, URZ, UR17, UR4 ;  /* 0x00000011ff047299 */ /* 0x000fe40008011604 */
[----:B------:R-:W-:-:S02]  /*28e0*/  USEL UR5, UR56, UR10, !UP0 ;  /* 0x0000000a38057287 */ /* 0x000fc4000c000000 */
[----:B------:R-:W-:Y:S02]  /*28f0*/  USEL UR6, UR57, UR4, !UP2 ;  /* 0x0000000439067287 */ /* 0x000fe4000d000000 */
[----:B-1----:R-:W-:Y:S01]  /*2900*/  UIMAD.WIDE.U32 UR10, UR5, UR8, URZ ;  /* 0x00000008050a72a5 */ /* 0x002fe2000f8e00ff */
[----:B------:R-:W-:Y:S01]  /*2910*/  UMOV UR4, UR21 ;  /* 0x0000001500047c82 */ /* 0x000fe20008000000 */
[----:B------:R-:W-:Y:S02]  /*2920*/  UIMAD.WIDE.U32 UR12, UR54, UR16, URZ ;  /* 0x00000010360c72a5 */ /* 0x000fe4000f8e00ff */
[----:B------:R-:W-:-:S03]  /*2930*/  UIMAD.WIDE.U32 UR20, UR6, UR8, URZ ;  /* 0x00000008061472a5 */ /* 0x000fc6000f8e00ff */
[----:B------:R-:W-:Y:S01]  /*2940*/  UMOV UR10, UR11 ;  /* 0x0000000b000a7c82 */ /* 0x000fe20008000000 */
[----:B------:R-:W-:Y:S02]  /*2950*/  USHF.R.U32.HI UR4, URZ, UR22, UR4 ;  /* 0x00000016ff047299 */ /* 0x000fe40008011604 */
[----:B------:R-:W-:Y:S01]  /*2960*/  @UP3 USHF.R.U32.HI UR5, URZ, UR9, UR10 ;  /* 0x00000009ff053299 */ /* 0x000fe2000801160a */
[----:B------:R-:W-:Y:S01]  /*2970*/  UMOV UR12, UR13 ;  /* 0x0000000d000c7c82 */ /* 0x000fe20008000000 */
[----:B------:R-:W-:Y:S01]  /*2980*/  UMOV UR20, UR21 ;  /* 0x0000001500147c82 */ /* 0x000fe20008000000 */
[----:B------:R-:W-:Y:S02]  /*2990*/  USHF.R.U32.HI UR17, URZ, UR17, UR12 ;  /* 0x00000011ff117299 */ /* 0x000fe4000801160c */
[----:B------:R-:W-:Y:S02]  /*29a0*/  USEL UR4, UR53, UR4, !UP0 ;  /* 0x0000000435047287 */ /* 0x000fe4000c000000 */
[----:B------:R-:W-:-:S02]  /*29b0*/  @UP3 USHF.R.U32.HI UR6, URZ, UR9, UR20 ;  /* 0x00000009ff063299 */ /* 0x000fc40008011614 */
[----:B------:R-:W-:Y:S02]  /*29c0*/  UIMAD UR10, UR44, UR5, URZ ;  /* 0x000000052c0a72a4 */ /* 0x000fe4000f8e02ff */
[----:B------:R-:W-:Y:S02]  /*29d0*/  USEL UR5, UR54, UR17, !UP2 ;  /* 0x0000001136057287 */ /* 0x000fe4000d000000 */
[----:B------:R-:W-:Y:S02]  /*29e0*/  UIMAD UR12, UR44, UR6, URZ ;  /* 0x000000062c0c72a4 */ /* 0x000fe4000f8e02ff */
[----:B------:R-:W-:Y:S02]  /*29f0*/  UISETP.GE.AND UP0, UPT, UR4, UR10, UPT ;  /* 0x0000000a0400728c */ /* 0x000fe4000bf06270 */
[----:B------:R-:W-:Y:S02]  /*2a00*/  UIMAD.WIDE.U32 UR10, UR4, UR8, URZ ;  /* 0x00000008040a72a5 */ /* 0x000fe4000f8e00ff */
[----:B------:R-:W-:-:S02]  /*2a10*/  UISETP.GE.OR UP0, UPT, UR5, UR12, UP0 ;  /* 0x0000000c0500728c */ /* 0x000fc40008706670 */
[----:B------:R-:W-:Y:S02]  /*2a20*/  UIMAD.WIDE.U32 UR12, UR5, UR8, URZ ;  /* 0x00000008050c72a5 */ /* 0x000fe4000f8e00ff */
[----:B------:R-:W-:Y:S01]  /*2a30*/  UIADD3 UR12, UPT, UPT, -UR5, URZ, URZ ;  /* 0x000000ff050c7290 */ /* 0x000fe2000fffe1ff */
[----:B------:R-:W-:Y:S01]  /*2a40*/  UMOV UR10, UR11 ;  /* 0x0000000b000a7c82 */ /* 0x000fe20008000000 */
[----:B------:R-:W-:Y:S02]  /*2a50*/  UIADD3 UR11, UPT, UPT, -UR4, URZ, URZ ;  /* 0x000000ff040b7290 */ /* 0x000fe4000fffe1ff */
        /* <DEDUP_REMOVED lines=15> */
.L_x_44:
[----:B------:R-:W2:Y:S02]  /*2b50*/  LDCU UR4, c[0x0][0xf30] ;  /* 0x0001e600ff0477ac */ /* 0x000ea40008000800 */
[----:B--2---:R-:W-:-:S09]  /*2b60*/  UISETP.NE.AND UP0, UPT, UR4, 0x1, UPT ;  /* 0x000000010400788c */ /* 0x004fd2000bf05270 */
[----:B------:R-:W-:Y:S05]  /*2b70*/  BRA.U UP0, `(.L_x_45) ;  /* 0x0000000100447547 */ /* 0x000fea000b800000 */
[----:B------:R-:W2:Y:S01]  /*2b80*/  LDCU.128 UR16, c[0x0][0xf10] ;  /* 0x0001e200ff1077ac */ /* 0x000ea20008000c00 */
[----:B------:R-:W4:Y:S01]  /*2b90*/  LDCU UR10, c[0x0][0xf0c] ;  /* 0x0001e180ff0a77ac */ /* 0x000f220008000800 */
[----:B------:R-:W1:Y:S01]  /*2ba0*/  LDCU UR6, c[0x0][0xf20] ;  /* 0x0001e400ff0677ac */ /* 0x000e620008000800 */
[----:B--2---:R-:W-:Y:S02]  /*2bb0*/  UIMAD.WIDE.U32 UR8, UR54, UR16, URZ ;  /* 0x00000010360872a5 */ /* 0x004fe4000f8e00ff */
[----:B------:R-:W-:Y:S02]  /*2bc0*/  UIMAD.WIDE.U32 UR4, UR53, UR19, URZ ;  /* 0x00000013350472a5 */ /* 0x000fe4000f8e00ff */
[----:B----4-:R-:W-:Y:S02]  /*2bd0*/  UISETP.NE.AND UP2, UPT, UR10, 0x1, UPT ;  /* 0x000000010a00788c */ /* 0x010fe4000bf45270 */
[----:B------:R-:W-:Y:S01]  /*2be0*/  UISETP.NE.AND UP0, UPT, UR18, 0x1, UPT ;  /* 0x000000011200788c */ /* 0x000fe2000bf05270 */
[----:B------:R-:W-:-:S02]  /*2bf0*/  UMOV UR8, UR9 ;  /* 0x0000000900087c82 */ /* 0x000fc40008000000 */
[----:B------:R-:W-:Y:S01]  /*2c00*/  UMOV UR4, UR5 ;  /* 0x0000000500047c82 */ /* 0x000fe20008000000 */
[----:B------:R-:W-:Y:S02]  /*2c10*/  USHF.R.U32.HI UR17, URZ, UR17, UR8 ;  /* 0x00000011ff117299 */ /* 0x000fe40008011608 */
[----:B-1----:R-:W-:Y:S02]  /*2c20*/  USHF.R.U32.HI UR4, URZ, UR6, UR4 ;  /* 0x00000006ff047299 */ /* 0x002fe40008011604 */
[----:B------:R-:W-:Y:S02]  /*2c30*/  USEL UR5, UR54, UR17, !UP2 ;  /* 0x0000001136057287 */ /* 0x000fe4000d000000 */
[----:B------:R-:W-:-:S04]  /*2c40*/  USEL UR4, UR53, UR4, !UP0 ;  /* 0x0000000435047287 */ /* 0x000fc8000c000000 */
[----:B------:R-:W-:Y:S02]  /*2c50*/  UIADD3 UR6, UPT, UPT, UR5, -UR4, URZ ;  /* 0x8000000405067290 */ /* 0x000fe4000fffe0ff */
[----:B------:R-:W-:Y:S02]  /*2c60*/  UIADD3 UR4, UPT, UPT, -UR5, UR4, URZ ;  /* 0x0000000405047290 */ /* 0x000fe4000fffe1ff */
[----:B------:R-:W-:Y:S02]  /*2c70*/  UIMAD UR53, UR6, UR18, UR53 ;  /* 0x00000012063572a4 */ /* 0x000fe4000f8e0235 */
[----:B------:R-:W-:-:S12]  /*2c80*/  UIMAD UR54, UR4, UR10, UR54 ;  /* 0x0000000a043672a4 */ /* 0x000fd8000f8e0236 */
.L_x_45:
[----:B------:R-:W-:Y:S01]  /*2c90*/  VIADD R11, R11, 0x1 ;  /* 0x000000010b0b7836 */ /* 0x000fe20000000000 */
[----:B------:R-:W-:Y:S02]  /*2ca0*/  R2UR UR5, R142 ;  /* 0x000000008e0572ca */ /* 0x000fe400000e0000 */
[----:B------:R-:W-:Y:S02]  /*2cb0*/  R2UR UR4, R141 ;  /* 0x000000008d0472ca */ /* 0x000fe400000e0000 */
[C---:B------:R-:W-:Y:S02]  /*2cc0*/  ISETP.NE.AND P0, PT, R11.reuse, 0x2, PT ;  /* 0x000000020b00780c */ /* 0x040fe40003f05270 */
[----:B------:R-:W-:Y:S02]  /*2cd0*/  PLOP3.LUT P2, PT, PT, PT, PT, 0x80, 0x8 ;  /* 0x000000000008781c */ /* 0x000fe40003f4f070 */
[----:B------:R-:W-:Y:S02]  /*2ce0*/  SEL R3, RZ, 0x1, P0 ;  /* 0x00000001ff037807 */ /* 0x000fe40000000000 */
[----:B------:R-:W-:-:S02]  /*2cf0*/  SEL R11, R11, RZ, P0 ;  /* 0x000000ff0b0b7207 */ /* 0x000fc40000000000 */
[----:B------:R-:W-:Y:S01]  /*2d00*/  LOP3.LUT R10, R10, R3, RZ, 0x3c, !PT ;  /* 0x000000030a0a7212 */ /* 0x000fe200078e3cff */
[----:B------:R-:W-:Y:S02]  /*2d10*/  UIADD3 UR28, UPT, UPT, UR54, UR5, URZ ;  /* 0x00000005361c7290 */ /* 0x000fe4000fffe0ff */
[----:B------:R-:W-:Y:S01]  /*2d20*/  UIADD3 UR20, UPT, UPT, UR53, UR4, URZ ;  /* 0x0000000435147290 */ /* 0x000fe2000fffe0ff */
[----:B------:R-:W-:Y:S11]  /*2d30*/  BRA.U UP1, `(.L_x_46) ;  /* 0xffffffed01747547 */ /* 0x000ff6000b83ffff */
[----:B------:R-:W-:Y:S01]  /*2d40*/  UIADD3 UR7, UPT, UPT, UR7, 0x40, URZ ;  /* 0x0000004007077890 */ /* 0x000fe2000fffe0ff */
[----:B------:R-:W-:-:S03]  /*2d50*/  SHF.L.U32 R3, R12, 0x1f, RZ ;  /* 0x0000001f0c037819 */ /* 0x000fc600000006ff */
[----:B------:R-:W-:-:S09]  /*2d60*/  ULEA UR4, UR15, UR7, 0x3 ;  /* 0x000000070f047291 */ /* 0x000fd2000f8e18ff */
[----:B------:R-:W2:Y:S02]  /*2d70*/  SYNCS.PHASECHK.TRANS64.TRYWAIT P0, [UR4], R3 ;  /* 0x00000003ff0075a7 */ /* 0x000ea40008001104 */
[----:B--2---:R-:W-:Y:S05]  /*2d80*/  @!P0 BRA `(.L_x_47) ;  /* 0x0000009800b48947 */ /* 0x004fea0003800000 */
.L_x_160:
[----:B------:R-:W-:-:S04]  /*2d90*/  UIADD3 UR4, UPT, UPT, UR15, 0x1, URZ ;  /* 0x000000010f047890 */ /* 0x000fc8000fffe0ff */
[----:B------:R-:W-:-:S04]  /*2da0*/  UISETP.NE.AND UP0, UPT, UR4, 0x8, UPT ;  /* 0x000000080400788c */ /* 0x000fc8000bf05270 */
[----:B------:R-:W-:Y:S02]  /*2db0*/  USEL UR6, URZ, 0x1, UP0 ;  /* 0x00000001ff067887 */ /* 0x000fe40008000000 */
[----:B------:R-:W-:-:S04]  /*2dc0*/  USEL UR4, UR4, URZ, UP0 ;  /* 0x000000ff04047287 */ /* 0x000fc80008000000 */
[----:B------:R-:W-:Y:S01]  /*2dd0*/  ULEA UR5, UR4, UR7, 0x3 ;  /* 0x0000000704057291 */ /* 0x000fe2000f8e18ff */
[----:B------:R-:W-:-:S04]  /*2de0*/  LOP3.LUT R2, R12, UR6, RZ, 0x3c, !PT ;  /* 0x000000060c027c12 */ /* 0x000fc8000f8e3cff */
[----:B-1----:R-:W-:-:S04]  /*2df0*/  SHF.L.U32 R3, R2, 0x1f, RZ ;  /* 0x0000001f02037819 */ /* 0x002fc800000006ff */
[----:B------:R-:W1:Y:S02]  /*2e00*/  SYNCS.PHASECHK.TRANS64.TRYWAIT P0, [UR5], R3 ;  /* 0x00000003ff0075a7 */ /* 0x000e640008001105 */
[----:B-1----:R-:W-:Y:S05]  /*2e10*/  @!P0 BRA `(.L_x_48) ;  /* 0x0000009800a88947 */ /* 0x002fea0003800000 */
.L_x_162:
        /* <DEDUP_REMOVED lines=9> */
.L_x_164:
        /* <DEDUP_REMOVED lines=9> */
.L_x_166:
        /* <DEDUP_REMOVED lines=9> */
.L_x_168:
        /* <DEDUP_REMOVED lines=9> */
.L_x_170:
        /* <DEDUP_REMOVED lines=9> */
.L_x_172:
[----:B------:R-:W-:-:S04]  /*30f0*/  UIADD3 UR4, UPT, UPT, UR4, 0x1, URZ ;  /* 0x0000000104047890 */ /* 0x000fc8000fffe0ff */
[----:B------:R-:W-:-:S04]  /*3100*/  UISETP.NE.AND UP0, UPT, UR4, 0x8, UPT ;  /* 0x000000080400788c */ /* 0x000fc8000bf05270 */
[----:B------:R-:W-:Y:S02]  /*3110*/  USEL UR5, URZ, 0x1, UP0 ;  /* 0x00000001ff057887 */ /* 0x000fe40008000000 */
[----:B------:R-:W-:-:S04]  /*3120*/  USEL UR4, UR4, URZ, UP0 ;  /* 0x000000ff04047287 */ /* 0x000fc80008000000 */
[----:B------:R-:W-:Y:S01]  /*3130*/  ULEA UR4, UR4, UR7, 0x3 ;  /* 0x0000000704047291 */ /* 0x000fe2000f8e18ff */
[----:B-1----:R-:W-:-:S04]  /*3140*/  LOP3.LUT R3, R2, UR5, RZ, 0x3c, !PT ;  /* 0x0000000502037c12 */ /* 0x002fc8000f8e3cff */
[----:B------:R-:W-:Y:S01]  /*3150*/  SHF.L.U32 R3, R3, 0x1f, RZ ;  /* 0x0000001f03037819 */ /* 0x000fe200000006ff */
[----:B------:R-:W-:-:S07]  /*3160*/  IMAD.U32 R0, RZ, RZ, UR4 ;  /* 0x00000004ff007e24 */ /* 0x000fce000f8e00ff */
.L_x_54:
[----:B-1----:R1:W2:Y:S02]  /*3170*/  SYNCS.PHASECHK.TRANS64.TRYWAIT P0, [R0+URZ], R3 ;  /* 0x00000003000075a7 */ /* 0x0022a400080011ff */
[----:B--2---:R-:W-:Y:S05]  /*3180*/  @!P0 NANOSLEEP.SYNCS 0x989680 ;  /* 0x009896800000895d */ /* 0x004fea0003900000 */
[----:B------:R-:W2:Y:S02]  /*3190*/  @!P0 SYNCS.PHASECHK.TRANS64 P0, [R0+URZ], R3 ;  /* 0x00000003000085a7 */ /* 0x000ea400080010ff */
[----:B--2---:R-:W-:Y:S05]  /*31a0*/  @P0 EXIT ;  /* 0x000000000000094d */ /* 0x004fea0003800000 */
[----:B------:R-:W-:Y:S05]  /*31b0*/  BRA `(.L_x_54) ;  /* 0xfffffffc00ec7947 */ /* 0x000fea000383ffff */
.L_x_22:
[----:B------:R-:W2:Y:S02]  /*31c0*/  S2UR UR4, SR_CgaCtaId ;  /* 0x00000000000479c3 */ /* 0x000ea40000008800 */
[----:B--2---:R-:W-:-:S04]  /*31d0*/  UISETP.NE.AND UP0, UPT, UR4, URZ, UPT ;  /* 0x000000ff0400728c */ /* 0x004fc8000bf05270 */
[----:B------:R-:W-:-:S09]  /*31e0*/  UISETP.NE.OR UP0, UPT, UR21, 0x1, UP0 ;  /* 0x000000011500788c */ /* 0x000fd20008705670 */
[----:B------:R-:W-:Y:S05]  /*31f0*/  BRA.U UP0, `(.L_x_55) ;  /* 0x00000005004c7547 */ /* 0x000fea000b800000 */
[----:B------:R-:W2:Y:S01]  /*3200*/  S2UR UR5, SR_CgaCtaId ;  /* 0x00000000000579c3 */ /* 0x000ea20000008800 */
[----:B------:R-:W-:Y:S01]  /*3210*/  UMOV UR4, 0x400 ;  /* 0x0000040000047882 */ /* 0x000fe20000000000 */
[----:B------:R-:W-:Y:S01]  /*3220*/  ISETP.GE.U32.AND P2, PT, R3, 0x4, PT ;  /* 0x000000040300780c */ /* 0x000fe20003f46070 */
[----:B------:R-:W-:Y:S01]  /*3230*/  IMAD.MOV.U32 R12, RZ, RZ, 0x1 ;  /* 0x00000001ff0c7424 */ /* 0x000fe200078e00ff */
[----:B------:R-:W-:Y:S02]  /*3240*/  CS2R R10, SRZ ;  /* 0x00000000000a7805 */ /* 0x000fe4000001ff00 */
[----:B------:R-:W-:Y:S01]  /*3250*/  CS2R R8, SRZ ;  /* 0x0000000000087805 */ /* 0x000fe2000001ff00 */
[----:B--2---:R-:W-:-:S03]  /*3260*/  ULEA UR6, UR5, UR4, 0x18 ;  /* 0x0000000405067291 */ /* 0x004fc6000f8ec0ff */
[----:B------:R-:W-:-:S09]  /*3270*/  UMOV UR5, URZ ;  /* 0x000000ff00057c82 */ /* 0x000fd20008000000 */
.L_x_59:
[----:B------:R-:W-:Y:S02]  /*3280*/  LEA R0, R8, UR6, 0x3 ;  /* 0x0000000608007c11 */ /* 0x000fe4000f8e18ff */
[----:B------:R-:W-:-:S03]  /*3290*/  SHF.L.U32 R5, R9, 0x1f, RZ ;  /* 0x0000001f09057819 */ /* 0x000fc600000006ff */
[----:B------:R-:W-:Y:S01]  /*32a0*/  VIADD R4, R0, 0x110 ;  /* 0x0000011000047836 */ /* 0x000fe20000000000 */
[----:B------:R-:W2:Y:S02]  /*32b0*/  SYNCS.PHASECHK.TRANS64.TRYWAIT P0, [R0+URZ+0x100], R5 ;  /* 0x00010005000075a7 */ /* 0x000ea400080011ff */
[----:B--2---:R-:W-:Y:S05]  /*32c0*/  @!P0 BRA `(.L_x_56) ;  /* 0x00000098000c8947 */ /* 0x004fea0003800000 */
.L_x_173:
[----:B------:R-:W-:Y:S01]  /*32d0*/  ULEA UR4, UR5, UR6, 0x3 ;  /* 0x0000000605047291 */ /* 0x000fe2000f8e18ff */
[----:B------:R-:W-:Y:S01]  /*32e0*/  PRMT R4, RZ, 0x654, R4 ;  /* 0x00000654ff047816 */ /* 0x000fe20000000004 */
[----:B--2---:R-:W-:Y:S01]  /*32f0*/  @!P2 IMAD.MOV.U32 R5, RZ, RZ, 0x10 ;  /* 0x00000010ff05a424 */ /* 0x004fe200078e00ff */
[----:B------:R-:W-:Y:S01]  /*3300*/  SHF.L.U32 R7, R12, 0x1f, RZ ;  /* 0x0000001f0c077819 */ /* 0x000fe200000006ff */
[----:B------:R-:W-:Y:S01]  /*3310*/  UIADD3 UR7, UPT, UPT, UR4, 0xd0, URZ ;  /* 0x000000d004077890 */ /* 0x000fe2000fffe0ff */
[----:B------:R2:W-:Y:S05]  /*3320*/  SYNCS.ARRIVE.TRANS64.RED.A1T0 RZ, [R4+URZ], RZ ;  /* 0x000000ff04ff79a7 */ /* 0x0005ea00081004ff */
[----:B------:R-:W-:Y:S01]  /*3330*/  IMAD.U32 R0, RZ, RZ, UR7 ;  /* 0x00000007ff007e24 */ /* 0x000fe2000f8e00ff */
[----:B------:R-:W3:Y:S04]  /*3340*/  SYNCS.PHASECHK.TRANS64.TRYWAIT P0, [UR4+0xe0], R7 ;  /* 0x0000e007ff0075a7 */ /* 0x000ee80008001104 */
[----:B------:R-:W-:Y:S01]  /*3350*/  PRMT R13, R3, 0x654, R0 ;  /* 0x00000654030d7816 */ /* 0x000fe20000000000 */
[----:B--23--:R-:W-:Y:S06]  /*3360*/  @!P0 BRA `(.L_x_57) ;  /* 0x0000009400f88947 */ /* 0x00cfec0003800000 */
.L_x_175:
[----:B------:R-:W-:Y:S01]  /*3370*/  ULEA UR8, UR5, UR6, 0x4 ;  /* 0x0000000605087291 */ /* 0x000fe2000f8e20ff */
[----:B------:R-:W-:Y:S01]  /*3380*/  SEL R2, R13, R2, !P2 ;  /* 0x000000020d027207 */ /* 0x000fe20005000000 */
[----:B------:R-:W-:Y:S01]  /*3390*/  UIADD3 UR9, UPT, UPT, UR4, 0xd0, URZ ;  /* 0x000000d004097890 */ /* 0x000fe2000fffe0ff */
[----:B--2---:R-:W-:Y:S01]  /*33a0*/  LEA R0, R11, UR6, 0x3 ;  /* 0x000000060b007c11 */ /* 0x004fe2000f8e18ff */
[----:B------:R-:W-:Y:S01]  /*33b0*/  UIADD3 UR8, UPT, UPT, UR8, 0x130, URZ ;  /* 0x0000013008087890 */ /* 0x000fe2000fffe0ff */
[----:B------:R2:W-:Y:S01]  /*33c0*/  @!P2 SYNCS.ARRIVE.TRANS64.RED RZ, [R2+URZ], R5 ;  /* 0x0000000502ffa9a7 */ /* 0x0005e200080004ff */
[----:B------:R-:W-:Y:S01]  /*33d0*/  UIADD3 UR4, UPT, UPT, UR5, 0x1, URZ ;  /* 0x0000000105047890 */ /* 0x000fe2000fffe0ff */
[----:B------:R-:W-:-:S03]  /*33e0*/  VIADD R8, R8, 0x1 ;  /* 0x0000000108087836 */ /* 0x000fc60000000000 */
[----:B------:R-:W-:Y:S02]  /*33f0*/  UISETP.NE.AND UP0, UPT, UR4, 0x2, UPT ;  /* 0x000000020400788c */ /* 0x000fe4000bf05270 */
[----:B------:R-:W-:Y:S01]  /*3400*/  ISETP.NE.AND P0, PT, R8, 0x2, PT ;  /* 0x000000020800780c */ /* 0x000fe20003f05270 */
[----:B------:R-:W-:Y:S06]  /*3410*/  UGETNEXTWORKID.BROADCAST [UR8], [UR9] ;  /* 0x00000000080073ca */ /* 0x000fec0008000100 */
[----:B------:R-:W-:Y:S02]  /*3420*/  USEL UR7, URZ, 0x1, UP0 ;  /* 0x00000001ff077887 */ /* 0x000fe40008000000 */
[----:B------:R-:W-:-:S04]  /*3430*/  USEL UR5, UR4, URZ, UP0 ;  /* 0x000000ff04057287 */ /* 0x000fc80008000000 */
[----:B------:R-:W-:Y:S02]  /*3440*/  LOP3.LUT R12, R12, UR7, RZ, 0x3c, !PT ;  /* 0x000000070c0c7c12 */ /* 0x000fe4000f8e3cff */
[----:B--2---:R-:W-:-:S04]  /*3450*/  SHF.L.U32 R5, R10, 0x1f, RZ ;  /* 0x0000001f0a057819 */ /* 0x004fc800000006ff */
[----:B------:R-:W2:Y:S02]  /*3460*/  SYNCS.PHASECHK.TRANS64.TRYWAIT P1, [R0+URZ+0xd0], R5 ;  /* 0x0000d005000075a7 */ /* 0x000ea400080211ff */
[----:B--2---:R-:W-:Y:S05]  /*3470*/  @!P1 BRA `(.L_x_58) ;  /* 0x0000009400cc9947 */ /* 0x004fea0003800000 */
.L_x_176:
[C---:B------:R-:W-:Y:S01]  /*3480*/  LEA R4, R11.reuse, UR6, 0x4 ;  /* 0x000000060b047c11 */ /* 0x040fe2000f8e20ff */
[----:B--2---:R-:W-:Y:S01]  /*3490*/  VIADD R0, R0, 0xe0 ;  /* 0x000000e000007836 */ /* 0x004fe20000000000 */
[----:B------:R-:W-:Y:S01]  /*34a0*/  SEL R8, R8, RZ, P0 ;  /* 0x000000ff08087207 */ /* 0x000fe20000000000 */
[----:B------:R-:W-:-:S03]  /*34b0*/  VIADD R11, R11, 0x1 ;  /* 0x000000010b0b7836 */ /* 0x000fc60000000000 */
[----:B------:R-:W2:Y:S01]  /*34c0*/  LDS.128 R4, [R4+0x130] ;  /* 0x0001300004047984 */ /* 0x000ea20000000c00 */
[----:B------:R-:W-:Y:S02]  /*34d0*/  PRMT R0, RZ, 0x654, R0 ;  /* 0x00000654ff007816 */ /* 0x000fe40000000000 */
[C---:B------:R-:W-:Y:S01]  /*34e0*/  ISETP.NE.AND P1, PT, R11.reuse, 0x2, PT ;  /* 0x000000020b00780c */ /* 0x040fe20003f25270 */
[----:B------:R-:W-:Y:S01]  /*34f0*/  @!PT LDS RZ, [RZ] ;  /* 0x00000000fffff984 */ /* 0x000fe20000000800 */
[----:B------:R-:W-:Y:S01]  /*3500*/  @!PT LDS RZ, [RZ] ;  /* 0x00000000fffff984 */ /* 0x000fe20000000800 */
[----:B------:R-:W-:Y:S01]  /*3510*/  @!PT LDS RZ, [RZ] ;  /* 0x00000000fffff984 */ /* 0x000fe20000000800 */
[----:B------:R-:W-:Y:S01]  /*3520*/  @!PT LDS RZ, [RZ] ;  /* 0x00000000fffff984 */ /* 0x000fe20000000800 */
[----:B------:R3:W-:Y:S06]  /*3530*/  MEMBAR.ALL.CTA ;  /* 0x0000000000007992 */ /* 0x0007ec0000008000 */
[----:B---3--:R-:W3:Y:S01]  /*3540*/  FENCE.VIEW.ASYNC.S ;  /* 0x00000000000073c6 */ /* 0x008ee20000000000 */
[----:B------:R-:W-:Y:S01]  /*3550*/  SEL R11, R11, RZ, P1 ;  /* 0x000000ff0b0b7207 */ /* 0x000fe20000800000 */
[----:B---3--:R3:W-:Y:S01]  /*3560*/  SYNCS.ARRIVE.TRANS64.RED.A1T0 RZ, [R0+URZ], RZ ;  /* 0x000000ff00ff79a7 */ /* 0x0087e200081004ff */
[----:B--2---:R-:W-:-:S02]  /*3570*/  LOP3.LUT P3, RZ, R6, 0x1, RZ, 0xc0, !PT ;  /* 0x0000000106ff7812 */ /* 0x004fc4000786c0ff */
[----:B------:R-:W-:-:S04]  /*3580*/  SEL R5, RZ, 0x1, P1 ;  /* 0x00000001ff057807 */ /* 0x000fc80000800000 */
[----:B------:R-:W-:Y:S02]  /*3590*/  LOP3.LUT R10, R10, R5, RZ, 0x3c, !PT ;  /* 0x000000050a0a7212 */ /* 0x000fe400078e3cff */
[----:B---3--:R-:W-:-:S04]  /*35a0*/  SEL R0, RZ, 0x1, P0 ;  /* 0x00000001ff007807 */ /* 0x008fc80000000000 */
[----:B------:R-:W-:Y:S01]  /*35b0*/  LOP3.LUT R9, R9, R0, RZ, 0x3c, !PT ;  /* 0x0000000009097212 */ /* 0x000fe200078e3cff */
[----:B------:R-:W-:Y:S06]  /*35c0*/  @P3 BRA `(.L_x_59) ;  /* 0xfffffffc002c3947 */ /* 0x000fec000383ffff */
[----:B------:R-:W-:Y:S01]  /*35d0*/  ULEA UR4, UR5, UR6, 0x3 ;  /* 0x0000000605047291 */ /* 0x000fe2000f8e18ff */
[----:B------:R-:W-:-:S08]  /*35e0*/  SHF.L.U32 R3, R12, 0x1f, RZ ;  /* 0x0000001f0c037819 */ /* 0x000fd000000006ff */
[----:B------:R-:W2:Y:S02]  /*35f0*/  SYNCS.PHASECHK.TRANS64 P0, [UR4+0xe0], R3 ;  /* 0x0000e003ff0075a7 */ /* 0x000ea40008001004 */
[----:B--2---:R-:W-:Y:S05]  /*3600*/  @P0 BRA `(.L_x_60) ;  /* 0x0000000000080947 */ /* 0x004fea0003800000 */
[----:B------:R-:W2:Y:S02]  /*3610*/  SYNCS.PHASECHK.TRANS64.TRYWAIT P0, [UR4+0xe0], R3 ;  /* 0x0000e003ff0075a7 */ /* 0x000ea40008001104 */
[----:B--2---:R-:W-:Y:S05]  /*3620*/  @!P0 BRA `(.L_x_61) ;  /* 0x0000009400748947 */ /* 0x004fea0003800000 */
.L_x_60:
[----:B------:R-:W-:-:S04]  /*3630*/  UIADD3 UR7, UPT, UPT, UR5, 0x1, URZ ;  /* 0x0000000105077890 */ /* 0x000fc8000fffe0ff */
[----:B------:R-:W-:-:S04]  /*3640*/  UISETP.NE.AND UP0, UPT, UR7, 0x2, UPT ;  /* 0x000000020700788c */ /* 0x000fc8000bf05270 */
[----:B------:R-:W-:Y:S02]  /*3650*/  USEL UR8, URZ, 0x1, UP0 ;  /* 0x00000001ff087887 */ /* 0x000fe40008000000 */
[----:B------:R-:W-:-:S04]  /*3660*/  USEL UR7, UR7, URZ, UP0 ;  /* 0x000000ff07077287 */ /* 0x000fc80008000000 */
[----:B------:R-:W-:Y:S01]  /*3670*/  ULEA UR7, UR7, UR6, 0x3 ;  /* 0x0000000607077291 */ /* 0x000fe2000f8e18ff */
[----:B--2---:R-:W-:-:S04]  /*3680*/  LOP3.LUT R3, R12, UR8, RZ, 0x3c, !PT ;  /* 0x000000080c037c12 */ /* 0x004fc8000f8e3cff */
[----:B------:R-:W-:-:S04]  /*3690*/  SHF.L.U32 R0, R3, 0x1f, RZ ;  /* 0x0000001f03007819 */ /* 0x000fc800000006ff */
[----:B------:R-:W2:Y:S02]  /*36a0*/  SYNCS.PHASECHK.TRANS64 P0, [UR7+0xe0], R0 ;  /* 0x0000e000ff0075a7 */ /* 0x000ea40008001007 */
[----:B-12---:R-:W-:Y:S05]  /*36b0*/  @P0 EXIT ;  /* 0x000000000000094d */ /* 0x006fea0003800000 */
[----:B------:R-:W-:Y:S02]  /*36c0*/  SHF.L.U32 R3, R3, 0x1f, RZ ;  /* 0x0000001f03037819 */ /* 0x000fe400000006ff */
[----:B------:R-:W-:-:S07]  /*36d0*/  MOV R0, UR7 ;  /* 0x0000000700007c02 */ /* 0x000fce0008000f00 */
.L_x_62:
[----:B-1----:R1:W2:Y:S02]  /*36e0*/  SYNCS.PHASECHK.TRANS64.TRYWAIT P0, [R0+URZ+0xe0], R3 ;  /* 0x0000e003000075a7 */ /* 0x0022a400080011ff */
[----:B--2---:R-:W-:Y:S05]  /*36f0*/  @!P0 NANOSLEEP.SYNCS 0x989680 ;  /* 0x009896800000895d */ /* 0x004fea0003900000 */
[----:B------:R-:W2:Y:S02]  /*3700*/  @!P0 SYNCS.PHASECHK.TRANS64 P0, [R0+URZ+0xe0], R3 ;  /* 0x0000e003000085a7 */ /* 0x000ea400080010ff */
[----:B--2---:R-:W-:Y:S05]  /*3710*/  @P0 EXIT ;  /* 0x000000000000094d */ /* 0x004fea0003800000 */
[----:B------:R-:W-:Y:S05]  /*3720*/  BRA `(.L_x_62) ;  /* 0xfffffffc00ec7947 */ /* 0x000fea000383ffff */
.L_x_55:
[----:B------:R-:W-:Y:S05]  /*3730*/  BRA.U UP5, `(.L_x_63) ;  /* 0x0000001505647547 */ /* 0x000fea000b800000 */
[----:B------:R-:W2:Y:S01]  /*3740*/  S2UR UR7, SR_CgaCtaId ;  /* 0x00000000000779c3 */ /* 0x000ea20000008800 */
[----:B------:R-:W-:Y:S01]  /*3750*/  UMOV UR4, 0x40 ;  /* 0x0000004000047882 */ /* 0x000fe20000000000 */
[----:B------:R-:W-:Y:S01]  /*3760*/  NOP ;  /* 0x0000000000007918 */ /* 0x000fe20000000000 */
[----:B------:R-:W-:Y:S01]  /*3770*/  UMOV UR6, 0x400 ;  /* 0x0000040000067882 */ /* 0x000fe20000000000 */
[----:B--2---:R-:W-:Y:S02]  /*3780*/  ULEA UR5, UR7, UR4, 0x18 ;  /* 0x0000000407057291 */ /* 0x004fe4000f8ec0ff */
[----:B------:R-:W-:-:S07]  /*3790*/  ULEA UR6, UR7, UR6, 0x18 ;  /* 0x0000000607067291 */ /* 0x000fce000f8ec0ff */
[----:B------:R-:W2:Y:S02]  /*37a0*/  LDS.U8 R3, [UR5+0x1c] ;  /* 0x00001c05ff037984 */ /* 0x000ea40008000000 */
[----:B--2---:R-:W-:-:S13]  /*37b0*/  ISETP.NE.AND P0, PT, R3, RZ, PT ;  /* 0x000000ff0300720c */ /* 0x004fda0003f05270 */
[----:B------:R-:W-:Y:S05]  /*37c0*/  @P0 BRA `(.L_x_64) ;  /* 0x0000000400100947 */ /* 0x000fea0003800000 */
[----:B------:R-:W2:Y:S01]  /*37d0*/  S2UR UR4, SR_CgaCtaId ;  /* 0x00000000000479c3 */ /* 0x000ea20000008800 */
[----:B------:R-:W-:Y:S02]  /*37e0*/  UISETP.NE.U32.AND UP1, UPT, UR66, 0x1, UPT ;  /* 0x000000014200788c */ /* 0x000fe4000bf25070 */
[----:B------:R-:W-:Y:S02]  /*37f0*/  UIADD3 UR7, UPT, UPT, UR5, 0x8, URZ ;  /* 0x0000000805077890 */ /* 0x000fe4000fffe0ff */
[----:B--2---:R-:W-:-:S05]  /*3800*/  ULOP3.LUT UR8, UR4, 0x1, URZ, 0x3c, !UPT ;  /* 0x0000000104087892 */ /* 0x004fca000f8e3cff */
[----:B------:R-:W-:Y:S07]  /*3810*/  BRA.U !UP1, `(.L_x_65) ;  /* 0x00000001099c7547 */ /* 0x000fee000b800000 */
[----:B------:R-:W-:Y:S01]  /*3820*/  ELECT P0, URZ, PT ;  /* 0x0000000000ff782f */ /* 0x000fe20003800000 */
[----:B------:R-:W-:-:S12]  /*3830*/  BSSY B0, `(.L_x_65) ;  /* 0x0000025000007945 */ /* 0x000fd80003800000 */
[----:B------:R-:W-:Y:S05]  /*3840*/  @!P0 BRA `(.L_x_66) ;  /* 0x00000000008c8947 */ /* 0x000fea0003800000 */
[----:B------:R-:W-:-:S05]  /*3850*/  UMOV UR4, 0x10 ;  /* 0x0000001000047882 */ /* 0x000fca0000000000 */
[----:B------:R-:W-:Y:S04]  /*3860*/  DEPBAR.LE SB2, 0x36 ;  /* 0x0000ad800000791a */ /* 0x000fe80000000000 */
[----:B------:R-:W2:Y:S02]  /*3870*/  UTCATOMSWS.2CTA.FIND_AND_SET.ALIGN UP0, UR4, UR4 ;  /* 0x00000004000475e3 */ /* 0x000ea40008200800 */
[----:B--2---:R-:W-:Y:S01]  /*3880*/  MOV R10, UR4 ;  /* 0x00000004000a7c02 */ /* 0x004fe20008000f00 */
[----:B------:R-:W-:Y:S06]  /*3890*/  BRA.U UP0, `(.L_x_67) ;  /* 0x0000000100187547 */ /* 0x000fec000b800000 */
.L_x_68:
[----:B------:R-:W-:Y:S05]  /*38a0*/  NANOSLEEP 0x64 ;  /* 0x000000640000795d */ /* 0x000fea0003800000 */
[----:B------:R-:W-:-:S05]  /*38b0*/  UMOV UR4, 0x10 ;  /* 0x0000001000047882 */ /* 0x000fca0000000000 */
[----:B------:R-:W-:Y:S04]  /*38c0*/  DEPBAR.LE SB2, 0x36 ;  /* 0x0000ad800000791a */ /* 0x000fe80000000000 */
[----:B------:R-:W2:Y:S02]  /*38d0*/  UTCATOMSWS.2CTA.FIND_AND_SET.ALIGN UP0, UR4, UR4 ;  /* 0x00000004000475e3 */ /* 0x000ea40008200800 */
[----:B--2---:R-:W-:Y:S01]  /*38e0*/  MOV R10, UR4 ;  /* 0x00000004000a7c02 */ /* 0x004fe20008000f00 */
[----:B------:R-:W-:Y:S05]  /*38f0*/  BRA.U !UP0, `(.L_x_68) ;  /* 0xfffffffd08e87547 */ /* 0x000fea000b83ffff */
.L_x_67:
[----:B------:R-:W2:Y:S01]  /*3900*/  LDS R6, [UR5+0x10] ;  /* 0x00001005ff067984 */ /* 0x000ea20008000800 */
[----:B------:R-:W-:Y:S01]  /*3910*/  IMAD.U32 R3, RZ, RZ, UR6 ;  /* 0x00000006ff037e24 */ /* 0x000fe2000f8e00ff */
[----:B------:R-:W-:-:S03]  /*3920*/  MOV R4, UR8 ;  /* 0x0000000800047c02 */ /* 0x000fc60008000f00 */
[----:B------:R-:W-:Y:S01]  /*3930*/  VIADD R3, R3, 0x150 ;  /* 0x0000015003037836 */ /* 0x000fe20000000000 */
[----:B--2---:R-:W-:-:S04]  /*3940*/  SHF.L.U32 R6, R6, 0x1f, RZ ;  /* 0x0000001f06067819 */ /* 0x004fc800000006ff */
[----:B------:R-:W2:Y:S02]  /*3950*/  SYNCS.PHASECHK.TRANS64.TRYWAIT P0, [UR5+0x8], R6 ;  /* 0x00000806ff0075a7 */ /* 0x000ea40008001105 */
[----:B--2---:R-:W-:Y:S05]  /*3960*/  @P0 BRA `(.L_x_69) ;  /* 0x0000000000080947 */ /* 0x004fea0003800000 */
[----:B------:R-:W2:Y:S02]  /*3970*/  SYNCS.PHASECHK.TRANS64.TRYWAIT P0, [UR5+0x8], R6 ;  /* 0x00000806ff0075a7 */ /* 0x000ea40008001105 */
[----:B--2---:R-:W-:Y:S05]  /*3980*/  @!P0 BRA `(.L_x_70) ;  /* 0x0000009000b48947 */ /* 0x004fea0003800000 */
.L_x_69:
[----:B------:R-:W-:Y:S01]  /*3990*/  PRMT R4, R4, 0x654, R3 ;  /* 0x0000065404047816 */ /* 0x000fe20000000003 */
[----:B------:R-:W-:Y:S01]  /*39a0*/  HFMA2 R3, -RZ, RZ, 0, 5.9604644775390625e-08 ;  /* 0x00000001ff037431 */ /* 0x000fe200000001ff */
[----:B------:R-:W-:Y:S01]  /*39b0*/  UPRMT UR4, UR8, 0x654, UR7 ;  /* 0x0000065408047896 */ /* 0x000fe20008000007 */
[----:B------:R-:W-:Y:S02]  /*39c0*/  IMAD.MOV.U32 R7, RZ, RZ, 0xffff ;  /* 0x0000ffffff077424 */ /* 0x000fe400078e00ff */
[----:B--2---:R-:W-:Y:S02]  /*39d0*/  IMAD.MOV.U32 R6, RZ, RZ, 0x4 ;  /* 0x00000004ff067424 */ /* 0x004fe400078e00ff */
[----:B------:R-:W-:Y:S01]  /*39e0*/  IMAD.SHL.U32 R9, R10, 0x20, RZ ;  /* 0x000000200a097824 */ /* 0x000fe200078e00ff */
[----:B------:R-:W-:Y:S02]  /*39f0*/  MOV R5, UR4 ;  /* 0x0000000400057c02 */ /* 0x000fe40008000f00 */
[-C--:B------:R-:W-:Y:S01]  /*3a00*/  SHF.L.U32 R8, R7, R10.reuse, RZ ;  /* 0x0000000a07087219 */ /* 0x080fe200000006ff */
[----:B------:R2:W-:Y:S01]  /*3a10*/  SYNCS.ARRIVE.TRANS64.RED RZ, [UR4], R6 ;  /* 0x00000006ffff79a7 */ /* 0x0005e20008000404 */
[----:B------:R-:W-:Y:S01]  /*3a20*/  SHF.L.U32 R7, R3, R10, RZ ;  /* 0x0000000a03077219 */ /* 0x000fe200000006ff */
[----:B------:R2:W-:Y:S04]  /*3a30*/  STS [UR6+0x150], R9 ;  /* 0x00015009ff007988 */ /* 0x0005e80008000806 */
[----:B------:R2:W-:Y:S04]  /*3a40*/  STAS [R4.64], R10 ;  /* 0x0000000a04007dbd */ /* 0x0005e8000c0008ff */
[----:B------:R2:W-:Y:S04]  /*3a50*/  ATOMS.OR RZ, [UR5+0x14], R8 ;  /* 0x00001408ffff798c */ /* 0x0005e8000b000005 */
[----:B------:R2:W-:Y:S04]  /*3a60*/  ATOMS.OR RZ, [UR5+0x18], R7 ;  /* 0x00001807ffff798c */ /* 0x0005e8000b000005 */
[----:B------:R2:W-:Y:S02]  /*3a70*/  ATOMS.XOR RZ, [UR5+0x10], R3 ;  /* 0x00001003ffff798c */ /* 0x0005e4000b800005 */
.L_x_66:
[----:B-1----:R-:W-:Y:S05]  /*3a80*/  BSYNC B0 ;  /* 0x0000000000007941 */ /* 0x002fea0003800000 */
.L_x_65:
[----:B------:R-:W-:Y:S05]  /*3a90*/  BRA.U UP1, `(.L_x_71) ;  /* 0x00000001016c7547 */ /* 0x000fea000b800000 */
[----:B------:R-:W-:-:S03]  /*3aa0*/  UMOV UR4, 0xffffffff ;  /* 0xffffffff00047882 */ /* 0x000fc60000000000 */
[----:B------:R-:W-:Y:S05]  /*3ab0*/  BRA.DIV UR4, `(.L_x_72) ;  /* 0x0000009204807947 */ /* 0x000fea000b800000 */
[----:B------:R-:W-:-:S13]  /*3ac0*/  ELECT P6, URZ, PT ;  /* 0x0000000000ff782f */ /* 0x000fda00038c0000 */
.L_x_180:
[----:B------:R-:W-:Y:S05]  /*3ad0*/  @!P6 BRA `(.L_x_71) ;  /* 0x00000000005ce947 */ /* 0x000fea0003800000 */
[----:B--2---:R-:W2:Y:S02]  /*3ae0*/  LDS R4, [UR5+0x10] ;  /* 0x00001005ff047984 */ /* 0x004ea40008000800 */
[----:B--2---:R-:W-:-:S04]  /*3af0*/  SHF.L.U32 R4, R4, 0x1f, RZ ;  /* 0x0000001f04047819 */ /* 0x004fc800000006ff */
[----:B------:R-:W2:Y:S02]  /*3b00*/  SYNCS.PHASECHK.TRANS64.TRYWAIT P0, [UR5+0x8], R4 ;  /* 0x00000804ff0075a7 */ /* 0x000ea40008001105 */
[----:B--2---:R-:W-:Y:S05]  /*3b10*/  @P0 BRA `(.L_x_73) ;  /* 0x0000000000080947 */ /* 0x004fea0003800000 */
[----:B------:R-:W2:Y:S02]  /*3b20*/  SYNCS.PHASECHK.TRANS64.TRYWAIT P0, [UR5+0x8], R4 ;  /* 0x00000804ff0075a7 */ /* 0x000ea40008001105 */
[----:B--2---:R-:W-:Y:S05]  /*3b30*/  @!P0 BRA `(.L_x_74) ;  /* 0x0000009000808947 */ /* 0x004fea0003800000 */
.L_x_73:
[----:B------:R-:W3:Y:S01]  /*3b40*/  LDS R6, [UR6+0x150] ;  /* 0x00015006ff067984 */ /* 0x000ee20008000800 */
[----:B--2---:R-:W-:Y:S02]  /*3b50*/  HFMA2 R3, -RZ, RZ, 0, 5.9604644775390625e-08 ;  /* 0x00000001ff037431 */ /* 0x004fe400000001ff */
[----:B------:R-:W-:Y:S01]  /*3b60*/  IMAD.MOV.U32 R4, RZ, RZ, 0xffff ;  /* 0x0000ffffff047424 */ /* 0x000fe200078e00ff */
[----:B------:R-:W-:Y:S01]  /*3b70*/  UPRMT UR4, UR8, 0x654, UR7 ;  /* 0x0000065408047896 */ /* 0x000fe20008000007 */
[----:B---3--:R-:W-:-:S03]  /*3b80*/  IMAD.SHL.U32 R5, R6, 0x20, RZ ;  /* 0x0000002006057824 */ /* 0x008fc600078e00ff */
[-C--:B------:R-:W-:Y:S02]  /*3b90*/  SHF.L.U32 R4, R4, R6.reuse, RZ ;  /* 0x0000000604047219 */ /* 0x080fe400000006ff */
[----:B------:R-:W-:Y:S01]  /*3ba0*/  SHF.L.U32 R6, R3, R6, RZ ;  /* 0x0000000603067219 */ /* 0x000fe200000006ff */
[----:B------:R3:W-:Y:S04]  /*3bb0*/  STS [UR6+0x150], R5 ;  /* 0x00015005ff007988 */ /* 0x0007e80008000806 */
[----:B------:R3:W-:Y:S04]  /*3bc0*/  ATOMS.OR RZ, [UR5+0x14], R4 ;  /* 0x00001404ffff798c */ /* 0x0007e8000b000005 */
[----:B------:R3:W-:Y:S01]  /*3bd0*/  ATOMS.OR RZ, [UR5+0x18], R6 ;  /* 0x00001806ffff798c */ /* 0x0007e2000b000005 */
[----:B------:R-:W-:Y:S03]  /*3be0*/  SYNCS.ARRIVE.TRANS64.RED.A1T0 RZ, [UR4], RZ ;  /* 0x000000ffffff79a7 */ /* 0x000fe60008100404 */
[----:B------:R3:W-:Y:S01]  /*3bf0*/  ATOMS.XOR RZ, [UR5+0x10], R3 ;  /* 0x00001003ffff798c */ /* 0x0007e2000b800005 */
[----:B------:R-:W-:Y:S05]  /*3c00*/  BRA `(.L_x_71) ;  /* 0x0000000000107947 */ /* 0x000fea0003800000 */
.L_x_64:
[----:B------:R-:W-:Y:S02]  /*3c10*/  MOV R3, 0xffffffff ;  /* 0xffffffff00037802 */ /* 0x000fe40000000f00 */
[----:B------:R-:W-:-:S03]  /*3c20*/  MOV R4, 0x3c50 ;  /* 0x00003c5000047802 */ /* 0x000fc60000000f00 */
[----:B------:R2:W-:Y:S04]  /*3c30*/  STS [UR6+0x150], R3 ;  /* 0x00015003ff007988 */ /* 0x0005e80008000806 */
[----:B-12--5:R-:W-:Y:S05]  /*3c40*/  CALL.REL.NOINC `($__internal_1_$__cuda_sm10x_tcgen05_guardrail_trap_phase_invalid_during_alloc) ;  /* 0x0000009800287944 */ /* 0x026fea0003c00000 */
.L_x_71:
[----:B------:R-:W-:Y:S05]  /*3c50*/  WARPSYNC.ALL ;  /* 0x0000000000007948 */ /* 0x000fea0003800000 */
[----:B------:R-:W4:Y:S01]  /*3c60*/  S2UR UR4, SR_CgaCtaId ;  /* 0x00000000000479c3 */ /* 0x000f220000008800 */
[----:B------:R-:W-:Y:S01]  /*3c70*/  UMOV UR30, 0x400 ;  /* 0x00000400001e7882 */ /* 0x000fe20000000000 */
[----:B------:R-:W-:-:S06]  /*3c80*/  NOP ;  /* 0x0000000000007918 */ /* 0x000fcc0000000000 */
[----:B------:R-:W-:Y:S06]  /*3c90*/  BAR.ARV 0x6, 0xa0 ;  /* 0x0182800000007b1d */ /* 0x000fec0000002000 */
[----:B------:R-:W-:Y:S02]  /*3ca0*/  LOP3.LUT R0, R0, 0xffff, RZ, 0xc0, !PT ;  /* 0x0000ffff00007812 */ /* 0x000fe400078ec0ff */
[----:B--2---:R-:W-:Y:S01]  /*3cb0*/  CS2R R8, SRZ ;  /* 0x0000000000087805 */ /* 0x004fe2000001ff00 */
[----:B------:R-:W-:Y:S01]  /*3cc0*/  UISETP.NE.AND UP3, UPT, UR66, URZ, UPT ;  /* 0x000000ff4200728c */ /* 0x000fe2000bf65270 */
[----:B------:R-:W-:Y:S01]  /*3cd0*/  R2UR UR50, R0 ;  /* 0x00000000003272ca */ /* 0x000fe200000e0000 */
[----:B------:R-:W-:Y:S01]  /*3ce0*/  UMOV UR44, 0x1 ;  /* 0x00000001002c7882 */ /* 0x000fe20000000000 */
[----:B------:R-:W-:Y:S01]  /*3cf0*/  UMOV UR48, URZ ;  /* 0x000000ff00307c82 */ /* 0x000fe20008000000 */
[----:B------:R-:W-:Y:S01]  /*3d00*/  UMOV UR46, URZ ;  /* 0x000000ff002e7c82 */ /* 0x000fe20008000000 */
[----:B------:R-:W-:Y:S01]  /*3d10*/  UMOV UR34, URZ ;  /* 0x000000ff00227c82 */ /* 0x000fe20008000000 */
[----:B------:R-:W-:Y:S01]  /*3d20*/  UMOV UR32, URZ ;  /* 0x000000ff00207c82 */ /* 0x000fe20008000000 */
[----:B----4-:R-:W-:Y:S01]  /*3d30*/  ULEA UR30, UR4, UR30, 0x18 ;  /* 0x0000001e041e7291 */ /* 0x010fe2000f8ec0ff */
[----:B------:R-:W2:Y:S03]  /*3d40*/  LDCU UR4, c[0x0][0x38c] ;  /* 0x00007180ff0477ac */ /* 0x000ea60008000800 */
[----:B------:R-:W-:-:S02]  /*3d50*/  UIADD3 UR6, UPT, UPT, UR30, 0x10800, URZ ;  /* 0x000108001e067890 */ /* 0x000fc4000fffe0ff */
[----:B------:R-:W-:-:S03]  /*3d60*/  UIADD3 UR5, UPT, UPT, UR30, 0x20800, URZ ;  /* 0x000208001e057890 */ /* 0x000fc6000fffe0ff */
[----:B---3--:R-:W3:Y:S01]  /*3d70*/  LDS R3, [UR30+0x150] ;  /* 0x0001501eff037984 */ /* 0x008ee20008000800 */
[----:B------:R-:W-:Y:S02]  /*3d80*/  UIADD3 UR7, UPT, UPT, UR30, 0x32800, URZ ;  /* 0x000328001e077890 */ /* 0x000fe4000fffe0ff */
[----:B------:R-:W-:Y:S02]  /*3d90*/  USHF.R.U32.HI UR10, URZ, 0x4, UR6 ;  /* 0x00000004ff0a7899 */ /* 0x000fe40008011606 */
[----:B------:R-:W-:Y:S02]  /*3da0*/  USHF.R.U32.HI UR8, URZ, 0x4, UR5 ;  /* 0x00000004ff087899 */ /* 0x000fe40008011605 */
[----:B------:R-:W-:Y:S02]  /*3db0*/  USHF.R.U32.HI UR5, URZ, 0x4, UR7 ;  /* 0x00000004ff057899 */ /* 0x000fe40008011607 */
[----:B------:R-:W-:Y:S02]  /*3dc0*/  ULOP3.LUT UR8, UR8, 0x3fff, URZ, 0xc0, !UPT ;  /* 0x00003fff08087892 */ /* 0x000fe4000f8ec0ff */
[----:B--2---:R-:W-:-:S02]  /*3dd0*/  UIADD3 UR11, UPT, UPT, UR4, 0x7f, URZ ;  /* 0x0000007f040b7890 */ /* 0x004fc4000fffe0ff */
[----:B------:R-:W-:Y:S02]  /*3de0*/  UIADD3 UR4, UPT, UPT, UR30, 0x30800, URZ ;  /* 0x000308001e047890 */ /* 0x000fe4000fffe0ff */
[----:B------:R-:W-:Y:S02]  /*3df0*/  USHF.R.S32.HI UR9, URZ, 0x1f, UR11 ;  /* 0x0000001fff097899 */ /* 0x000fe4000801140b */
[----:B------:R-:W-:Y:S02]  /*3e00*/  USHF.R.U32.HI UR6, URZ, 0x4, UR4 ;  /* 0x00000004ff067899 */ /* 0x000fe40008011604 */
[----:B------:R-:W-:Y:S02]  /*3e10*/  ULOP3.LUT UR5, UR5, 0x3fff, URZ, 0xc0, !UPT ;  /* 0x00003fff05057892 */ /* 0x000fe4000f8ec0ff */
[----:B------:R-:W-:Y:S02]  /*3e20*/  ULOP3.LUT UR6, UR6, 0x3fff, URZ, 0xc0, !UPT ;  /* 0x00003fff06067892 */ /* 0x000fe4000f8ec0ff */
[----:B------:R-:W-:-:S02]  /*3e30*/  ULEA.HI UR4, UR9, UR11, URZ, 0x7 ;  /* 0x0000000b09047291 */ /* 0x000fc4000f8f38ff */
[----:B------:R-:W-:Y:S02]  /*3e40*/  ULOP3.LUT UR42, UR6, 0x10000, URZ, 0xfc, !UPT ;  /* 0x00010000062a7892 */ /* 0x000fe4000f8efcff */
[----:B------:R-:W-:Y:S02]  /*3e50*/  ULOP3.LUT UR43, UR5, 0x10000, URZ, 0xfc, !UPT ;  /* 0x00010000052b7892 */ /* 0x000fe4000f8efcff */
[----:B------:R-:W-:Y:S02]  /*3e60*/  USHF.R.S32.HI UR45, URZ, 0x7, UR4 ;  /* 0x00000007ff2d7899 */ /* 0x000fe40008011404 */
[----:B------:R-:W-:Y:S02]  /*3e70*/  ULOP3.LUT UR41, UR8, 0x10000, URZ, 0xfc, !UPT ;  /* 0x0001000008297892 */ /* 0x000fe4000f8efcff */
[----:B------:R-:W-:Y:S02]  /*3e80*/  ULOP3.LUT UR10, UR10, 0x3fff, URZ, 0xc0, !UPT ;  /* 0x00003fff0a0a7892 */ /* 0x000fe4000f8ec0ff */
[----:B------:R-:W-:-:S02]  /*3e90*/  UIADD3 UR52, UPT, UPT, UR30, 0xf0, URZ ;  /* 0x000000f01e347890 */ /* 0x000fc4000fffe0ff */
[----:B------:R-:W-:Y:S02]  /*3ea0*/  ULOP3.LUT UR40, UR10, 0x10000, URZ, 0xfc, !UPT ;  /* 0x000100000a287892 */ /* 0x000fe4000f8efcff */
[----:B------:R-:W-:Y:S01]  /*3eb0*/  UIADD3 UR51, UPT, UPT, UR45, -0x1, URZ ;  /* 0xffffffff2d337890 */ /* 0x000fe2000fffe0ff */
[----:B---3--:R-:W-:Y:S01]  /*3ec0*/  R2UR UR26, R3 ;  /* 0x00000000031a72ca */ /* 0x008fe200000e0000 */
[----:B------:R-:W-:-:S12]  /*3ed0*/  IMAD.MOV.U32 R3, RZ, RZ, RZ ;  /* 0x000000ffff037224 */ /* 0x000fd800078e00ff */
[----:B------:R-:W-:Y:S02]  /*3ee0*/  UIADD3 UR38, UPT, UPT, UR26, 0x1c0, URZ ;  /* 0x000001c01a267890 */ /* 0x000fe4000fffe0ff */
[----:B------:R-:W-:Y:S02]  /*3ef0*/  UIADD3 UR39, UPT, UPT, UR26, 0x1c8, URZ ;  /* 0x000001c81a277890 */ /* 0x000fe4000fffe0ff */
[----:B-1----:R-:W-:Y:S02]  /*3f00*/  UIADD3 UR36, UPT, UPT, UR26, 0x1c4, URZ ;  /* 0x000001c41a247890 */ /* 0x002fe4000fffe0ff */
[----:B------:R-:W-:Y:S02]  /*3f10*/  UIADD3 UR37, UPT, UPT, UR26, 0x1d0, URZ ;  /* 0x000001d01a257890 */ /* 0x000fe4000fffe0ff */
[----:B------:R-:W-:Y:S02]  /*3f20*/  USHF.R.U32.HI UR6, URZ, 0x11, UR38 ;  /* 0x00000011ff067899 */ /* 0x000fe40008011626 */
[----:B------:R-:W-:-:S02]  /*3f30*/  USHF.R.U32.HI UR5, URZ, 0x1a, UR39 ;  /* 0x0000001aff057899 */ /* 0x000fc40008011627 */
[----:B------:R-:W-:Y:S02]  /*3f40*/  USHF.R.U32.HI UR4, URZ, 0x11, UR36 ;  /* 0x00000011ff047899 */ /* 0x000fe40008011624 */
[----:B------:R-:W-:Y:S02]  /*3f50*/  USHF.R.U32.HI UR7, URZ, 0x1a, UR37 ;  /* 0x0000001aff077899 */ /* 0x000fe40008011625 */
[----:B------:R-:W-:Y:S02]  /*3f60*/  ULOP3.LUT UR8, UR6, 0x6000, URZ, 0xc0, !UPT ;  /* 0x0000600006087892 */ /* 0x000fe4000f8ec0ff */
[----:B------:R-:W-:Y:S02]  /*3f70*/  ULOP3.LUT UR6, UR5, 0x30, URZ, 0xc0, !UPT ;  /* 0x0000003005067892 */ /* 0x000fe4000f8ec0ff */
[----:B------:R-:W-:Y:S02]  /*3f80*/  ULOP3.LUT UR5, UR4, 0x6000, URZ, 0xc0, !UPT ;  /* 0x0000600004057892 */ /* 0x000fe4000f8ec0ff */
[----:B------:R-:W-:-:S02]  /*3f90*/  ULOP3.LUT UR4, UR7, 0x30, URZ, 0xc0, !UPT ;  /* 0x0000003007047892 */ /* 0x000fc4000f8ec0ff */
[----:B------:R-:W-:Y:S02]  /*3fa0*/  ULOP3.LUT UR8, UR8, 0x1040, URZ, 0xfc, !UPT ;  /* 0x0000104008087892 */ /* 0x000fe4000f8efcff */
[----:B------:R-:W-:Y:S02]  /*3fb0*/  ULOP3.LUT UR6, UR6, 0x480, URZ, 0xfc, !UPT ;  /* 0x0000048006067892 */ /* 0x000fe4000f8efcff */
[----:B------:R-:W-:Y:S02]  /*3fc0*/  ULOP3.LUT UR5, UR5, 0x1040, URZ, 0xfc, !UPT ;  /* 0x0000104005057892 */ /* 0x000fe4000f8efcff */
[----:B------:R-:W-:Y:S02]  /*3fd0*/  ULOP3.LUT UR4, UR4, 0x480, URZ, 0xfc, !UPT ;  /* 0x0000048004047892 */ /* 0x000fe4000f8efcff */
[----:B------:R-:W-:Y:S02]  /*3fe0*/  UPRMT UR49, UR6, 0x5410, UR8 ;  /* 0x0000541006317896 */ /* 0x000fe40008000008 */
[----:B------:R-:W-:Y:S01]  /*3ff0*/  UPRMT UR47, UR4, 0x5410, UR5 ;  /* 0x00005410042f7896 */ /* 0x000fe20008000005 */
[----:B------:R-:W-:-:S04]  /*4000*/  UMOV UR7, URZ ;  /* 0x000000ff00077c82 */ /* 0x000fc80008000000 */
[----:B------:R-:W-:Y:S02]  /*4010*/  UMOV UR35, UR49 ;  /* 0x0000003100237c82 */ /* 0x000fe40008000000 */
[----:B------:R-:W-:-:S05]  /*4020*/  UMOV UR33, UR47 ;  /* 0x0000002f00217c82 */ /* 0x000fca0008000000 */
.L_x_85:
[C---:B------:R-:W-:Y:S02]  /*4030*/  LEA R0, R9.reuse, UR30, 0x3 ;  /* 0x0000001e09007c11 */ /* 0x040fe4000f8e18ff */
[----:B------:R-:W-:Y:S02]  /*4040*/  SHF.L.U32 R5, R8, 0x1f, RZ ;  /* 0x0000001f08057819 */ /* 0x000fe400000006ff */
[----:B------:R-:W-:Y:S02]  /*4050*/  LEA R4, R9, UR30, 0x4 ;  /* 0x0000001e09047c11 */ /* 0x000fe4000f8e20ff */
[----:B-1----:R-:W1:Y:S02]  /*4060*/  SYNCS.PHASECHK.TRANS64.TRYWAIT P0, [R0+URZ+0xd0], R5 ;  /* 0x0000d005000075a7 */ /* 0x002e6400080011ff */
[----:B-12---:R-:W-:Y:S05]  /*4070*/  @!P0 BRA `(.L_x_75) ;  /* 0x0000008c00488947 */ /* 0x006fea0003800000 */
.L_x_181:
[----:B-1----:R-:W1:Y:S01]  /*4080*/  LDS.128 R4, [R4+0x130] ;  /* 0x0001300004047984 */ /* 0x002e620000000c00 */
[----:B------:R-:W-:Y:S02]  /*4090*/  VIADD R0, R0, 0xe0 ;  /* 0x000000e000007836 */ /* 0x000fe40000000000 */
[----:B------:R-:W-:Y:S01]  /*40a0*/  VIADD R9, R9, 0x1 ;  /* 0x0000000109097836 */ /* 0x000fe20000000000 */
[----:B------:R-:W-:Y:S01]  /*40b0*/  @!PT LDS RZ, [RZ] ;  /* 0x00000000fffff984 */ /* 0x000fe20000000800 */
[----:B------:R-:W-:Y:S01]  /*40c0*/  @!PT LDS RZ, [RZ] ;  /* 0x00000000fffff984 */ /* 0x000fe20000000800 */
[----:B------:R-:W-:Y:S01]  /*40d0*/  @!PT LDS RZ, [RZ] ;  /* 0x00000000fffff984 */ /* 0x000fe20000000800 */
[----:B------:R-:W-:Y:S01]  /*40e0*/  @!PT LDS RZ, [RZ] ;  /* 0x00000000fffff984 */ /* 0x000fe20000000800 */
[----:B------:R2:W-:Y:S06]  /*40f0*/  MEMBAR.ALL.CTA ;  /* 0x0000000000007992 */ /* 0x0005ec0000008000 */
[----:B--2---:R-:W2:Y:S01]  /*4100*/  FENCE.VIEW.ASYNC.S ;  /* 0x00000000000073c6 */ /* 0x004ea20000000000 */
[----:B------:R-:W-:-:S04]  /*4110*/  PRMT R0, RZ, 0x654, R0 ;  /* 0x00000654ff007816 */ /* 0x000fc80000000000 */
[----:B--2---:R2:W-:Y:S01]  /*4120*/  SYNCS.ARRIVE.TRANS64.RED.A1T0 RZ, [R0+URZ], RZ ;  /* 0x000000ff00ff79a7 */ /* 0x0045e200081004ff */
[----:B-1----:R-:W-:Y:S01]  /*4130*/  LOP3.LUT P2, RZ, R6, 0x1, RZ, 0xc0, !PT ;  /* 0x0000000106ff7812 */ /* 0x002fe2000784c0ff */
[----:B--2---:R-:W-:-:S12]  /*4140*/  BRA.U UP3, `(.L_x_76) ;  /* 0x00000009030c7547 */ /* 0x004fd8000b800000 */
[----:B------:R-:W1:Y:S01]  /*4150*/  LDCU UR4, c[0x0][0x38c] ;  /* 0x00007180ff0477ac */ /* 0x000e620008000800 */
[----:B------:R-:W-:Y:S01]  /*4160*/  ULOP3.LUT UR31, UR44, 0x1, URZ, 0x3c, !UPT ;  /* 0x000000012c1f7892 */ /* 0x000fe2000f8e3cff */
[----:B------:R-:W-:Y:S01]  /*4170*/  UMOV UR13, URZ ;  /* 0x000000ff000d7c82 */ /* 0x000fe20008000000 */
[----:B------:R-:W-:Y:S02]  /*4180*/  UMOV UR6, 0x1 ;  /* 0x0000000100067882 */ /* 0x000fe40000000000 */
[----:B------:R-:W-:Y:S01]  /*4190*/  UIMAD UR31, UR31, 0xc0, UR26 ;  /* 0x000000c01f1f78a4 */ /* 0x000fe2000f8e021a */
[----:B------:R-:W-:Y:S01]  /*41a0*/  UMOV UR28, UR7 ;  /* 0x00000007001c7c82 */ /* 0x000fe20008000000 */
[----:B------:R-:W-:Y:S01]  /*41b0*/  UMOV UR27, UR45 ;  /* 0x0000002d001b7c82 */ /* 0x000fe20008000000 */
[----:B-1----:R-:W-:-:S09]  /*41c0*/  UISETP.GE.AND UP0, UPT, UR4, 0x1, UPT ;  /* 0x000000010400788c */ /* 0x002fd2000bf06270 */
[----:B------:R-:W-:Y:S05]  /*41d0*/  BRA.U !UP0, `(.L_x_77) ;  /* 0x0000000108ec7547 */ /* 0x000fea000b800000 */
[----:B------:R-:W-:Y:S01]  /*41e0*/  ULEA UR18, UR7, UR30, 0x3 ;  /* 0x0000001e07127291 */ /* 0x000fe2000f8e18ff */
[----:B------:R-:W-:-:S08]  /*41f0*/  SHF.L.U32 R5, R3, 0x1f, RZ ;  /* 0x0000001f03057819 */ /* 0x000fd000000006ff */
[----:B------:R-:W1:Y:S02]  /*4200*/  SYNCS.PHASECHK.TRANS64.TRYWAIT P0, [UR18], R5 ;  /* 0x00000005ff0075a7 */ /* 0x000e640008001112 */
[----:B-1----:R-:W-:Y:S05]  /*4210*/  @P0 BRA `(.L_x_78) ;  /* 0x0000000000080947 */ /* 0x002fea0003800000 */
[----:B------:R-:W1:Y:S02]  /*4220*/  SYNCS.PHASECHK.TRANS64.TRYWAIT P0, [UR18], R5 ;  /* 0x00000005ff0075a7 */ /* 0x000e640008001112 */
[----:B-1----:R-:W-:Y:S05]  /*4230*/  @!P0 BRA `(.L_x_79) ;  /* 0x0000008800ec8947 */ /* 0x002fea0003800000 */
.L_x_78:
[----:B------:R-:W-:Y:S01]  /*4240*/  UIADD3 UR28, UPT, UPT, UR7, 0x1, URZ ;  /* 0x00000001071c7890 */ /* 0x000fe2000fffe0ff */
[----:B-1----:R-:W-:Y:S01]  /*4250*/  IMAD.U32 R0, RZ, RZ, UR44 ;  /* 0x0000002cff007e24 */ /* 0x002fe2000f8e00ff */
[----:B------:R-:W-:Y:S02]  /*4260*/  UISETP.GE.U32.AND UP1, UPT, UR4, 0x81, UPT ;  /* 0x000000810400788c */ /* 0x000fe4000bf26070 */
[----:B------:R-:W-:Y:S02]  /*4270*/  UISETP.NE.AND UP0, UPT, UR28, 0x8, UPT ;  /* 0x000000081c00788c */ /* 0x000fe4000bf05270 */
[----:B------:R-:W-:Y:S01]  /*4280*/  ULEA UR8, UR7, UR42, 0x6 ;  /* 0x0000002a07087291 */ /* 0x000fe2000f8e30ff */
[----:B------:R-:W-:Y:S01]  /*4290*/  SHF.L.U32 R5, R0, 0x1f, RZ ;  /* 0x0000001f00057819 */ /* 0x000fe200000006ff */
[----:B------:R-:W-:Y:S01]  /*42a0*/  USEL UR4, URZ, 0x1, UP0 ;  /* 0x00000001ff047887 */ /* 0x000fe20008000000 */
[----:B------:R-:W-:Y:S01]  /*42b0*/  PLOP3.LUT P1, PT, PT, PT, UP1, 0x80, 0x8 ;  /* 0x000000000008781c */ /* 0x000fe20003f2f018 */
[----:B------:R-:W-:-:S02]  /*42c0*/  USEL UR28, UR28, URZ, UP0 ;  /* 0x000000ff1c1c7287 */ /* 0x000fc40008000000 */
[----:B------:R-:W-:Y:S02]  /*42d0*/  UIADD3 UR16, UPT, UPT, UR8, 0x20, URZ ;  /* 0x0000002008107890 */ /* 0x000fe4000fffe0ff */
[----:B------:R-:W-:Y:S01]  /*42e0*/  LOP3.LUT R3, R3, UR4, RZ, 0x3c, !PT ;  /* 0x0000000403037c12 */ /* 0x000fe2000f8e3cff */
[----:B------:R-:W-:Y:S02]  /*42f0*/  @UP1 ULEA UR5, UR28, UR30, 0x3 ;  /* 0x0000001e1c051291 */ /* 0x000fe4000f8e18ff */
[----:B------:R-:W-:Y:S01]  /*4300*/  ULEA UR4, UR7, UR43, 0x7 ;  /* 0x0000002b07047291 */ /* 0x000fe2000f8e38ff */
[----:B------:R-:W-:Y:S01]  /*4310*/  UMOV UR9, 0x4008 ;  /* 0x0000400800097882 */ /* 0x000fe20000000000 */
[----:B------:R-:W-:Y:S02]  /*4320*/  UMOV UR17, 0x4008 ;  /* 0x0000400800117882 */ /* 0x000fe40000000000 */
[----:B------:R-:W-:Y:S01]  /*4330*/  UIADD3 UR10, UPT, UPT, UR4, 0x20, URZ ;  /* 0x00000020040a7890 */ /* 0x000fe2000fffe0ff */
[----:B------:R-:W-:Y:S01]  /*4340*/  @P1 SHF.L.U32 R4, R3, 0x1f, RZ ;  /* 0x0000001f03041819 */ /* 0x000fe200000006ff */
[----:B------:R-:W-:-:S02]  /*4350*/  UIADD3 UR12, UPT, UPT, UR4, 0x40, URZ ;  /* 0x00000040040c7890 */ /* 0x000fc4000fffe0ff */
[----:B------:R-:W-:Y:S01]  /*4360*/  UIADD3 UR14, UPT, UPT, UR4, 0x60, URZ ;  /* 0x00000060040e7890 */ /* 0x000fe2000fffe0ff */
[----:B------:R-:W1:Y:S01]  /*4370*/  @P1 SYNCS.PHASECHK.TRANS64.TRYWAIT P0, [UR5], R4 ;  /* 0x00000004ff0015a7 */ /* 0x000e620008001105 */
[----:B------:R-:W-:Y:S01]  /*4380*/  UMOV UR5, 0x4008 ;  /* 0x0000400800057882 */ /* 0x000fe20000000000 */
[----:B------:R2:W-:Y:S01]  /*4390*/  UTCCP.T.S.2CTA.4x32dp128bit tmem[UR26+0x1c0], gdesc[UR8] ;  /* 0x0001c0081a0079e7 */ /* 0x0005e20009300000 */
[----:B------:R-:W-:Y:S01]  /*43a0*/  UMOV UR11, 0x4008 ;  /* 0x00004008000b7882 */ /* 0x000fe20000000000 */
[----:B------:R2:W-:Y:S01]  /*43b0*/  UTCCP.T.S.2CTA.4x32dp128bit tmem[UR26+0x1c4], gdesc[UR16] ;  /* 0x0001c4101a0079e7 */ /* 0x0005e20009300000 */
[----:B------:R-:W-:Y:S01]  /*43c0*/  UMOV UR13, 0x4008 ;  /* 0x00004008000d7882 */ /* 0x000fe20000000000 */
[----:B------:R2:W-:Y:S01]  /*43d0*/  UTCCP.T.S.2CTA.4x32dp128bit tmem[UR26+0x1c8], gdesc[UR4] ;  /* 0x0001c8041a0079e7 */ /* 0x0005e20009300000 */
[----:B------:R-:W-:Y:S01]  /*43e0*/  UMOV UR15, 0x4008 ;  /* 0x00004008000f7882 */ /* 0x000fe20000000000 */
[----:B------:R2:W-:Y:S01]  /*43f0*/  UTCCP.T.S.2CTA.4x32dp128bit tmem[UR26+0x1cc], gdesc[UR10] ;  /* 0x0001cc0a1a0079e7 */ /* 0x0005e20009300000 */
[----:B------:R2:W-:Y:S01]  /*4400*/  UTCCP.T.S.2CTA.4x32dp128bit tmem[UR26+0x1d0], gdesc[UR12] ;  /* 0x0001d00c1a0079e7 */ /* 0x0005e20009300000 */
[----:B------:R2:W-:Y:S01]  /*4410*/  UTCCP.T.S.2CTA.4x32dp128bit tmem[UR26+0x1d4], gdesc[UR14] ;  /* 0x0001d40e1a0079e7 */ /* 0x0005e20009300000 */
[----:B------:R-:W-:Y:S01]  /*4420*/  UMOV UR6, 0x1 ;  /* 0x0000000100067882 */ /* 0x000fe20000000000 */
[----:B------:R-:W3:Y:S01]  /*4430*/  SYNCS.PHASECHK.TRANS64.TRYWAIT P3, [UR30+0xf8], R5 ;  /* 0x0000f805ff0075a7 */ /* 0x000ee2000806111e */
[----:B-1----:R-:W-:Y:S01]  /*4440*/  @P1 VOTEU.ANY UP0, P0 ;  /* 0x0000000000ff1886 */ /* 0x002fe20000000100 */
[----:B------:R-:W-:Y:S01]  /*4450*/  @UP1 USEL UR6, URZ, 0x1, !UP0 ;  /* 0x00000001ff061887 */ /* 0x000fe2000c000000 */
[----:B--23--:R-:W-:Y:S11]  /*4460*/  @!P3 BRA `(.L_x_80) ;  /* 0x000000880078b947 */ /* 0x00cff60003800000 */
.L_x_184:
[----:B------:R-:W-:Y:S01]  /*4470*/  ELECT P0, URZ, PT ;  /* 0x0000000000ff782f */ /* 0x000fe20003800000 */
[----:B------:R-:W-:Y:S02]  /*4480*/  ULEA UR8, UR7, UR41, 0x9 ;  /* 0x0000002907087291 */ /* 0x000fe4000f8e48ff */
[----:B------:R-:W-:Y:S02]  /*4490*/  ULEA UR4, UR7, UR40, 0x9 ;  /* 0x0000002807047291 */ /* 0x000fe4000f8e48ff */
[----:B------:R-:W-:Y:S02]  /*44a0*/  UIADD3 UR14, UPT, UPT, UR8, 0x2, URZ ;  /* 0x00000002080e7890 */ /* 0x000fe4000fffe0ff */
[----:B------:R-:W-:Y:S02]  /*44b0*/  UIADD3 UR10, UPT, UPT, UR4, 0x2, URZ ;  /* 0x00000002040a7890 */ /* 0x000fe4000fffe0ff */
[----:B------:R-:W-:Y:S01]  /*44c0*/  UIADD3 UR18, UPT, UPT, UR18, 0x40, URZ ;  /* 0x0000004012127890 */ /* 0x000fe2000fffe0ff */
[----:B------:R-:W-:-:S03]  /*44d0*/  UMOV UR9, 0x80004020 ;  /* 0x8000402000097882 */ /* 0x000fc60000000000 */
[----:B-1----:R-:W-:Y:S01]  /*44e0*/  @P0 LOP3.LUT R0, R2, 0xffff, RZ, 0xc0, !PT ;  /* 0x0000ffff02000812 */ /* 0x002fe200078ec0ff */
[----:B------:R-:W-:Y:S01]  /*44f0*/  UMOV UR5, 0x80004020 ;  /* 0x8000402000057882 */ /* 0x000fe20000000000 */
[----:B------:R-:W-:Y:S01]  /*4500*/  UMOV UR15, 0x80004020 ;  /* 0x80004020000f7882 */ /* 0x000fe20000000000 */
[----:B------:R-:W-:Y:S01]  /*4510*/  UMOV UR11, 0x80004020 ;  /* 0x80004020000b7882 */ /* 0x000fe20000000000 */
[----:B------:R-:W-:Y:S01]  /*4520*/  @P0 R2UR UR12, R0 ;  /* 0x00000000000c02ca */ /* 0x000fe200000e0000 */
[----:B------:R1:W-:Y:S01]  /*4530*/  UTCOMMA.2CTA.4X gdesc[UR4], gdesc[UR8], tmem[UR31], tmem[UR48], idesc[UR49], tmem[UR38], !UPT ;  /* 0x80263008040075ea */ /* 0x0003e2000fa0001f */
[----:B------:R1:W-:Y:S01]  /*4540*/  UTCOMMA.2CTA.4X gdesc[UR10], gdesc[UR14], tmem[UR31], tmem[UR46], idesc[UR47], tmem[UR36], UPT ;  /* 0x80242e0e0a0075ea */ /* 0x0003e2000ba0001f */
[----:B------:R-:W-:Y:S01]  /*4550*/  UMOV UR13, 0x1 ;  /* 0x00000001000d7882 */ /* 0x000fe20000000000 */
[----:B------:R-:W-:-:S09]  /*4560*/  UMOV UR27, UR51 ;  /* 0x00000033001b7c82 */ /* 0x000fd20008000000 */
[----:B------:R1:W-:Y:S01]  /*4570*/  UTCBAR.2CTA.MULTICAST [UR18], URZ, UR12 ;  /* 0x000000ff120073e9 */ /* 0x0003e2000820080c */
[----:B------:R-:W-:Y:S01]  /*4580*/  NOP ;  /* 0x0000000000007918 */ /* 0x000fe20000000000 */
.L_x_77:
[----:B------:R-:W-:-:S09]  /*4590*/  UISETP.GE.AND UP0, UPT, UR27, 0x1, UPT ;  /* 0x000000011b00788c */ /* 0x000fd2000bf06270 */
[----:B------:R-:W-:Y:S05]  /*45a0*/  BRA.U !UP0, `(.L_x_81) ;  /* 0x0000000108ec7547 */ /* 0x000fea000b800000 */
[----:B-1----:R-:W-:-:S05]  /*45b0*/  UMOV UR5, UR28 ;  /* 0x0000001c00057c82 */ /* 0x002fca0008000000 */
.L_x_84:
[----:B------:R-:W-:Y:S02]  /*45c0*/  UISETP.NE.AND UP0, UPT, UR6, URZ, UPT ;  /* 0x000000ff0600728c */ /* 0x000fe4000bf05270 */
[----:B------:R-:W-:Y:S07]  /*45d0*/  ULEA UR7, UR5, UR30, 0x3 ;  /* 0x0000001e05077291 */ /* 0x000fee000f8e18ff */
[----:B------:R-:W-:Y:S05]  /*45e0*/  BRA.U UP0, `(.L_x_82) ;  /* 0x00000001000c7547 */ /* 0x000fea000b800000 */
[----:B------:R-:W-:Y:S04]  /*45f0*/  SHF.L.U32 R5, R3, 0x1f, RZ ;  /* 0x0000001f03057819 */ /* 0x000fe800000006ff */
[----:B------:R-:W1:Y:S02]  /*4600*/  SYNCS.PHASECHK.TRANS64.TRYWAIT P0, [UR7], R5 ;  /* 0x00000005ff0075a7 */ /* 0x000e640008001107 */
[----:B-1----:R-:W-:Y:S05]  /*4610*/  @!P0 BRA `(.L_x_83) ;  /* 0x0000008800248947 */ /* 0x002fea0003800000 */
.L_x_82:
[----:B------:R-:W-:Y:S02]  /*4620*/  UISETP.NE.AND UP1, UPT, UR27, 0x1, UPT ;  /* 0x000000011b00788c */ /* 0x000fe4000bf25270 */
[----:B------:R-:W-:Y:S01]  /*4630*/  UIADD3 UR4, UPT, UPT, UR5, 0x1, URZ ;  /* 0x0000000105047890 */ /* 0x000fe2000fffe0ff */
[----:B------:R-:W-:Y:S03]  /*4640*/  ELECT P3, URZ, PT ;  /* 0x0000000000ff782f */ /* 0x000fe60003860000 */
[----:B------:R-:W-:Y:S01]  /*4650*/  UISETP.NE.AND UP0, UPT, UR4, 0x8, UPT ;  /* 0x000000080400788c */ /* 0x000fe2000bf05270 */
[----:B------:R-:W-:Y:S01]  /*4660*/  PLOP3.LUT P1, PT, PT, PT, UP1, 0x80, 0x8 ;  /* 0x000000000008781c */ /* 0x000fe20003f2f018 */
[----:B------:R-:W-:Y:S02]  /*4670*/  ULEA UR12, UR5, UR42, 0x6 ;  /* 0x0000002a050c7291 */ /* 0x000fe4000f8e30ff */
[----:B------:R-:W-:Y:S02]  /*4680*/  USEL UR6, URZ, 0x1, UP0 ;  /* 0x00000001ff067887 */ /* 0x000fe40008000000 */
[----:B------:R-:W-:Y:S02]  /*4690*/  USEL UR28, UR4, URZ, UP0 ;  /* 0x000000ff041c7287 */ /* 0x000fe40008000000 */
[----:B------:R-:W-:Y:S02]  /*46a0*/  UIADD3 UR24, UPT, UPT, UR12, 0x20, URZ ;  /* 0x000000200c187890 */ /* 0x000fe4000fffe0ff */
[----:B------:R-:W-:Y:S01]  /*46b0*/  @UP1 ULEA UR4, UR28, UR30, 0x3 ;  /* 0x0000001e1c041291 */ /* 0x000fe2000f8e18ff */
[----:B------:R-:W-:Y:S01]  /*46c0*/  LOP3.LUT R3, R3, UR6, RZ, 0x3c, !PT ;  /* 0x0000000603037c12 */ /* 0x000fe2000f8e3cff */
[----:B------:R-:W-:Y:S01]  /*46d0*/  ULEA UR10, UR5, UR41, 0x9 ;  /* 0x00000029050a7291 */ /* 0x000fe2000f8e48ff */
[----:B-1----:R-:W-:Y:S01]  /*46e0*/  @P3 LOP3.LUT R0, R2, 0xffff, RZ, 0xc0, !PT ;  /* 0x0000ffff02003812 */ /* 0x002fe200078ec0ff */
[----:B------:R-:W-:Y:S01]  /*46f0*/  ULEA UR8, UR5, UR40, 0x9 ;  /* 0x0000002805087291 */ /* 0x000fe2000f8e48ff */
[----:B------:R-:W-:Y:S01]  /*4700*/  @P1 SHF.L.U32 R4, R3, 0x1f, RZ ;  /* 0x0000001f03041819 */ /* 0x000fe200000006ff */
[----:B------:R-:W-:Y:S01]  /*4710*/  UIADD3 UR29, UPT, UPT, UR7, 0x40, URZ ;  /* 0x00000040071d7890 */ /* 0x000fe2000fffe0ff */
[----:B------:R-:W-:Y:S01]  /*4720*/  @P3 R2UR UR7, R0 ;  /* 0x00000000000732ca */ /* 0x000fe200000e0000 */
[----:B------:R-:W-:Y:S01]  /*4730*/  UISETP.NE.U32.AND UP0, UPT, UR13, URZ, UPT ;  /* 0x000000ff0d00728c */ /* 0x000fe2000bf05070 */
[----:B------:R-:W1:Y:S01]  /*4740*/  @P1 SYNCS.PHASECHK.TRANS64.TRYWAIT P0, [UR4], R4 ;  /* 0x00000004ff0015a7 */ /* 0x000e620008001104 */
[----:B------:R-:W-:Y:S02]  /*4750*/  ULEA UR4, UR5, UR43, 0x7 ;  /* 0x0000002b05047291 */ /* 0x000fe4000f8e38ff */
[----:B------:R-:W-:Y:S02]  /*4760*/  UIADD3 UR16, UPT, UPT, UR10, 0x2, URZ ;  /* 0x000000020a107890 */ /* 0x000fe4000fffe0ff */
[----:B------:R-:W-:Y:S02]  /*4770*/  UIADD3 UR18, UPT, UPT, UR4, 0x20, URZ ;  /* 0x0000002004127890 */ /* 0x000fe4000fffe0ff */
[----:B------:R-:W-:Y:S02]  /*4780*/  UIADD3 UR20, UPT, UPT, UR4, 0x40, URZ ;  /* 0x0000004004147890 */ /* 0x000fe4000fffe0ff */
[----:B------:R-:W-:Y:S02]  /*4790*/  UIADD3 UR22, UPT, UPT, UR4, 0x60, URZ ;  /* 0x0000006004167890 */ /* 0x000fe4000fffe0ff */
[----:B------:R-:W-:Y:S01]  /*47a0*/  UIADD3 UR14, UPT, UPT, UR8, 0x2, URZ ;  /* 0x00000002080e7890 */ /* 0x000fe2000fffe0ff */
[----:B------:R-:W-:Y:S01]  /*47b0*/  UMOV UR13, 0x4008 ;  /* 0x00004008000d7882 */ /* 0x000fe20000000000 */
[----:B------:R-:W-:Y:S01]  /*47c0*/  UMOV UR25, 0x4008 ;  /* 0x0000400800197882 */ /* 0x000fe20000000000 */
[----:B------:R2:W-:Y:S01]  /*47d0*/  UTCCP.T.S.2CTA.4x32dp128bit tmem[UR26+0x1c0], gdesc[UR12] ;  /* 0x0001c00c1a0079e7 */ /* 0x0005e20009300000 */
[----:B------:R-:W-:Y:S01]  /*47e0*/  UTCCP.T.S.2CTA.4x32dp128bit tmem[UR26+0x1c4], gdesc[UR24] ;  /* 0x0001c4181a0079e7 */ /* 0x000fe20009300000 */
[----:B------:R-:W-:Y:S01]  /*47f0*/  UMOV UR5, 0x4008 ;  /* 0x0000400800057882 */ /* 0x000fe20000000000 */
[----:B------:R-:W-:Y:S01]  /*4800*/  UMOV UR19, 0x4008 ;  /* 0x0000400800137882 */ /* 0x000fe20000000000 */
[----:B------:R3:W-:Y:S01]  /*4810*/  UTCCP.T.S.2CTA.4x32dp128bit tmem[UR26+0x1c8], gdesc[UR4] ;  /* 0x0001c8041a0079e7 */ /* 0x0007e20009300000 */
[----:B------:R4:W-:Y:S01]  /*4820*/  UTCCP.T.S.2CTA.4x32dp128bit tmem[UR26+0x1cc], gdesc[UR18] ;  /* 0x0001cc121a0079e7 */ /* 0x0009e20009300000 */
[----:B------:R-:W-:Y:S01]  /*4830*/  UMOV UR21, 0x4008 ;  /* 0x0000400800157882 */ /* 0x000fe20000000000 */
[----:B------:R-:W-:Y:S01]  /*4840*/  UMOV UR23, 0x4008 ;  /* 0x0000400800177882 */ /* 0x000fe20000000000 */
[----:B------:R4:W-:Y:S01]  /*4850*/  UTCCP.T.S.2CTA.4x32dp128bit tmem[UR26+0x1d0], gdesc[UR20] ;  /* 0x0001d0141a0079e7 */ /* 0x0009e20009300000 */
[----:B------:R4:W-:Y:S01]  /*4860*/  UTCCP.T.S.2CTA.4x32dp128bit tmem[UR26+0x1d4], gdesc[UR22] ;  /* 0x0001d4161a0079e7 */ /* 0x0009e20009300000 */
[----:B------:R-:W-:Y:S01]  /*4870*/  UMOV UR11, 0x80004020 ;  /* 0x80004020000b7882 */ /* 0x000fe20000000000 */
[----:B------:R-:W-:Y:S01]  /*4880*/  UMOV UR9, 0x80004020 ;  /* 0x8000402000097882 */ /* 0x000fe20000000000 */
[----:B------:R-:W-:Y:S01]  /*4890*/  UMOV UR17, 0x80004020 ;  /* 0x8000402000117882 */ /* 0x000fe20000000000 */
[----:B------:R4:W-:Y:S01]  /*48a0*/  UTCOMMA.2CTA.4X gdesc[UR8], gdesc[UR10], tmem[UR31], tmem[UR34], idesc[UR35], tmem[UR38], UP0 ;  /* 0x8026220a080075ea */ /* 0x0009e2000820001f */
[----:B------:R-:W-:Y:S02]  /*48b0*/  UISETP.GT.U32.AND UP0, UPT, UR27, 0x1, UPT ;  /* 0x000000011b00788c */ /* 0x000fe4000bf04070 */
[----:B------:R-:W-:Y:S01]  /*48c0*/  UIADD3 UR27, UPT, UPT, UR27, -0x1, URZ ;  /* 0xffffffff1b1b7890 */ /* 0x000fe2000fffe0ff */
[----:B------:R-:W-:Y:S01]  /*48d0*/  UMOV UR15, 0x80004020 ;  /* 0x80004020000f7882 */ /* 0x000fe20000000000 */
[----:B------:R-:W-:Y:S01]  /*48e0*/  UMOV UR6, 0x1 ;  /* 0x0000000100067882 */ /* 0x000fe20000000000 */
[----:B------:R4:W-:Y:S01]  /*48f0*/  UTCOMMA.2CTA.4X gdesc[UR14], gdesc[UR16], tmem[UR31], tmem[UR32], idesc[UR33], tmem[UR36], UPT ;  /* 0x802420100e0075ea */ /* 0x0009e2000ba0001f */
[----:B------:R4:W-:Y:S01]  /*4900*/  UTCBAR.2CTA.MULTICAST [UR29], URZ, UR7 ;  /* 0x000000ff1d0073e9 */ /* 0x0009e20008200807 */
[----:B--2---:R-:W-:Y:S01]  /*4910*/  UMOV UR13, 0x1 ;  /* 0x00000001000d7882 */ /* 0x004fe20000000000 */
[----:B---3--:R-:W-:Y:S01]  /*4920*/  UMOV UR5, UR28 ;  /* 0x0000001c00057c82 */ /* 0x008fe20008000000 */
[----:B-1----:R-:W-:Y:S01]  /*4930*/  @P1 VOTEU.ANY UP2, P0 ;  /* 0x0000000000ff1886 */ /* 0x002fe20000040100 */
[----:B------:R-:W-:Y:S01]  /*4940*/  @UP1 USEL UR6, URZ, 0x1, !UP2 ;  /* 0x00000001ff061887 */ /* 0x000fe2000d000000 */
[----:B----4-:R-:W-:Y:S11]  /*4950*/  BRA.U UP0, `(.L_x_84) ;  /* 0xfffffffd00187547 */ /* 0x010ff6000b83ffff */
.L_x_81:
[----:B------:R2:W-:Y:S01]  /*4960*/  UTCBAR.2CTA.MULTICAST [UR52], URZ, UR50 ;  /* 0x000000ff340073e9 */ /* 0x0005e20008200832 */
[----:B------:R-:W-:-:S04]  /*4970*/  UMOV UR7, UR28 ;  /* 0x0000001c00077c82 */ /* 0x000fc80008000000 */
.L_x_76:
[----:B------:R-:W-:Y:S01]  /*4980*/  ISETP.NE.AND P0, PT, R9, 0x2, PT ;  /* 0x000000020900780c */ /* 0x000fe20003f05270 */
[----:B------:R-:W-:-:S03]  /*4990*/  ULOP3.LUT UR44, UR44, 0x1, URZ, 0x3c, !UPT ;  /* 0x000000012c2c7892 */ /* 0x000fc6000f8e3cff */
[----:B------:R-:W-:Y:S02]  /*49a0*/  SEL R5, RZ, 0x1, P0 ;  /* 0x00000001ff057807 */ /* 0x000fe40000000000 */
[----:B------:R-:W-:Y:S02]  /*49b0*/  SEL R9, R9, RZ, P0 ;  /* 0x000000ff09097207 */ /* 0x000fe40000000000 */
[----:B------:R-:W-:Y:S01]  /*49c0*/  LOP3.LUT R8, R8, R5, RZ, 0x3c, !PT ;  /* 0x0000000508087212 */ /* 0x000fe200078e3cff */
[----:B------:R-:W-:Y:S06]  /*49d0*/  @P2 BRA `(.L_x_85) ;  /* 0xfffffff400942947 */ /* 0x000fec000383ffff */
[----:B------:R-:W3:Y:S01]  /*49e0*/  S2UR UR6, SR_CgaCtaId ;  /* 0x00000000000679c3 */ /* 0x000ee20000008800 */
[----:B------:R-:W-:Y:S01]  /*49f0*/  ELECT P0, URZ, PT ;  /* 0x0000000000ff782f */ /* 0x000fe20003800000 */
[----:B------:R-:W-:Y:S01]  /*4a00*/  IMAD.MOV.U32 R0, RZ, RZ, 0x1 ;  /* 0x00000001ff007424 */ /* 0x000fe200078e00ff */
[----:B-1----:R-:W-:Y:S01]  /*4a10*/  UMOV UR4, 0x40 ;  /* 0x0000004000047882 */ /* 0x002fe20000000000 */
[----:B------:R-:W-:-:S04]  /*4a20*/  SHF.L.U32 R3, RZ, 0x1f, RZ ;  /* 0x0000001fff037819 */ /* 0x000fc800000006ff */
[----:B------:R-:W-:Y:S01]  /*4a30*/  UVIRTCOUNT.DEALLOC.SMPOOL 0x80 ;  /* 0x000000800000784c */ /* 0x000fe20000000000 */
[----:B---3--:R-:W-:-:S09]  /*4a40*/  ULEA UR6, UR6, UR4, 0x18 ;  /* 0x0000000406067291 */ /* 0x008fd2000f8ec0ff */
[----:B------:R1:W-:Y:S01]  /*4a50*/  @P0 STS.U8 [UR6+0x1c], R0 ;  /* 0x00001c00ff000988 */ /* 0x0003e20008000006 */
[----:B------:R-:W3:Y:S02]  /*4a60*/  SYNCS.PHASECHK.TRANS64.TRYWAIT P0, [UR30+0x120], R3 ;  /* 0x00012003ff0075a7 */ /* 0x000ee4000800111e */
[----:B-1-3--:R-:W-:Y:S05]  /*4a70*/  @!P0 BRA `(.L_x_86) ;  /* 0x0000008400248947 */ /* 0x00afea0003800000 */
.L_x_187:
[----:B------:R-:W-:Y:S01]  /*4a80*/  NOP ;  /* 0x0000000000007918 */ /* 0x000fe20000000000 */
[----:B-1----:R-:W1:Y:S01]  /*4a90*/  LDS R0, [UR6+0x14] ;  /* 0x00001406ff007984 */ /* 0x002e620008000800 */
[----:B------:R-:W-:Y:S01]  /*4aa0*/  ULOP3.LUT UR4, UR26, 0xffff, URZ, 0xc0, !UPT ;  /* 0x0000ffff1a047892 */ /* 0x000fe2000f8ec0ff */
[----:B------:R-:W-:Y:S01]  /*4ab0*/  UMOV UR5, 0xffff ;  /* 0x0000ffff00057882 */ /* 0x000fe20000000000 */
[----:B------:R-:W-:Y:S02]  /*4ac0*/  UMOV UR7, 0x1 ;  /* 0x0000000100077882 */ /* 0x000fe40000000000 */
[----:B------:R-:W-:-:S04]  /*4ad0*/  USHF.R.U32.HI UR4, URZ, 0x5, UR4 ;  /* 0x00000005ff047899 */ /* 0x000fc80008011604 */
[----:B------:R-:W-:Y:S02]  /*4ae0*/  USHF.L.U32 UR5, UR5, UR4, URZ ;  /* 0x0000000405057299 */ /* 0x000fe400080006ff */
[----:B------:R-:W-:-:S04]  /*4af0*/  USHF.L.U32 UR4, UR7, UR4, URZ ;  /* 0x0000000407047299 */ /* 0x000fc800080006ff */
[----:B-1----:R-:W-:-:S04]  /*4b00*/  LOP3.LUT R0, R0, UR5, RZ, 0xc0, !PT ;  /* 0x0000000500007c12 */ /* 0x002fc8000f8ec0ff */
[----:B------:R-:W-:-:S13]  /*4b10*/  ISETP.NE.AND P0, PT, R0, UR5, PT ;  /* 0x0000000500007c0c */ /* 0x000fda000bf05270 */
[----:B------:R-:W-:Y:S05]  /*4b20*/  @P0 BRA `(.L_x_87) ;  /* 0x0000000000580947 */ /* 0x000fea0003800000 */
[----:B------:R-:W1:Y:S02]  /*4b30*/  LDS R0, [UR6+0x18] ;  /* 0x00001806ff007984 */ /* 0x000e640008000800 */
[----:B-1----:R-:W-:-:S04]  /*4b40*/  LOP3.LUT R0, R0, UR4, RZ, 0xc0, !PT ;  /* 0x0000000400007c12 */ /* 0x002fc8000f8ec0ff */
[----:B------:R-:W-:-:S13]  /*4b50*/  ISETP.NE.AND P0, PT, R0, UR4, PT ;  /* 0x0000000400007c0c */ /* 0x000fda000bf05270 */
[----:B------:R-:W-:Y:S05]  /*4b60*/  @P0 BRA `(.L_x_88) ;  /* 0x00000000003c0947 */ /* 0x000fea0003800000 */
[----:B------:R-:W1:Y:S01]  /*4b70*/  S2R R2, SR_LANEID ;  /* 0x0000000000027919 */ /* 0x000e620000000000 */
[----:B------:R-:W-:Y:S01]  /*4b80*/  ULOP3.LUT UR5, URZ, UR5, URZ, 0x33, !UPT ;  /* 0x00000005ff057292 */ /* 0x000fe2000f8e33ff */
[----:B------:R-:W-:Y:S01]  /*4b90*/  LOP3.LUT R4, RZ, UR4, RZ, 0x33, !PT ;  /* 0x00000004ff047c12 */ /* 0x000fe2000f8e33ff */
[----:B------:R-:W-:Y:S02]  /*4ba0*/  VOTEU.ANY UR4, UPT, PT ;  /* 0x0000000000047886 */ /* 0x000fe400038e0100 */
[----:B------:R-:W-:Y:S01]  /*4bb0*/  UFLO.U32 UR4, UR4 ;  /* 0x00000004000472bd */ /* 0x000fe200080e0000 */
[----:B------:R-:W3:Y:S01]  /*4bc0*/  REDUX UR7, R4 ;  /* 0x00000000040773c4 */ /* 0x000ee20000000000 */
[----:B------:R-:W-:-:S06]  /*4bd0*/  IMAD.U32 R0, RZ, RZ, UR5 ;  /* 0x00000005ff007e24 */ /* 0x000fcc000f8e00ff */
[----:B------:R4:W-:Y:S01]  /*4be0*/  UTCATOMSWS.AND URZ, UR5 ;  /* 0x0000000500ff79e3 */ /* 0x0009e20008000000 */
[----:B------:R-:W2:Y:S01]  /*4bf0*/  REDUX UR8, R0 ;  /* 0x00000000000873c4 */ /* 0x000ea20000000000 */
[----:B-1----:R-:W-:Y:S01]  /*4c00*/  ISETP.EQ.U32.AND P0, PT, R2, UR4, PT ;  /* 0x0000000402007c0c */ /* 0x002fe2000bf02070 */
[----:B---3--:R-:W-:Y:S01]  /*4c10*/  IMAD.U32 R2, RZ, RZ, UR7 ;  /* 0x00000007ff027e24 */ /* 0x008fe2000f8e00ff */
[----:B--2---:R-:W-:-:S11]  /*4c20*/  MOV R3, UR8 ;  /* 0x0000000800037c02 */ /* 0x004fd60008000f00 */
[----:B------:R4:W-:Y:S04]  /*4c30*/  @P0 ATOMS.AND RZ, [UR6+0x14], R3 ;  /* 0x00001403ffff098c */ /* 0x0009e8000a800006 */
[----:B------:R4:W-:Y:S01]  /*4c40*/  @P0 ATOMS.AND RZ, [UR6+0x18], R2 ;  /* 0x00001802ffff098c */ /* 0x0009e2000a800006 */
[----:B------:R-:W-:Y:S05]  /*4c50*/  BRA `(.L_x_89) ;  /* 0x0000000000147947 */ /* 0x000fea0003800000 */
.L_x_88:
[----:B------:R-:W-:Y:S02]  /*4c60*/  MOV R2, 0x4c80 ;  /* 0x00004c8000027802 */ /* 0x000fe40000000f00 */
[----:B--2--5:R-:W-:Y:S05]  /*4c70*/  CALL.REL.NOINC `($__internal_0_$__cuda_sm10x_tcgen05_guardrail_trap_col_being_dealloced_not_returned_by_alloc) ;  /* 0x0000008800107944 */ /* 0x024fea0003c00000 */
[----:B------:R-:W-:Y:S05]  /*4c80*/  BRA `(.L_x_89) ;  /* 0x0000000000087947 */ /* 0x000fea0003800000 */
.L_x_87:
[----:B------:R-:W-:Y:S02]  /*4c90*/  MOV R2, 0x4cb0 ;  /* 0x00004cb000027802 */ /* 0x000fe40000000f00 */
[----:B--2--5:R-:W-:Y:S05]  /*4ca0*/  CALL.REL.NOINC `($__internal_2_$__cuda_sm10x_tcgen05_guardrail_trap_unallocated_columns_being_dealloced) ;  /* 0x00000088001c7944 */ /* 0x024fea0003c00000 */
.L_x_89:
[----:B------:R-:W-:Y:S01]  /*4cb0*/  NOP ;  /* 0x0000000000007918 */ /* 0x000fe20000000000 */
[----:B----4-:R-:W-:Y:S05]  /*4cc0*/  EXIT ;  /* 0x000000000000794d */ /* 0x010fea0003800000 */
.L_x_63:
[----:B------:R-:W-:-:S09]  /*4cd0*/  UISETP.NE.OR UP0, UPT, UR21, 0x3, !UP4 ;  /* 0x000000031500788c */ /* 0x000fd2000e705670 */
[----:B------:R-:W-:Y:S05]  /*4ce0*/  BRA.U UP0, `(.L_x_90) ;  /* 0x0000001100c47547 */ /* 0x000fea000b800000 */
[----:B------:R-:W2:Y:S01]  /*4cf0*/  LDCU.64 UR4, c[0x0][0xc88] ;  /* 0x00019100ff0477ac */ /* 0x000ea20008000a00 */
[----:B------:R-:W3:Y:S01]  /*4d00*/  S2UR UR8, SR_CgaCtaId ;  /* 0x00000000000879c3 */ /* 0x000ee20000008800 */
[----:B------:R-:W-:Y:S02]  /*4d10*/  HFMA2 R9, -RZ, RZ, 0, 0 ;  /* 0x00000000ff097431 */ /* 0x000fe400000001ff */
[----:B------:R-:W-:Y:S01]  /*4d20*/  IMAD.MOV.U32 R11, RZ, RZ, 0x1 ;  /* 0x00000001ff0b7424 */ /* 0x000fe200078e00ff */
[----:B------:R-:W4:Y:S01]  /*4d30*/  LDCU UR37, c[0x0][0x370] ;  /* 0x00006e00ff2577ac */ /* 0x000f220008000800 */
[----:B------:R-:W-:Y:S01]  /*4d40*/  IMAD.MOV.U32 R10, RZ, RZ, RZ ;  /* 0x000000ffff0a7224 */ /* 0x000fe200078e00ff */
[----:B------:R-:W-:Y:S01]  /*4d50*/  MOV R3, 0x4000 ;  /* 0x0000400000037802 */ /* 0x000fe20000000f00 */
[----:B------:R-:W4:Y:S01]  /*4d60*/  LDCU.128 UR40, c[0x0][0xf10] ;  /* 0x0001e200ff2877ac */ /* 0x000f220008000c00 */
[----:B------:R-:W1:Y:S01]  /*4d70*/  LDC.64 R12, c[0x0][0x348] ;  /* 0x0000d200ff0c7b82 */ /* 0x000e620000000a00 */
[----:B------:R-:W3:Y:S01]  /*4d80*/  LDCU UR31, c[0x0][0x374] ;  /* 0x00006e80ff1f77ac */ /* 0x000ee20008000800 */
[----:B------:R-:W3:Y:S01]  /*4d90*/  LDCU.64 UR38, c[0x0][0xc90] ;  /* 0x00019200ff2677ac */ /* 0x000ee20008000a00 */
[----:B------:R-:W3:Y:S01]  /*4da0*/  LDCU UR15, c[0x0][0xf0c] ;  /* 0x0001e180ff0f77ac */ /* 0x000ee20008000800 */
[----:B--2---:R-:W-:Y:S01]  /*4db0*/  UISETP.NE.U32.AND UP0, UPT, UR4, URZ, UPT ;  /* 0x000000ff0400728c */ /* 0x004fe2000bf05070 */
[----:B------:R-:W2:Y:S01]  /*4dc0*/  LDCU UR53, c[0x0][0xf20] ;  /* 0x0001e400ff3577ac */ /* 0x000ea20008000800 */
[----:B------:R-:W2:Y:S01]  /*4dd0*/  LDCU UR4, c[0x0][0xf30] ;  /* 0x0001e600ff0477ac */ /* 0x000ea20008000800 */
[----:B------:R-:W-:Y:S01]  /*4de0*/  UMOV UR21, 0x400 ;  /* 0x0000040000157882 */ /* 0x000fe20000000000 */
[----:B----4-:R-:W-:-:S02]  /*4df0*/  UIMAD.WIDE.U32 UR50, UR37, UR40, URZ ;  /* 0x00000028253272a5 */ /* 0x010fc4000f8e00ff */
[----:B---3--:R-:W-:Y:S02]  /*4e00*/  UIMAD.WIDE.U32 UR6, UR31, UR43, URZ ;  /* 0x0000002b1f0672a5 */ /* 0x008fe4000f8e00ff */
[----:B------:R-:W-:Y:S02]  /*4e10*/  ULEA UR21, UR8, UR21, 0x18 ;  /* 0x0000001508157291 */ /* 0x000fe4000f8ec0ff */
[----:B------:R-:W-:Y:S02]  /*4e20*/  UISETP.NE.U32.AND UP6, UPT, UR38, URZ, UPT ;  /* 0x000000ff2600728c */ /* 0x000fe4000bfc5070 */
[----:B------:R-:W-:Y:S02]  /*4e30*/  UIADD3 UR45, UPT, UPT, UR21, 0x98, URZ ;  /* 0x00000098152d7890 */ /* 0x000fe4000fffe0ff */
[----:B------:R-:W-:Y:S02]  /*4e40*/  UIADD3 UR33, UPT, UPT, UR21, 0x80, URZ ;  /* 0x0000008015217890 */ /* 0x000fe4000fffe0ff */
[----:B------:R-:W-:-:S02]  /*4e50*/  UIADD3 UR25, UPT, UPT, UR21, 0x88, URZ ;  /* 0x0000008815197890 */ /* 0x000fc4000fffe0ff */
[----:B------:R-:W-:Y:S02]  /*4e60*/  UIADD3 UR17, UPT, UPT, UR21, 0x90, URZ ;  /* 0x0000009015117890 */ /* 0x000fe4000fffe0ff */
[----:B------:R-:W-:Y:S02]  /*4e70*/  UISETP.NE.AND.EX UP5, UPT, UR5, URZ, UPT, UP0 ;  /* 0x000000ff0500728c */ /* 0x000fe4000bfa5300 */
[----:B------:R-:W-:Y:S01]  /*4e80*/  UISETP.NE.AND UP0, UPT, UR44, 0x1, UPT ;  /* 0x000000012c00788c */ /* 0x000fe2000bf05270 */
[----:B------:R-:W-:Y:S01]  /*4e90*/  UMOV UR50, UR51 ;  /* 0x0000003300327c82 */ /* 0x000fe20008000000 */
[----:B------:R-:W-:Y:S01]  /*4ea0*/  UMOV UR49, UR7 ;  /* 0x0000000700317c82 */ /* 0x000fe20008000000 */
[----:B------:R-:W-:Y:S01]  /*4eb0*/  UISETP.NE.AND UP0, UPT, UR15, 0x1, UPT ;  /* 0x000000010f00788c */ /* 0x000fe2000bf05270 */
[----:B------:R-:W-:Y:S01]  /*4ec0*/  UMOV UR29, URZ ;  /* 0x000000ff001d7c82 */ /* 0x000fe20008000000 */
[----:B------:R-:W-:Y:S02]  /*4ed0*/  UPLOP3.LUT UP4, UPT, UPT, UPT, UPT, 0x40, 0x4 ;  /* 0x000000000004789c */ /* 0x000fe40003f8e870 */
[----:B------:R-:W-:Y:S01]  /*4ee0*/  UISETP.GE.AND UP2, UPT, UR44, 0x1, UPT ;  /* 0x000000012c00788c */ /* 0x000fe2000bf46270 */
[----:B------:R-:W3:Y:S01]  /*4ef0*/  LDCU.64 UR22, c[0x0][0xf28] ;  /* 0x0001e500ff1677ac */ /* 0x000ee20008000a00 */
[----:B------:R-:W-:-:S02]  /*4f00*/  UISETP.NE.AND.EX UP6, UPT, UR39, URZ, UPT, UP6 ;  /* 0x000000ff2700728c */ /* 0x000fc4000bfc5360 */
[----:B------:R-:W-:Y:S02]  /*4f10*/  UPRMT UR45, UR8, 0x654, UR45 ;  /* 0x00000654082d7896 */ /* 0x000fe4000800002d */
[----:B------:R-:W-:Y:S02]  /*4f20*/  UPRMT UR48, UR8, 0x654, UR33 ;  /* 0x0000065408307896 */ /* 0x000fe40008000021 */
[----:B------:R-:W-:Y:S02]  /*4f30*/  UPRMT UR47, UR8, 0x654, UR25 ;  /* 0x00000654082f7896 */ /* 0x000fe40008000019 */
[----:B------:R-:W-:Y:S02]  /*4f40*/  UPRMT UR46, UR8, 0x654, UR17 ;  /* 0x00000654082e7896 */ /* 0x000fe40008000011 */
[----:B------:R-:W-:Y:S02]  /*4f50*/  USHF.R.U32.HI UR50, URZ, UR41, UR50 ;  /* 0x00000029ff327299 */ /* 0x000fe40008011632 */
[----:B--2---:R-:W-:-:S02]  /*4f60*/  USHF.R.U32.HI UR49, URZ, UR53, UR49 ;  /* 0x00000035ff317299 */ /* 0x004fc40008011631 */
[----:B------:R-:W-:Y:S02]  /*4f70*/  UISETP.NE.AND UP0, UPT, UR42, 0x1, UPT ;  /* 0x000000012a00788c */ /* 0x000fe4000bf05270 */
[----:B-1----:R-:W-:-:S11]  /*4f80*/  UISETP.NE.AND UP3, UPT, UR4, 0x1, UPT ;  /* 0x000000010400788c */ /* 0x002fd6000bf65270 */
.L_x_101:
[C---:B------:R-:W-:Y:S02]  /*4f90*/  LEA R8, R10.reuse, UR21, 0x3 ;  /* 0x000000150a087c11 */ /* 0x040fe4000f8e18ff */
[----:B------:R-:W-:Y:S02]  /*4fa0*/  SHF.L.U32 R5, R9, 0x1f, RZ ;  /* 0x0000001f09057819 */ /* 0x000fe400000006ff */
[----:B------:R-:W-:Y:S02]  /*4fb0*/  LEA R6, R10, UR21, 0x4 ;  /* 0x000000150a067c11 */ /* 0x000fe4000f8e20ff */
[----:B-1----:R-:W1:Y:S02]  /*4fc0*/  SYNCS.PHASECHK.TRANS64.TRYWAIT P0, [R8+URZ+0xd0], R5 ;  /* 0x0000d005080075a7 */ /* 0x002e6400080011ff */
[----:B-1----:R-:W-:Y:S05]  /*4fd0*/  @!P0 BRA `(.L_x_91) ;  /* 0x0000007c00e48947 */ /* 0x002fea0003800000 */
.L_x_188:
[----:B-1----:R-:W1:Y:S01]  /*4fe0*/  LDS.128 R4, [R6+0x130] ;  /* 0x0001300006047984 */ /* 0x002e620000000c00 */
[----:B------:R-:W-:Y:S01]  /*4ff0*/  UISETP.GE.AND UP0, UPT, UR44, 0x1, UPT ;  /* 0x000000012c00788c */ /* 0x000fe2000bf06270 */
[----:B------:R-:W-:Y:S01]  /*5000*/  @!PT LDS RZ, [RZ] ;  /* 0x00000000fffff984 */ /* 0x000fe20000000800 */
[----:B------:R-:W-:Y:S01]  /*5010*/  @!PT LDS RZ, [RZ] ;  /* 0x00000000fffff984 */ /* 0x000fe20000000800 */
[----:B------:R-:W-:Y:S01]  /*5020*/  @!PT LDS RZ, [RZ] ;  /* 0x00000000fffff984 */ /* 0x000fe20000000800 */
[----:B------:R-:W-:Y:S01]  /*5030*/  @!PT LDS RZ, [RZ] ;  /* 0x00000000fffff984 */ /* 0x000fe20000000800 */
[----:B------:R2:W-:Y:S06]  /*5040*/  MEMBAR.ALL.CTA ;  /* 0x0000000000007992 */ /* 0x0005ec0000008000 */
[----:B--2---:R-:W2:Y:S01]  /*5050*/  FENCE.VIEW.ASYNC.S ;  /* 0x00000000000073c6 */ /* 0x004ea20000000000 */
[----:B-1----:R-:W-:Y:S11]  /*5060*/  LOP3.LUT P0, RZ, R6, 0x1, RZ, 0xc0, !PT ;  /* 0x0000000106ff7812 */ /* 0x002ff6000780c0ff */
[----:B------:R-:W-:Y:S02]  /*5070*/  @!UPT UIADD3 URZ, UPT, UPT, URZ, URZ, URZ ;  /* 0x000000fffffff290 */ /* 0x000fe4000fffe0ff */
[----:B--2---:R-:W-:Y:S01]  /*5080*/  VOTEU.ANY UP2, P0 ;  /* 0x0000000000ff7886 */ /* 0x004fe20000040100 */
[----:B------:R-:W-:Y:S11]  /*5090*/  PLOP3.LUT P0, PT, PT, PT, UP2, 0x80, 0x8 ;  /* 0x000000000008781c */ /* 0x000ff60003f0f028 */
[----:B------:R-:W-:Y:S02]  /*50a0*/  @!UPT UIADD3 URZ, UPT, UPT, URZ, URZ, URZ ;  /* 0x000000fffffff290 */ /* 0x000fe4000fffe0ff */
[----:B------:R-:W-:Y:S02]  /*50b0*/  @P0 SHF.R.U32.HI R0, RZ, 0x10, R5 ;  /* 0x00000010ff000819 */ /* 0x000fe40000011605 */
[----:B------:R-:W-:Y:S02]  /*50c0*/  @P0 MOV R2, R4 ;  /* 0x0000000400020202 */ /* 0x000fe40000000f00 */
[----:B------:R-:W-:Y:S01]  /*50d0*/  @P0 R2UR UR4, R0 ;  /* 0x00000000000402ca */ /* 0x000fe200000e0000 */
[----:B------:R-:W-:Y:S01]  /*50e0*/  VIADD R0, R8, 0xe0 ;  /* 0x000000e008007836 */ /* 0x000fe20000000000 */
[----:B------:R-:W-:Y:S02]  /*50f0*/  @P0 LOP3.LUT R4, R5, 0xffff, RZ, 0xc0, !PT ;  /* 0x0000ffff05040812 */ /* 0x000fe400078ec0ff */
[----:B------:R-:W-:Y:S02]  /*5100*/  @P0 R2UR UR6, R2 ;  /* 0x00000000020602ca */ /* 0x000fe400000e0000 */
[----:B------:R-:W-:Y:S02]  /*5110*/  PRMT R0, RZ, 0x654, R0 ;  /* 0x00000654ff007816 */ /* 0x000fe40000000000 */
[----:B------:R-:W-:Y:S02]  /*5120*/  @P0 R2UR UR5, R4 ;  /* 0x00000000040502ca */ /* 0x000fe400000e0000 */
[----:B------:R1:W-:Y:S03]  /*5130*/  SYNCS.ARRIVE.TRANS64.RED.A1T0 RZ, [R0+URZ], RZ ;  /* 0x000000ff00ff79a7 */ /* 0x0003e600081004ff */
[----:B------:R-:W-:Y:S04]  /*5140*/  @UP2 UMOV UR30, UR4 ;  /* 0x00000004001e2c82 */ /* 0x000fe80008000000 */
[----:B------:R-:W-:Y:S04]  /*5150*/  @UP2 UMOV UR14, UR6 ;  /* 0x00000006000e2c82 */ /* 0x000fe80008000000 */
[----:B------:R-:W-:Y:S01]  /*5160*/  @UP2 UMOV UR13, UR5 ;  /* 0x00000005000d2c82 */ /* 0x000fe20008000000 */
[----:B------:R-:W-:Y:S05]  /*5170*/  BRA.U !UP0, `(.L_x_92) ;  /* 0x0000000108c07547 */ /* 0x000fea000b800000 */
[----:B------:R-:W-:Y:S02]  /*5180*/  UIMAD.WIDE.U32 UR18, UR13, UR43, URZ ;  /* 0x0000002b0d1272a5 */ /* 0x000fe4000f8e00ff */
[----:B------:R-:W-:Y:S02]  /*5190*/  UP2UR UR16, UPR, URZ, 0x4 ;  /* 0x00000004ff107883 */ /* 0x000fe40008000000 */
[----:B------:R-:W-:Y:S02]  /*51a0*/  UISETP.NE.AND UP2, UPT, UR42, 0x1, UPT ;  /* 0x000000012a00788c */ /* 0x000fe4000bf45270 */
[----:B------:R-:W-:Y:S02]  /*51b0*/  UIMAD.WIDE.U32 UR26, UR14, UR40, URZ ;  /* 0x000000280e1a72a5 */ /* 0x000fe4000f8e00ff */
[----:B------:R-:W-:Y:S02]  /*51c0*/  USEL UR4, UR31, UR49, !UP2 ;  /* 0x000000311f047287 */ /* 0x000fe4000d000000 */
[----:B------:R-:W-:Y:S02]  /*51d0*/  UISETP.NE.AND UP0, UPT, UR15, 0x1, UPT ;  /* 0x000000010f00788c */ /* 0x000fe4000bf05270 */
[----:B------:R-:W-:Y:S02]  /*51e0*/  UP2UR UR24, UPR, URZ, 0x2 ;  /* 0x00000002ff187883 */ /* 0x000fe40008000000 */
[----:B------:R-:W-:Y:S02]  /*51f0*/  UISETP.NE.AND UP1, UPT, UR44, 0x1, UPT ;  /* 0x000000012c00788c */ /* 0x000fe4000bf25270 */
[----:B---3--:R-:W-:Y:S02]  /*5200*/  UIMAD.WIDE.U32 UR8, UR4, UR22, URZ ;  /* 0x00000016040872a5 */ /* 0x008fe4000f8e00ff */
[----:B------:R-:W-:Y:S01]  /*5210*/  USEL UR7, UR37, UR50, !UP0 ;  /* 0x0000003225077287 */ /* 0x000fe2000c000000 */
[----:B------:R-:W-:Y:S02]  /*5220*/  UMOV UR5, UR19 ;  /* 0x0000001300057c82 */ /* 0x000fe40008000000 */
[----:B------:R-:W-:Y:S02]  /*5230*/  USHF.R.U32.HI UR6, URZ, UR53, UR5 ;  /* 0x00000035ff067299 */ /* 0x000fe40008011605 */
[----:B------:R-:W-:Y:S02]  /*5240*/  UIMAD.WIDE.U32 UR10, UR7, UR22, URZ ;  /* 0x00000016070a72a5 */ /* 0x000fe4000f8e00ff */
[----:B------:R-:W-:Y:S02]  /*5250*/  USEL UR6, UR13, UR6, !UP2 ;  /* 0x000000060d067287 */ /* 0x000fe4000d000000 */
[----:B------:R-:W-:Y:S01]  /*5260*/  UISETP.NE.AND UP2, UPT, UR16, URZ, UPT ;  /* 0x000000ff1000728c */ /* 0x000fe2000bf45270 */
[----:B------:R-:W-:Y:S02]  /*5270*/  UMOV UR5, UR27 ;  /* 0x0000001b00057c82 */ /* 0x000fe40008000000 */
[----:B------:R-:W-:Y:S03]  /*5280*/  USHF.R.U32.HI UR12, URZ, UR41, UR5 ;  /* 0x00000029ff0c7299 */ /* 0x000fe60008011605 */
[----:B------:R-:W-:Y:S02]  /*5290*/  UMOV UR5, UR9 ;  /* 0x0000000900057c82 */ /* 0x000fe40008000000 */
[----:B------:R-:W-:Y:S03]  /*52a0*/  @UP1 USHF.R.U32.HI UR4, URZ, UR23, UR5 ;  /* 0x00000017ff041299 */ /* 0x000fe60008011605 */
[----:B------:R-:W-:Y:S01]  /*52b0*/  UMOV UR5, UR11 ;  /* 0x0000000b00057c82 */ /* 0x000fe20008000000 */
[----:B------:R-:W-:Y:S02]  /*52c0*/  UIMAD UR4, UR44, UR4, URZ ;  /* 0x000000042c0472a4 */ /* 0x000fe4000f8e02ff */
[----:B------:R-:W-:Y:S02]  /*52d0*/  @UP1 USHF.R.U32.HI UR7, URZ, UR23, UR5 ;  /* 0x00000017ff071299 */ /* 0x000fe40008011605 */
[----:B------:R-:W-:Y:S02]  /*52e0*/  USEL UR5, UR14, UR12, !UP0 ;  /* 0x0000000c0e057287 */ /* 0x000fe4000c000000 */
[----:B------:R-:W-:Y:S02]  /*52f0*/  UIMAD.WIDE.U32 UR10, UR6, UR22, URZ ;  /* 0x00000016060a72a5 */ /* 0x000fe4000f8e00ff */
[----:B------:R-:W-:Y:S02]  /*5300*/  UIMAD UR8, UR44, UR7, URZ ;  /* 0x000000072c0872a4 */ /* 0x000fe4000f8e02ff */
[----:B------:R-:W-:Y:S03]  /*5310*/  UISETP.GE.AND UP0, UPT, UR6, UR4, UPT ;  /* 0x000000040600728c */ /* 0x000fe6000bf06270 */
[----:B------:R-:W-:Y:S01]  /*5320*/  UMOV UR4, UR11 ;  /* 0x0000000b00047c82 */ /* 0x000fe20008000000 */
[----:B------:R-:W-:Y:S02]  /*5330*/  UISETP.GE.OR UP0, UPT, UR5, UR8, UP0 ;  /* 0x000000080500728c */ /* 0x000fe40008706670 */
[----:B------:R-:W-:Y:S02]  /*5340*/  USHF.R.U32.HI UR4, URZ, UR23, UR4 ;  /* 0x00000017ff047299 */ /* 0x000fe40008011604 */
[----:B------:R-:W-:Y:S02]  /*5350*/  UIMAD.WIDE.U32 UR8, UR5, UR22, URZ ;  /* 0x00000016050872a5 */ /* 0x000fe4000f8e00ff */
[----:B------:R-:W-:Y:S04]  /*5360*/  USEL UR10, UR6, UR4, !UP1 ;  /* 0x00000004060a7287 */ /* 0x000fe8000c800000 */
[----:B------:R-:W-:Y:S01]  /*5370*/  UIADD3 UR11, UPT, UPT, -UR10, URZ, URZ ;  /* 0x000000ff0a0b7290 */ /* 0x000fe2000fffe1ff */
[----:B------:R-:W-:Y:S02]  /*5380*/  @!UP0 UMOV UR4, UR9 ;  /* 0x0000000900048c82 */ /* 0x000fe40008000000 */
[----:B------:R-:W-:Y:S02]  /*5390*/  @!UP0 USHF.R.U32.HI UR4, URZ, UR23, UR4 ;  /* 0x00000017ff048299 */ /* 0x000fe40008011604 */
[----:B------:R-:W-:Y:S02]  /*53a0*/  UIMAD UR8, UR44, UR11, UR6 ;  /* 0x0000000b2c0872a4 */ /* 0x000fe4000f8e0206 */
[----:B------:R-:W-:Y:S02]  /*53b0*/  @!UP0 USEL UR4, UR5, UR4, !UP1 ;  /* 0x0000000405048287 */ /* 0x000fe4000c800000 */
[----:B------:R-:W-:Y:S02]  /*53c0*/  UISETP.NE.AND UP1, UPT, UR24, URZ, UPT ;  /* 0x000000ff1800728c */ /* 0x000fe4000bf25270 */
[----:B------:R-:W-:Y:S02]  /*53d0*/  @!UP0 UIMAD UR8, UR7, UR8, UR4 ;  /* 0x00000008070882a4 */ /* 0x000fe4000f8e0204 */
[----:B------:R-:W-:Y:S02]  /*53e0*/  @!UP0 UIADD3 UR9, UPT, UPT, UR10, -UR4, URZ ;  /* 0x800000040a098290 */ /* 0x000fe4000fffe0ff */
[----:B------:R-:W-:Y:S02]  /*53f0*/  UIADD3 UR4, UPT, UPT, -UR5, URZ, URZ ;  /* 0x000000ff05047290 */ /* 0x000fe4000fffe1ff */
[----:B------:R-:W-:Y:S02]  /*5400*/  UIADD3 UR7, UPT, UPT, -UR6, URZ, URZ ;  /* 0x000000ff06077290 */ /* 0x000fe4000fffe1ff */
[----:B------:R-:W-:Y:S02]  /*5410*/  @!UP0 UIMAD UR6, UR9, UR44, UR5 ;  /* 0x0000002c090682a4 */ /* 0x000fe4000f8e0205 */
[----:B------:R-:W-:Y:S02]  /*5420*/  UIMAD UR14, UR15, UR4, UR14 ;  /* 0x000000040f0e72a4 */ /* 0x000fe4000f8e020e */
[----:B------:R-:W-:Y:S01]  /*5430*/  UIMAD UR13, UR42, UR7, UR13 ;  /* 0x000000072a0d72a4 */ /* 0x000fe2000f8e020d */
[----:B------:R-:W-:Y:S02]  /*5440*/  @!UP0 UMOV UR5, UR8 ;  /* 0x0000000800058c82 */ /* 0x000fe40008000000 */
[----:B------:R-:W-:Y:S02]  /*5450*/  UIMAD UR14, UR5, UR15, UR14 ;  /* 0x0000000f050e72a4 */ /* 0x000fe4000f8e020e */
[----:B------:R-:W-:Y:S11]  /*5460*/  UIMAD UR13, UR6, UR42, UR13 ;  /* 0x0000002a060d72a4 */ /* 0x000ff6000f8e020d */
[----:B------:R-:W-:Y:S01]  /*5470*/  @!UPT UIADD3 URZ, UPT, UPT, URZ, URZ, URZ ;  /* 0x000000fffffff290 */ /* 0x000fe2000fffe0ff */
.L_x_92:
[----:B------:R-:W2:Y:S01]  /*5480*/  @!UP3 LDCU.128 UR8, c[0x0][0xf10] ;  /* 0x0001e200ff08b7ac */ /* 0x000ea20008000c00 */
[----:B------:R-:W-:Y:S02]  /*5490*/  ISETP.NE.U32.AND P0, PT, RZ, UR38, PT ;  /* 0x00000026ff007c0c */ /* 0x000fe4000bf05070 */
[----:B------:R-:W-:Y:S02]  /*54a0*/  SHF.L.U32 R4, R11, 0x1f, RZ ;  /* 0x0000001f0b047819 */ /* 0x000fe400000006ff */
[----:B------:R-:W-:Y:S01]  /*54b0*/  ISETP.NE.AND.EX P0, PT, RZ, UR39, PT, P0 ;  /* 0x00000027ff007c0c */ /* 0x000fe2000bf05300 */
[----:B------:R-:W4:Y:S01]  /*54c0*/  @!UP3 LDCU UR5, c[0x0][0xf0c] ;  /* 0x0001e180ff05b7ac */ /* 0x000f220008000800 */
[----:B------:R-:W-:Y:S02]  /*54d0*/  USHF.L.U32 UR35, UR28, 0x7, URZ ;  /* 0x000000071c237899 */ /* 0x000fe400080006ff */
[----:B--2---:R-:W-:Y:S07]  /*54e0*/  UIMAD.WIDE.U32 UR6, UR14, UR8, URZ ;  /* 0x000000080e0672a5 */ /* 0x004fee000f8e00ff */
[----:B------:R-:W-:Y:S01]  /*54f0*/  @!UP3 UMOV UR4, UR7 ;  /* 0x000000070004bc82 */ /* 0x000fe20008000000 */
[----:B----4-:R-:W-:Y:S02]  /*5500*/  @!UP3 UISETP.NE.AND UP0, UPT, UR5, 0x1, UPT ;  /* 0x000000010500b88c */ /* 0x010fe4000bf05270 */
[----:B------:R-:W-:Y:S02]  /*5510*/  @!UP3 USHF.R.U32.HI UR4, URZ, UR9, UR4 ;  /* 0x00000009ff04b299 */ /* 0x000fe40008011604 */
[----:B------:R-:W-:Y:S02]  /*5520*/  UIMAD.WIDE.U32 UR6, UR13, UR11, URZ ;  /* 0x0000000b0d0672a5 */ /* 0x000fe4000f8e00ff */
[----:B------:R-:W-:Y:S02]  /*5530*/  @!UP3 USEL UR8, UR14, UR4, !UP0 ;  /* 0x000000040e08b287 */ /* 0x000fe4000c000000 */
[----:B------:R-:W-:Y:S03]  /*5540*/  @!UP3 UISETP.NE.AND UP0, UPT, UR10, 0x1, UPT ;  /* 0x000000010a00b88c */ /* 0x000fe6000bf05270 */
[----:B------:R-:W-:Y:S01]  /*5550*/  @!UP3 UMOV UR6, UR7 ;  /* 0x000000070006bc82 */ /* 0x000fe20008000000 */
[----:B------:R-:W-:Y:S01]  /*5560*/  USHF.L.U32 UR7, UR20, 0x8, URZ ;  /* 0x0000000814077899 */ /* 0x000fe200080006ff */
[----:B------:R-:W2:Y:S02]  /*5570*/  @!UP3 LDCU UR4, c[0x0][0xf20] ;  /* 0x0001e400ff04b7ac */ /* 0x000ea40008000800 */
[----:B--2---:R-:W-:Y:S04]  /*5580*/  @!UP3 USHF.R.U32.HI UR6, URZ, UR4, UR6 ;  /* 0x00000004ff06b299 */ /* 0x004fe80008011606 */
[----:B------:R-:W-:Y:S04]  /*5590*/  @!UP3 USEL UR6, UR13, UR6, !UP0 ;  /* 0x000000060d06b287 */ /* 0x000fe8000c000000 */
[----:B------:R-:W-:Y:S02]  /*55a0*/  @!UP3 UIADD3 UR4, UPT, UPT, -UR8, UR6, URZ ;  /* 0x000000060804b290 */ /* 0x000fe4000fffe1ff */
[----:B------:R-:W-:Y:S02]  /*55b0*/  @!UP3 UIADD3 UR6, UPT, UPT, UR8, -UR6, URZ ;  /* 0x800000060806b290 */ /* 0x000fe4000fffe0ff */
[----:B------:R-:W-:Y:S02]  /*55c0*/  @!UP3 UIMAD UR14, UR4, UR5, UR14 ;  /* 0x00000005040eb2a4 */ /* 0x000fe4000f8e020e */
[----:B------:R-:W-:Y:S01]  /*55d0*/  @!UP3 UIMAD UR13, UR6, UR10, UR13 ;  /* 0x0000000a060db2a4 */ /* 0x000fe2000f8e020d */
[----:B------:R-:W-:Y:S11]  /*55e0*/  BRA.U UP4, `(.L_x_93) ;  /* 0x0000000104107547 */ /* 0x000ff6000b800000 */
[----:B-1----:R-:W-:Y:S04]  /*55f0*/  MOV R0, UR52 ;  /* 0x0000003400007c02 */ /* 0x002fe80008000f00 */
[----:B------:R-:W-:Y:S04]  /*5600*/  SHF.L.U32 R5, R0, 0x1f, RZ ;  /* 0x0000001f00057819 */ /* 0x000fe800000006ff */
[----:B------:R-:W1:Y:S02]  /*5610*/  SYNCS.PHASECHK.TRANS64.TRYWAIT P1, [UR21+0xc8], R5 ;  /* 0x0000c805ff0075a7 */ /* 0x000e640008021115 */
[----:B-1----:R-:W-:Y:S05]  /*5620*/  @!P1 BRA `(.L_x_94) ;  /* 0x0000007800649947 */ /* 0x002fea0003800000 */
.L_x_93:
[----:B------:R-:W-:Y:S05]  /*5630*/  BRA.U !UP6, `(.L_x_95) ;  /* 0x000000010e387547 */ /* 0x000fea000b800000 */
[----:B------:R-:W-:Y:S01]  /*5640*/  UPLOP3.LUT UP1, UPT, UPT, UPT, UP5, 0x80, 0x8 ;  /* 0x000000000008789c */ /* 0x000fe20003f2f050 */
[----:B-1----:R-:W-:Y:S01]  /*5650*/  HFMA2 R0, -RZ, RZ, 0, 5.9604644775390625e-08 ;  /* 0x00000001ff007431 */ /* 0x002fe200000001ff */
[----:B------:R-:W1:Y:S01]  /*5660*/  LDCU.64 UR8, c[0x0][0x358] ;  /* 0x00006b00ff0877ac */ /* 0x000e620008000a00 */
[----:B------:R-:W-:Y:S03]  /*5670*/  IMAD.MOV.U32 R139, RZ, RZ, 0x1 ;  /* 0x00000001ff8b7424 */ /* 0x000fe600078e00ff */
[----:B------:R-:W-:Y:S05]  /*5680*/  PLOP3.LUT P1, PT, PT, PT, UP1, 0x80, 0x8 ;  /* 0x000000000008781c */ /* 0x000fea0003f2f018 */
[----:B------:R-:W2:Y:S01]  /*5690*/  @UP1 LDCU.64 UR4, c[0x0][0xc88] ;  /* 0x00019100ff0417ac */ /* 0x000ea20008000a00 */
[----:B------:R-:W-:Y:S07]  /*56a0*/  @UP1 UIMAD UR6, UR36, UR38, URZ ;  /* 0x00000026240612a4 */ /* 0x000fee000f8e02ff */
[----:B------:R-:W-:Y:S01]  /*56b0*/  @!P1 PRMT R139, R0, 0x7610, R139 ;  /* 0x00007610008b9816 */ /* 0x000fe2000000008b */
[----:B--2---:R-:W-:Y:S06]  /*56c0*/  @UP1 UIMAD.WIDE UR4, UR6, 0x4, UR4 ;  /* 0x00000004060418a5 */ /* 0x004fec000f8e0204 */
[----:B------:R-:W-:Y:S01]  /*56d0*/  IMAD.U32 R6, RZ, RZ, UR4 ;  /* 0x00000004ff067e24 */ /* 0x000fe2000f8e00ff */
[----:B------:R-:W-:Y:S04]  /*56e0*/  MOV R7, UR5 ;  /* 0x0000000500077c02 */ /* 0x000fe80008000f00 */
[----:B------:R-:W2:Y:S01]  /*56f0*/  @!UP1 LDCU UR4, c[0x0][0xc80] ;  /* 0x00019000ff0497ac */ /* 0x000ea20008000800 */
[----:B-1---5:R4:W5:Y:S02]  /*5700*/  @P1 LDG.E R71, desc[UR8][R6.64] ;  /* 0x0000000806471981 */ /* 0x022964000c1e1900 */
[----:B--2-4-:R-:W-:Y:S07]  /*5710*/  @!P1 IMAD.U32 R71, RZ, RZ, UR4 ;  /* 0x00000004ff479e24 */ /* 0x014fee000f8e00ff */
.L_x_95:
[----:B-----5:R-:W-:Y:S01]  /*5720*/  @!P0 FSETP.EQ.AND P2, PT, R71, RZ, PT ;  /* 0x000000ff4700820b */ /* 0x020fe20003f42000 */
[----:B------:R-:W-:Y:S01]  /*5730*/  @!UPT UIADD3 URZ, UPT, UPT, URZ, URZ, URZ ;  /* 0x000000fffffff290 */ /* 0x000fe2000fffe0ff */
[----:B------:R-:W-:Y:S11]  /*5740*/  @!P0 BRA `(.L_x_96) ;  /* 0x0000000000148947 */ /* 0x000ff60003800000 */
[----:B------:R-:W-:Y:S02]  /*5750*/  LOP3.LUT P0, RZ, R139, 0xff, RZ, 0xc0, !PT ;  /* 0x000000ff8bff7812 */ /* 0x000fe4000780c0ff */
[----:B------:R-:W-:Y:S04]  /*5760*/  PLOP3.LUT P2, PT, PT, PT, UP1, 0x80, 0x8 ;  /* 0x000000000008781c */ /* 0x000fe80003f4f018 */
[----:B------:R-:W-:Y:S07]  /*5770*/  PLOP3.LUT P2, PT, P2, PT, PT, 0x8, 0x80 ;  /* 0x000000000080781c */ /* 0x000fee000174e170 */
[----:B------:R-:W-:Y:S11]  /*5780*/  @P0 FSETP.EQ.AND P2, PT, R71, RZ, PT ;  /* 0x000000ff4700020b */ /* 0x000ff60003f42000 */
[----:B------:R-:W-:Y:S02]  /*5790*/  @!UPT UIADD3 URZ, UPT, UPT, URZ, URZ, URZ ;  /* 0x000000fffffff290 */ /* 0x000fe4000fffe0ff */
.L_x_96:
[----:B------:R-:W2:Y:S01]  /*57a0*/  SYNCS.PHASECHK.TRANS64.TRYWAIT P0, [UR21+0xa0], R4 ;  /* 0x0000a004ff0075a7 */ /* 0x000ea20008001115 */
[----:B------:R-:W-:Y:S04]  /*57b0*/  ELECT P1, URZ, PT ;  /* 0x0000000000ff782f */ /* 0x000fe80003820000 */
[----:B------:R-:W-:Y:S01]  /*57c0*/  PLOP3.LUT P1, PT, P2, P1, PT, 0xf2, 0x2f ;  /* 0x00000000002f781c */ /* 0x000fe20001723e72 */
[----:B------:R-:W-:Y:S01]  /*57d0*/  @!UPT UIADD3 URZ, UPT, UPT, URZ, URZ, URZ ;  /* 0x000000fffffff290 */ /* 0x000fe2000fffe0ff */
[----:B--2---:R-:W-:Y:S11]  /*57e0*/  @!P0 BRA `(.L_x_97) ;  /* 0x00000078000c8947 */ /* 0x004ff60003800000 */
.L_x_191:
[----:B------:R-:W-:Y:S01]  /*57f0*/  @!P1 IADD3 R2, P0, PT, R12, 0x980, RZ ;  /* 0x000009800c029810 */ /* 0x000fe20007f1e0ff */
[----:B------:R-:W-:Y:S01]  /*5800*/  ULOP3.LUT UR4, UR29, 0x1, URZ, 0xc0, !UPT ;  /* 0x000000011d047892 */ /* 0x000fe2000f8ec0ff */
[----:B------:R-:W-:Y:S02]  /*5810*/  VOTEU.ALL UP0, P1 ;  /* 0x0000000000ff7886 */ /* 0x000fe40000800000 */
[----:B------:R-:W-:Y:S01]  /*5820*/  @!P1 R2UR UR6, R2 ;  /* 0x00000000020692ca */ /* 0x000fe200000e0000 */
[----:B-1----:R-:W-:Y:S01]  /*5830*/  @!P1 IMAD.X R0, RZ, RZ, R13, P0 ;  /* 0x000000ffff009224 */ /* 0x002fe200000e060d */
[----:B------:R-:W-:Y:S01]  /*5840*/  UMOV UR10, 0x0 ;  /* 0x00000000000a7882 */ /* 0x000fe20000000000 */
[----:B------:R-:W-:Y:S01]  /*5850*/  ISETP.NE.AND P0, PT, RZ, UR4, !P1 ;  /* 0x00000004ff007c0c */ /* 0x000fe2000cf05270 */
[----:B------:R-:W-:Y:S02]  /*5860*/  @!UP0 UIADD3 UR8, UPT, UPT, UR7, 0xc0, URZ ;  /* 0x000000c007088890 */ /* 0x000fe4000fffe0ff */
[----:B------:R-:W-:Y:S01]  /*5870*/  @!P1 R2UR UR5, R0 ;  /* 0x00000000000592ca */ /* 0x000fe200000e0000 */
[----:B------:R-:W-:Y:S01]  /*5880*/  @!UP0 UIADD3 UR32, UPT, UPT, UR21, 0x400, URZ ;  /* 0x0000040015208890 */ /* 0x000fe2000fffe0ff */
[----:B------:R-:W-:Y:S02]  /*5890*/  VOTEU.ALL UP0, P1 ;  /* 0x0000000000ff7886 */ /* 0x000fe40000800000 */
[----:B------:R-:W-:Y:S01]  /*58a0*/  @!P1 IMAD.U32 R0, RZ, RZ, UR8 ;  /* 0x00000008ff009e24 */ /* 0x000fe2000f8e00ff */
[----:B------:R-:W-:Y:S02]  /*58b0*/  UMOV UR11, 0x10000000 ;  /* 0x10000000000b7882 */ /* 0x000fe40000000000 */
[----:B------:R-:W-:Y:S03]  /*58c0*/  IMAD.U32 R6, RZ, RZ, UR6 ;  /* 0x00000006ff067e24 */ /* 0x000fe6000f8e00ff */
[----:B------:R-:W-:Y:S01]  /*58d0*/  @P0 IMAD R0, RZ, RZ, UR7 ;  /* 0x00000007ff000e24 */ /* 0x000fe2000f8e02ff */
[----:B------:R-:W-:Y:S02]  /*58e0*/  PLOP3.LUT P0, PT, P1, PT, PT, 0x8, 0x80 ;  /* 0x000000000080781c */ /* 0x000fe40000f0e170 */
[----:B------:R-:W-:Y:S01]  /*58f0*/  IMAD.U32 R7, RZ, RZ, UR5 ;  /* 0x00000005ff077e24 */ /* 0x000fe2000f8e00ff */
[----:B------:R-:W-:Y:S10]  /*5900*/  @!P1 R2UR UR8, R6 ;  /* 0x00000000060892ca */ /* 0x000ff400000e0000 */
[----:B------:R-:W-:Y:S01]  /*5910*/  @P0 R2UR.BROADCAST UR34, R0 ;  /* 0x00000000002202ca */ /* 0x000fe200008e0000 */
[----:B------:R-:W-:Y:S01]  /*5920*/  @!P1 IMAD.MOV.U32 R0, RZ, RZ, 0x4000 ;  /* 0x00004000ff009424 */ /* 0x000fe200078e00ff */
[----:B------:R-:W-:Y:S11]  /*5930*/  @!P1 R2UR UR9, R7 ;  /* 0x00000000070992ca */ /* 0x000ff600000e0000 */
[----:B------:R-:W-:Y:S02]  /*5940*/  @!UPT UIADD3 URZ, UPT, UPT, URZ, URZ, URZ ;  /* 0x000000fffffff290 */ /* 0x000fe4000fffe0ff */
[----:B------:R1:W-:Y:S01]  /*5950*/  @!UP0 UTMALDG.3D [UR32], [UR8], desc[UR10] ;  /* 0x00000a20080085b4 */ /* 0x0003e20008011000 */
[----:B------:R1:W-:Y:S01]  /*5960*/  @!P1 SYNCS.ARRIVE.TRANS64.RED.A0TR RZ, [UR21+0x80], R0 ;  /* 0x00008000ffff99a7 */ /* 0x0003e20008300415 */
[----:B------:R-:W-:Y:S01]  /*5970*/  SYNCS.ARRIVE.TRANS64.RED.A1T0 RZ, [UR48], RZ ;  /* 0x000000ffffff79a7 */ /* 0x000fe20008100430 */
[----:B------:R-:W2:Y:S02]  /*5980*/  SYNCS.PHASECHK.TRANS64.TRYWAIT P0, [UR21+0xa8], R4 ;  /* 0x0000a804ff0075a7 */ /* 0x000ea40008001115 */
[----:B-12---:R-:W-:Y:S05]  /*5990*/  @!P0 BRA `(.L_x_98) ;  /* 0x0000007400b88947 */ /* 0x006fea0003800000 */
.L_x_193:
[----:B------:R-:W-:Y:S01]  /*59a0*/  VOTEU.ALL UP0, P1 ;  /* 0x0000000000ff7886 */ /* 0x000fe20000800000 */
[----:B------:R-:W-:Y:S01]  /*59b0*/  @!P1 IADD3 R2, P0, PT, R12, 0x980, RZ ;  /* 0x000009800c029810 */ /* 0x000fe20007f1e0ff */
[----:B------:R-:W-:Y:S01]  /*59c0*/  UMOV UR10, 0x0 ;  /* 0x00000000000a7882 */ /* 0x000fe20000000000 */
[----:B------:R-:W-:Y:S01]  /*59d0*/  UMOV UR11, 0x10000000 ;  /* 0x10000000000b7882 */ /* 0x000fe20000000000 */
[----:B------:R-:W-:Y:S01]  /*59e0*/  UMOV UR27, UR35 ;  /* 0x00000023001b7c82 */ /* 0x000fe20008000000 */
[----:B------:R-:W-:Y:S01]  /*59f0*/  @!UP0 UIMAD UR5, UR4, -0x40, UR7 ;  /* 0xffffffc0040588a4 */ /* 0x000fe2000f8e0207 */
[----:B------:R-:W-:Y:S01]  /*5a00*/  @!P1 IMAD.X R0, RZ, RZ, R13, P0 ;  /* 0x000000ffff009224 */ /* 0x000fe200000e060d */
[----:B------:R-:W-:Y:S01]  /*5a10*/  @!P1 R2UR UR6, R2 ;  /* 0x00000000020692ca */ /* 0x000fe200000e0000 */
[----:B------:R-:W-:Y:S02]  /*5a20*/  @!UP0 UIADD3 UR24, UPT, UPT, UR21, 0x4400, URZ ;  /* 0x0000440015188890 */ /* 0x000fe4000fffe0ff */
[----:B------:R-:W-:Y:S02]  /*5a30*/  @!UP0 UIADD3 UR26, UPT, UPT, UR5, 0x80, URZ ;  /* 0x00000080051a8890 */ /* 0x000fe4000fffe0ff */
[----:B------:R-:W-:Y:S01]  /*5a40*/  @!P1 R2UR UR5, R0 ;  /* 0x00000000000592ca */ /* 0x000fe200000e0000 */
[----:B------:R-:W-:Y:S01]  /*5a50*/  VOTEU.ALL UP0, P1 ;  /* 0x0000000000ff7886 */ /* 0x000fe20000800000 */
[----:B------:R-:W-:Y:S01]  /*5a60*/  @!P1 IMAD.MOV.U32 R0, RZ, RZ, 0x4000 ;  /* 0x00004000ff009424 */ /* 0x000fe200078e00ff */
[----:B------:R-:W-:Y:S05]  /*5a70*/  UMOV UR28, UR36 ;  /* 0x00000024001c7c82 */ /* 0x000fea0008000000 */
[----:B------:R-:W-:Y:S05]  /*5a80*/  IMAD.U32 R6, RZ, RZ, UR6 ;  /* 0x00000006ff067e24 */ /* 0x000fea000f8e00ff */
[----:B------:R-:W-:Y:S01]  /*5a90*/  IMAD.U32 R7, RZ, RZ, UR5 ;  /* 0x00000005ff077e24 */ /* 0x000fe2000f8e00ff */
[----:B------:R-:W-:Y:S04]  /*5aa0*/  @!P1 R2UR UR8, R6 ;  /* 0x00000000060892ca */ /* 0x000fe800000e0000 */
[----:B------:R-:W-:Y:S11]  /*5ab0*/  @!P1 R2UR UR9, R7 ;  /* 0x00000000070992ca */ /* 0x000ff600000e0000 */
[----:B------:R-:W-:Y:S02]  /*5ac0*/  @!UPT UIADD3 URZ, UPT, UPT, URZ, URZ, URZ ;  /* 0x000000fffffff290 */ /* 0x000fe4000fffe0ff */
[----:B------:R2:W-:Y:S01]  /*5ad0*/  @!UP0 UTMALDG.3D [UR24], [UR8], desc[UR10] ;  /* 0x00000a18080085b4 */ /* 0x0005e20008011000 */
[----:B------:R2:W-:Y:S01]  /*5ae0*/  @!P1 SYNCS.ARRIVE.TRANS64.RED.A0TR RZ, [UR21+0x88], R0 ;  /* 0x00008800ffff99a7 */ /* 0x0005e20008300415 */
[----:B------:R-:W-:Y:S01]  /*5af0*/  SYNCS.ARRIVE.TRANS64.RED.A1T0 RZ, [UR47], RZ ;  /* 0x000000ffffff79a7 */ /* 0x000fe2000810042f */
[----:B------:R-:W4:Y:S02]  /*5b00*/  SYNCS.PHASECHK.TRANS64.TRYWAIT P0, [UR21+0xb0], R4 ;  /* 0x0000b004ff0075a7 */ /* 0x000f240008001115 */
[----:B--2-4-:R-:W-:Y:S05]  /*5b10*/  @!P0 BRA `(.L_x_99) ;  /* 0x0000007400708947 */ /* 0x014fea0003800000 */
.L_x_195:
[----:B------:R-:W-:Y:S01]  /*5b20*/  VOTEU.ALL UP0, P1 ;  /* 0x0000000000ff7886 */ /* 0x000fe20000800000 */
[----:B------:R-:W-:Y:S01]  /*5b30*/  @!P1 IADD3 R2, P0, PT, R12, 0x980, RZ ;  /* 0x000009800c029810 */ /* 0x000fe20007f1e0ff */
[----:B------:R-:W-:Y:S01]  /*5b40*/  UMOV UR10, 0x0 ;  /* 0x00000000000a7882 */ /* 0x000fe20000000000 */
[----:B------:R-:W-:Y:S01]  /*5b50*/  UMOV UR11, 0x10000000 ;  /* 0x10000000000b7882 */ /* 0x000fe20000000000 */
[----:B------:R-:W-:Y:S01]  /*5b60*/  UMOV UR19, UR35 ;  /* 0x0000002300137c82 */ /* 0x000fe20008000000 */
[----:B------:R-:W-:Y:S01]  /*5b70*/  @!UP0 ULEA UR5, UR4, UR7, 0x6 ;  /* 0x0000000704058291 */ /* 0x000fe2000f8e30ff */
        /* <DEDUP_REMOVED lines=18> */
.L_x_197:
[----:B------:R-:W-:Y:S01]  /*5ca0*/  @!P1 IADD3 R2, P0, PT, R12, 0x980, RZ ;  /* 0x000009800c029810 */ /* 0x000fe20007f1e0ff */
[----:B------:R-:W-:Y:S01]  /*5cb0*/  UMOV UR11, UR35 ;  /* 0x00000023000b7c82 */ /* 0x000fe20008000000 */
[----:B------:R-:W-:Y:S01]  /*5cc0*/  R2UR UR18, R141 ;  /* 0x000000008d1272ca */ /* 0x000fe200000e0000 */
[----:B------:R-:W-:Y:S01]  /*5cd0*/  UMOV UR12, UR36 ;  /* 0x00000024000c7c82 */ /* 0x000fe20008000000 */
[----:B------:R-:W-:Y:S01]  /*5ce0*/  @!P1 R2UR UR6, R2 ;  /* 0x00000000020692ca */ /* 0x000fe200000e0000 */
[----:B------:R-:W-:Y:S01]  /*5cf0*/  @!P1 IMAD.X R0, RZ, RZ, R13, P0 ;  /* 0x000000ffff009224 */ /* 0x000fe200000e060d */
[----:B------:R-:W-:Y:S01]  /*5d00*/  ISETP.NE.OR P0, PT, RZ, UR4, P1 ;  /* 0x00000004ff007c0c */ /* 0x000fe20008f05670 */
[----:B------:R-:W-:Y:S01]  /*5d10*/  VOTEU.ALL UP0, P1 ;  /* 0x0000000000ff7886 */ /* 0x000fe20000800000 */
[----:B------:R-:W-:Y:S01]  /*5d20*/  VIADD R10, R10, 0x1 ;  /* 0x000000010a0a7836 */ /* 0x000fe20000000000 */
[----:B------:R-:W-:Y:S01]  /*5d30*/  R2UR UR16, R142 ;  /* 0x000000008e1072ca */ /* 0x000fe200000e0000 */
[----:B------:R-:W-:Y:S01]  /*5d40*/  UIADD3 UR29, UPT, UPT, UR29, 0x1, URZ ;  /* 0x000000011d1d7890 */ /* 0x000fe2000fffe0ff */
[----:B------:R-:W-:Y:S01]  /*5d50*/  @!P1 R2UR UR5, R0 ;  /* 0x00000000000592ca */ /* 0x000fe200000e0000 */
[----:B------:R-:W-:Y:S01]  /*5d60*/  @!UP0 UIADD3 UR10, UPT, UPT, UR7, 0xc0, URZ ;  /* 0x000000c0070a8890 */ /* 0x000fe2000fffe0ff */
[----:B------:R-:W-:Y:S01]  /*5d70*/  LOP3.LUT R11, R11, 0x1, RZ, 0x3c, !PT ;  /* 0x000000010b0b7812 */ /* 0x000fe200078e3cff */
[----:B------:R-:W-:Y:S02]  /*5d80*/  @!UP0 UIADD3 UR8, UPT, UPT, UR21, 0xc400, URZ ;  /* 0x0000c40015088890 */ /* 0x000fe4000fffe0ff */
[----:B------:R-:W-:Y:S01]  /*5d90*/  @!UP0 UIADD3 UR9, UPT, UPT, UR21, 0x98, URZ ;  /* 0x0000009815098890 */ /* 0x000fe2000fffe0ff */
[----:B-1----:R-:W-:Y:S01]  /*5da0*/  IMAD.U32 R4, RZ, RZ, UR6 ;  /* 0x00000006ff047e24 */ /* 0x002fe2000f8e00ff */
[----:B------:R-:W-:Y:S01]  /*5db0*/  VOTEU.ALL UP0, P1 ;  /* 0x0000000000ff7886 */ /* 0x000fe20000800000 */
[----:B------:R-:W-:Y:S01]  /*5dc0*/  @!P1 IMAD.U32 R0, RZ, RZ, UR10 ;  /* 0x0000000aff009e24 */ /* 0x000fe2000f8e00ff */
[----:B------:R-:W-:Y:S01]  /*5dd0*/  UMOV UR6, 0x0 ;  /* 0x0000000000067882 */ /* 0x000fe20000000000 */
[----:B------:R-:W-:Y:S01]  /*5de0*/  @!P0 IMAD R0, RZ, RZ, UR7 ;  /* 0x00000007ff008e24 */ /* 0x000fe2000f8e02ff */
[----:B------:R-:W-:Y:S01]  /*5df0*/  @!P1 R2UR UR4, R4 ;  /* 0x00000000040492ca */ /* 0x000fe200000e0000 */
[----:B------:R-:W-:Y:S01]  /*5e00*/  UMOV UR7, 0x10000000 ;  /* 0x1000000000077882 */ /* 0x000fe20000000000 */
[----:B------:R-:W-:Y:S01]  /*5e10*/  IMAD.U32 R5, RZ, RZ, UR5 ;  /* 0x00000005ff057e24 */ /* 0x000fe2000f8e00ff */
[----:B------:R-:W-:Y:S01]  /*5e20*/  PLOP3.LUT P0, PT, P1, PT, PT, 0x8, 0x80 ;  /* 0x000000000080781c */ /* 0x000fe20000f0e170 */
[----:B------:R-:W-:Y:S11]  /*5e30*/  UIADD3 UR20, UPT, UPT, UR13, UR18, URZ ;  /* 0x000000120d147290 */ /* 0x000ff6000fffe0ff */
[----:B------:R-:W-:Y:S01]  /*5e40*/  @!UPT UIADD3 URZ, UPT, UPT, URZ, URZ, URZ ;  /* 0x000000fffffff290 */ /* 0x000fe2000fffe0ff */
[----:B------:R-:W-:Y:S01]  /*5e50*/  @P0 R2UR.BROADCAST UR10, R0 ;  /* 0x00000000000a02ca */ /* 0x000fe200008e0000 */
[----:B------:R-:W-:Y:S01]  /*5e60*/  UIADD3 UR28, UPT, UPT, UR14, UR16, URZ ;  /* 0x000000100e1c7290 */ /* 0x000fe2000fffe0ff */
[----:B------:R-:W-:Y:S01]  /*5e70*/  @!P1 R2UR UR5, R5 ;  /* 0x00000000050592ca */ /* 0x000fe200000e0000 */
[----:B------:R-:W-:Y:S01]  /*5e80*/  UMOV UR36, UR30 ;  /* 0x0000001e00247c82 */ /* 0x000fe20008000000 */
[C---:B------:R-:W-:Y:S01]  /*5e90*/  ISETP.NE.AND P0, PT, R10.reuse, 0x2, PT ;  /* 0x000000020a00780c */ /* 0x040fe20003f05270 */
[----:B------:R-:W-:Y:S03]  /*5ea0*/  UPLOP3.LUT UP4, UPT, UPT, UPT, UPT, 0x80, 0x8 ;  /* 0x000000000008789c */ /* 0x000fe60003f8f070 */
[----:B------:R-:W-:Y:S02]  /*5eb0*/  SEL R0, RZ, 0x1, P0 ;  /* 0x00000001ff007807 */ /* 0x000fe40000000000 */
[----:B------:R-:W-:Y:S02]  /*5ec0*/  SEL R10, R10, RZ, P0 ;  /* 0x000000ff0a0a7207 */ /* 0x000fe40000000000 */
[----:B------:R-:W-:Y:S03]  /*5ed0*/  LOP3.LUT R9, R9, R0, RZ, 0x3c, !PT ;  /* 0x0000000009097212 */ /* 0x000fe600078e3cff */
[----:B------:R1:W-:Y:S01]  /*5ee0*/  @!UP0 UTMALDG.3D [UR8], [UR4], desc[UR6] ;  /* 0x00000608040085b4 */ /* 0x0003e20008011000 */
[----:B------:R1:W-:Y:S01]  /*5ef0*/  @!P1 SYNCS.ARRIVE.TRANS64.RED.A0TR RZ, [UR21+0x98], R3 ;  /* 0x00009803ffff99a7 */ /* 0x0003e20008300415 */
[----:B------:R-:W-:Y:S01]  /*5f00*/  SYNCS.ARRIVE.TRANS64.RED.A1T0 RZ, [UR45], RZ ;  /* 0x000000ffffff79a7 */ /* 0x000fe2000810042d */
[----:B------:R-:W-:Y:S05]  /*5f10*/  BRA.U UP2, `(.L_x_101) ;  /* 0xfffffff1021c7547 */ /* 0x000fea000b83ffff */
[----:B-1----:R-:W-:-:S04]  /*5f20*/  SHF.L.U32 R3, R11, 0x1f, RZ ;  /* 0x0000001f0b037819 */ /* 0x002fc800000006ff */
[----:B------:R-:W1:Y:S02]  /*5f30*/  SYNCS.PHASECHK.TRANS64.TRYWAIT P0, [UR21+0xa0], R3 ;  /* 0x0000a003ff0075a7 */ /* 0x000e640008001115 */
[----:B-1----:R-:W-:Y:S05]  /*5f40*/  @!P0 BRA `(.L_x_102) ;  /* 0x0000007000948947 */ /* 0x002fea0003800000 */
.L_x_199:
[----:B------:R-:W2:Y:S02]  /*5f50*/  SYNCS.PHASECHK.TRANS64.TRYWAIT P0, [UR21+0xa8], R3 ;  /* 0x0000a803ff0075a7 */ /* 0x000ea40008001115 */
[----:B--2---:R-:W-:Y:S05]  /*5f60*/  @!P0 BRA `(.L_x_103) ;  /* 0x0000007000a48947 */ /* 0x004fea0003800000 */
.L_x_201:
[----:B------:R-:W2:Y:S02]  /*5f70*/  SYNCS.PHASECHK.TRANS64.TRYWAIT P0, [UR21+0xb0], R3 ;  /* 0x0000b003ff0075a7 */ /* 0x000ea40008001115 */
[----:B--2---:R-:W-:Y:S05]  /*5f80*/  @!P0 BRA `(.L_x_104) ;  /* 0x0000007000b48947 */ /* 0x004fea0003800000 */
.L_x_203:
[----:B-1----:R-:W-:-:S07]  /*5f90*/  MOV R0, UR21 ;  /* 0x0000001500007c02 */ /* 0x002fce0008000f00 */
.L_x_105:
[----:B-1----:R-:W-:-:S04]  /*5fa0*/  SHF.L.U32 R3, R11, 0x1f, RZ ;  /* 0x0000001f0b037819 */ /* 0x002fc800000006ff */
[----:B------:R1:W2:Y:S03]  /*5fb0*/  SYNCS.PHASECHK.TRANS64.TRYWAIT P0, [R0+URZ+0xb8], R3 ;  /* 0x0000b803000075a7 */ /* 0x0002a600080011ff */
[----:B--2---:R-:W-:Y:S05]  /*5fc0*/  @!P0 NANOSLEEP.SYNCS 0x989680 ;  /* 0x009896800000895d */ /* 0x004fea0003900000 */
[----:B------:R-:W2:Y:S02]  /*5fd0*/  @!P0 SYNCS.PHASECHK.TRANS64 P0, [R0+URZ+0xb8], R3 ;  /* 0x0000b803000085a7 */ /* 0x000ea400080010ff */
[----:B--23--:R-:W-:Y:S05]  /*5fe0*/  @P0 EXIT ;  /* 0x000000000000094d */ /* 0x00cfea0003800000 */
[----:B------:R-:W-:Y:S05]  /*5ff0*/  BRA `(.L_x_105) ;  /* 0xfffffffc00e87947 */ /* 0x000fea000383ffff */
.L_x_90:
[----:B------:R-:W-:-:S06]  /*6000*/  UISETP.GE.AND UP0, UPT, UR21, 0x4, UPT ;  /* 0x000000041500788c */ /* 0x000fcc000bf06270 */
[----:B------:R-:W-:-:S13]  /*6010*/  PLOP3.LUT P0, PT, PT, PT, UP0, 0x80, 0x8 ;  /* 0x000000000008781c */ /* 0x000fda0003f0f008 */
[----:B-1----:R-:W-:Y:S05]  /*6020*/  @!P0 EXIT ;  /* 0x000000000000894d */ /* 0x002fea0003800000 */
[----:B------:R-:W1:Y:S08]  /*6030*/  S2UR UR4, SR_CgaCtaId ;  /* 0x00000000000479c3 */ /* 0x000e700000008800 */
[----:B------:R-:W-:Y:S01]  /*6040*/  BAR.SYNC.DEFER_BLOCKING 0x6, 0xa0 ;  /* 0x0182800000007b1d */ /* 0x000fe20000010000 */
[C---:B------:R-:W-:Y:S01]  /*6050*/  IMAD.SHL.U32 R0, R152.reuse, 0x40, RZ ;  /* 0x0000004098007824 */ /* 0x040fe200078e00ff */
[C---:B------:R-:W-:Y:S01]  /*6060*/  LOP3.LUT R138, R152.reuse, 0x1, RZ, 0xc0, !PT ;  /* 0x00000001988a7812 */ /* 0x040fe200078ec0ff */
[----:B------:R-:W-:-:S02]  /*6070*/  IMAD.SHL.U32 R133, R152, 0x8, RZ ;  /* 0x0000000898857824 */ /* 0x000fc400078e00ff */
[----:B------:R-:W-:Y:S02]  /*6080*/  HFMA2 R151, -RZ, RZ, 0, 1.1920928955078125e-07 ;  /* 0x00000002ff977431 */ /* 0x000fe400000001ff */
[----:B------:R-:W-:Y:S01]  /*6090*/  IMAD.U32 R2, R152, 0x10000, RZ ;  /* 0x0001000098027824 */ /* 0x000fe200078e00ff */
[----:B------:R-:W-:Y:S01]  /*60a0*/  UMOV UR46, 0x400 ;  /* 0x00000400002e7882 */ /* 0x000fe20000000000 */
[----:B------:R-:W2:Y:S01]  /*60b0*/  LDC.64 R136, c[0x0][0xcb0] ;  /* 0x00032c00ff887b82 */ /* 0x000ea20000000a00 */
[----:B------:R-:W-:Y:S01]  /*60c0*/  LOP3.LUT R4, R0, 0x1c0, RZ, 0xc0, !PT ;  /* 0x000001c000047812 */ /* 0x000fe200078ec0ff */
[----:B------:R-:W-:Y:S01]  /*60d0*/  IMAD.MOV.U32 R150, RZ, RZ, 0x4 ;  /* 0x00000004ff967424 */ /* 0x000fe200078e00ff */
[----:B------:R-:W-:Y:S01]  /*60e0*/  ISETP.NE.U32.AND P0, PT, R138, 0x1, PT ;  /* 0x000000018a00780c */ /* 0x000fe20003f05070 */
[----:B------:R-:W-:Y:S01]  /*60f0*/  IMAD.MOV.U32 R149, RZ, RZ, 0x1 ;  /* 0x00000001ff957424 */ /* 0x000fe200078e00ff */
[----:B------:R-:W-:Y:S01]  /*6100*/  LOP3.LUT R133, R4, 0x38, R133, 0xf8, !PT ;  /* 0x0000003804857812 */ /* 0x000fe200078ef885 */
[----:B------:R-:W-:Y:S01]  /*6110*/  IMAD.MOV.U32 R146, RZ, RZ, RZ ;  /* 0x000000ffff927224 */ /* 0x000fe200078e00ff */
[----:B------:R-:W-:Y:S01]  /*6120*/  LOP3.LUT R2, R2, 0x600000, RZ, 0xc0, !PT ;  /* 0x0060000002027812 */ /* 0x000fe200078ec0ff */
[----:B------:R-:W3:Y:S01]  /*6130*/  LDC.64 R134, c[0x0][0xca8] ;  /* 0x00032a00ff867b82 */ /* 0x000ee20000000a00 */
[----:B------:R-:W-:Y:S01]  /*6140*/  R2P PR, R152, 0x6 ;  /* 0x0000000698007804 */ /* 0x000fe20000000000 */
[----:B------:R-:W4:Y:S01]  /*6150*/  LDCU UR62, c[0x0][0x370] ;  /* 0x00006e00ff3e77ac */ /* 0x000f220008000800 */
[----:B------:R-:W-:-:S02]  /*6160*/  LOP3.LUT R133, R133, 0x1e00, R0, 0xf8, !PT ;  /* 0x00001e0085857812 */ /* 0x000fc400078ef800 */
[----:B------:R-:W-:Y:S01]  /*6170*/  P2R R0, PR, RZ, 0x1 ;  /* 0x00000001ff007803 */ /* 0x000fe20000000000 */
[----:B------:R-:W-:Y:S01]  /*6180*/  UMOV UR39, URZ ;  /* 0x000000ff00277c82 */ /* 0x000fe20008000000 */
[----:B------:R-:W-:Y:S01]  /*6190*/  LOP3.LUT R152, R152, 0x60, RZ, 0xc0, !PT ;  /* 0x0000006098987812 */ /* 0x000fe200078ec0ff */
[----:B-1----:R-:W-:Y:S01]  /*61a0*/  ULEA UR46, UR4, UR46, 0x18 ;  /* 0x0000002e042e7291 */ /* 0x002fe2000f8ec0ff */
[----:B------:R-:W-:Y:S01]  /*61b0*/  MOV R148, RZ ;  /* 0x000000ff00947202 */ /* 0x000fe20000000f00 */
[----:B------:R-:W1:Y:S01]  /*61c0*/  LDCU.64 UR4, c[0x0][0xc90] ;  /* 0x00019200ff0477ac */ /* 0x000e620008000a00 */
[----:B------:R-:W-:Y:S02]  /*61d0*/  SEL R151, R151, 0xfffffffe, !P1 ;  /* 0xfffffffe97977807 */ /* 0x000fe40004800000 */
[----:B------:R-:W-:Y:S01]  /*61e0*/  SEL R150, R150, 0xfffffffc, !P2 ;  /* 0xfffffffc96967807 */ /* 0x000fe20005000000 */
[----:B------:R-:W2:Y:S03]  /*61f0*/  LDCU UR45, c[0x0][0xf0c] ;  /* 0x0001e180ff2d77ac */ /* 0x000ea60008000800 */
[----:B------:R-:W4:Y:S01]  /*6200*/  LDS R3, [UR46+0x150] ;  /* 0x0001502eff037984 */ /* 0x000f220008000800 */
[----:B------:R-:W2:Y:S01]  /*6210*/  LDCU UR41, c[0x0][0xf30] ;  /* 0x0001e600ff2977ac */ /* 0x000ea20008000800 */
[----:B------:R-:W2:Y:S01]  /*6220*/  LDCU.64 UR60, c[0x0][0xc88] ;  /* 0x00019100ff3c77ac */ /* 0x000ea20008000a00 */
[----:B------:R-:W2:Y:S01]  /*6230*/  LDCU.64 UR42, c[0x0][0xf28] ;  /* 0x0001e500ff2a77ac */ /* 0x000ea20008000a00 */
[----:B-1----:R-:W-:Y:S01]  /*6240*/  IMAD.U32 R153, RZ, RZ, UR5 ;  /* 0x00000005ff997e24 */ /* 0x002fe2000f8e00ff */
[----:B------:R-:W-:Y:S01]  /*6250*/  UIADD3 UR5, UPT, UPT, UR46, 0xf8, URZ ;  /* 0x000000f82e057890 */ /* 0x000fe2000fffe0ff */
[----:B------:R-:W-:Y:S01]  /*6260*/  IMAD.U32 R154, RZ, RZ, UR4 ;  /* 0x00000004ff9a7e24 */ /* 0x000fe2000f8e00ff */
[----:B------:R-:W-:-:S02]  /*6270*/  UIADD3 UR4, UPT, UPT, UR46, 0x400, URZ ;  /* 0x000004002e047890 */ /* 0x000fc4000fffe0ff */
[----:B------:R-:W-:Y:S01]  /*6280*/  ULOP3.LUT UR5, UR5, 0xfefffff8, URZ, 0xc0, !UPT ;  /* 0xfefffff805057892 */ /* 0x000fe2000f8ec0ff */
[----:B------:R-:W1:Y:S03]  /*6290*/  LDCU.128 UR56, c[0x0][0xf10] ;  /* 0x0001e200ff3877ac */ /* 0x000e660008000c00 */
[----:B------:R-:W-:Y:S02]  /*62a0*/  IMAD.U32 R144, RZ, RZ, UR4 ;  /* 0x00000004ff907e24 */ /* 0x000fe4000f8e00ff */
[----:B------:R-:W-:Y:S01]  /*62b0*/  IMAD.U32 R155, RZ, RZ, UR5 ;  /* 0x00000005ff9b7e24 */ /* 0x000fe2000f8e00ff */
[----:B------:R-:W1:Y:S01]  /*62c0*/  LDCU UR55, c[0x0][0x374] ;  /* 0x00006e80ff3777ac */ /* 0x000e620008000800 */
[----:B------:R-:W-:Y:S01]  /*62d0*/  UMOV UR54, URZ ;  /* 0x000000ff00367c82 */ /* 0x000fe20008000000 */
[----:B------:R-:W-:Y:S01]  /*62e0*/  UMOV UR52, URZ ;  /* 0x000000ff00347c82 */ /* 0x000fe20008000000 */
[----:B--234-:R-:W-:-:S07]  /*62f0*/  IMAD.IADD R2, R3, 0x1, R2 ;  /* 0x0000000103027824 */ /* 0x01cfce00078e0202 */
.L_x_150:
[----:B-1----:R-:W-:Y:S02]  /*6300*/  LEA R8, R146, UR46, 0x3 ;  /* 0x0000002e92087c11 */ /* 0x002fe4000f8e18ff */
[----:B------:R-:W-:Y:S02]  /*6310*/  SHF.L.U32 R3, R148, 0x1f, RZ ;  /* 0x0000001f94037819 */ /* 0x000fe400000006ff */
[----:B------:R-:W-:Y:S02]  /*6320*/  LEA R5, R146, UR46, 0x4 ;  /* 0x0000002e92057c11 */ /* 0x000fe4000f8e20ff */
[----:B--2---:R-:W2:Y:S02]  /*6330*/  SYNCS.PHASECHK.TRANS64.TRYWAIT P0, [R8+URZ+0xd0], R3 ;  /* 0x0000d003080075a7 */ /* 0x004ea400080011ff */
[----:B--2---:R-:W-:Y:S05]  /*6340*/  @!P0 BRA `(.L_x_106) ;  /* 0x0000006c00dc8947 */ /* 0x004fea0003800000 */
.L_x_204:
[----:B------:R-:W3:Y:S01]  /*6350*/  LDS.128 R4, [R5+0x130] ;  /* 0x0001300005047984 */ /* 0x000ee20000000c00 */
[----:B------:R-:W-:Y:S01]  /*6360*/  UISETP.GE.AND UP0, UPT, UR44, 0x1, UPT ;  /* 0x000000012c00788c */ /* 0x000fe2000bf06270 */
[----:B------:R-:W-:Y:S01]  /*6370*/  @!PT LDS RZ, [RZ] ;  /* 0x00000000fffff984 */ /* 0x000fe20000000800 */
[----:B------:R-:W-:Y:S01]  /*6380*/  @!PT LDS RZ, [RZ] ;  /* 0x00000000fffff984 */ /* 0x000fe20000000800 */
[----:B------:R-:W-:Y:S01]  /*6390*/  @!PT LDS RZ, [RZ] ;  /* 0x00000000fffff984 */ /* 0x000fe20000000800 */
[----:B------:R-:W-:Y:S01]  /*63a0*/  @!PT LDS RZ, [RZ] ;  /* 0x00000000fffff984 */ /* 0x000fe20000000800 */
[----:B------:R4:W-:Y:S06]  /*63b0*/  MEMBAR.ALL.CTA ;  /* 0x0000000000007992 */ /* 0x0009ec0000008000 */
[----:B----4-:R-:W4:Y:S01]  /*63c0*/  FENCE.VIEW.ASYNC.S ;  /* 0x00000000000073c6 */ /* 0x010f220000000000 */
[----:B---3--:R-:W-:Y:S11]  /*63d0*/  LOP3.LUT P0, RZ, R6, 0x1, RZ, 0xc0, !PT ;  /* 0x0000000106ff7812 */ /* 0x008ff6000780c0ff */
[----:B------:R-:W-:Y:S02]  /*63e0*/  @!UPT UIADD3 URZ, UPT, UPT, URZ, URZ, URZ ;  /* 0x000000fffffff290 */ /* 0x000fe4000fffe0ff */
[----:B----4-:R-:W-:Y:S01]  /*63f0*/  VOTEU.ANY UP1, P0 ;  /* 0x0000000000ff7886 */ /* 0x010fe20000020100 */
[----:B------:R-:W-:Y:S01]  /*6400*/  PLOP3.LUT P0, PT, PT, PT, UP1, 0x80, 0x8 ;  /* 0x000000000008781c */ /* 0x000fe20003f0f018 */
[----:B------:R-:W-:Y:S06]  /*6410*/  UP2UR UR4, UPR, URZ, 0x2 ;  /* 0x00000002ff047883 */ /* 0x000fec0008000000 */
[----:B------:R-:W-:Y:S06]  /*6420*/  IMAD.U32 R156, RZ, RZ, UR4 ;  /* 0x00000004ff9c7e24 */ /* 0x000fec000f8e00ff */
[----:B------:R-:W-:Y:S02]  /*6430*/  @P0 SHF.R.U32.HI R0, RZ, 0x10, R5 ;  /* 0x00000010ff000819 */ /* 0x000fe40000011605 */
[----:B--2---:R-:W-:Y:S02]  /*6440*/  @P0 MOV R3, R4 ;  /* 0x0000000400030202 */ /* 0x004fe40000000f00 */
        /* <DEDUP_REMOVED lines=11> */
[----:B------:R-:W3:Y:S01]  /*6500*/  LDCU UR12, c[0x0][0xf20] ;  /* 0x0001e400ff0c77ac */ /* 0x000ee20008000800 */
[----:B-1----:R-:W-:Y:S02]  /*6510*/  UIMAD.WIDE.U32 UR4, UR55, UR59, URZ ;  /* 0x0000003b370472a5 */ /* 0x002fe4000f8e00ff */
[----:B------:R-:W-:Y:S02]  /*6520*/  UIMAD.WIDE.U32 UR6, UR62, UR56, URZ ;  /* 0x000000383e0672a5 */ /* 0x000fe4000f8e00ff */
[----:B------:R-:W-:Y:S02]  /*6530*/  UISETP.NE.AND UP0, UPT, UR58, 0x1, UPT ;  /* 0x000000013a00788c */ /* 0x000fe4000bf05270 */
[----:B------:R-:W-:Y:S02]  /*6540*/  UIMAD.WIDE.U32 UR8, UR37, UR59, URZ ;  /* 0x0000003b250872a5 */ /* 0x000fe4000f8e00ff */
[----:B------:R-:W-:Y:S02]  /*6550*/  UISETP.NE.AND UP1, UPT, UR45, 0x1, UPT ;  /* 0x000000012d00788c */ /* 0x000fe4000bf25270 */
[----:B------:R-:W-:Y:S02]  /*6560*/  UIMAD.WIDE.U32 UR10, UR38, UR56, URZ ;  /* 0x00000038260a72a5 */ /* 0x000fe4000f8e00ff */
[----:B------:R-:W-:Y:S01]  /*6570*/  UISETP.NE.AND UP2, UPT, UR44, 0x1, UPT ;  /* 0x000000012c00788c */ /* 0x000fe2000bf45270 */
[----:B------:R-:W-:Y:S02]  /*6580*/  UMOV UR4, UR5 ;  /* 0x0000000500047c82 */ /* 0x000fe40008000000 */
[----:B---3--:R-:W-:Y:S03]  /*6590*/  USHF.R.U32.HI UR5, URZ, UR12, UR4 ;  /* 0x0000000cff057299 */ /* 0x008fe60008011604 */
[----:B------:R-:W-:Y:S02]  /*65a0*/  UMOV UR4, UR7 ;  /* 0x0000000700047c82 */ /* 0x000fe40008000000 */
[----:B------:R-:W-:Y:S02]  /*65b0*/  USHF.R.U32.HI UR7, URZ, UR57, UR4 ;  /* 0x00000039ff077299 */ /* 0x000fe40008011604 */
[----:B------:R-:W-:Y:S02]  /*65c0*/  USEL UR4, UR55, UR5, !UP0 ;  /* 0x0000000537047287 */ /* 0x000fe4000c000000 */
[----:B------:R-:W-:Y:S01]  /*65d0*/  USEL UR7, UR62, UR7, !UP1 ;  /* 0x000000073e077287 */ /* 0x000fe2000c800000 */
[----:B------:R-:W-:Y:S01]  /*65e0*/  UMOV UR5, UR9 ;  /* 0x0000000900057c82 */ /* 0x000fe20008000000 */
[----:B------:R-:W-:Y:S02]  /*65f0*/  UIMAD.WIDE.U32 UR8, UR4, UR42, URZ ;  /* 0x0000002a040872a5 */ /* 0x000fe4000f8e00ff */
[----:B------:R-:W-:Y:S03]  /*6600*/  USHF.R.U32.HI UR6, URZ, UR12, UR5 ;  /* 0x0000000cff067299 */ /* 0x000fe60008011605 */
[----:B------:R-:W-:Y:S01]  /*6610*/  UMOV UR5, UR11 ;  /* 0x0000000b00057c82 */ /* 0x000fe20008000000 */
[----:B------:R-:W-:Y:S02]  /*6620*/  UIMAD.WIDE.U32 UR10, UR7, UR42, URZ ;  /* 0x0000002a070a72a5 */ /* 0x000fe4000f8e00ff */
[----:B------:R-:W-:Y:S02]  /*6630*/  USEL UR6, UR37, UR6, !UP0 ;  /* 0x0000000625067287 */ /* 0x000fe4000c000000 */
[----:B------:R-:W-:Y:S01]  /*6640*/  USHF.R.U32.HI UR5, URZ, UR57, UR5 ;  /* 0x00000039ff057299 */ /* 0x000fe20008011605 */
[----:B------:R-:W-:Y:S02]  /*6650*/  UMOV UR8, UR9 ;  /* 0x0000000900087c82 */ /* 0x000fe40008000000 */
[----:B------:R-:W-:Y:S01]  /*6660*/  UMOV UR10, UR11 ;  /* 0x0000000b000a7c82 */ /* 0x000fe20008000000 */
[----:B------:R-:W-:Y:S02]  /*6670*/  @UP2 USHF.R.U32.HI UR4, URZ, UR43, UR8 ;  /* 0x0000002bff042299 */ /* 0x000fe40008011608 */
[----:B------:R-:W-:Y:S02]  /*6680*/  @UP2 USHF.R.U32.HI UR7, URZ, UR43, UR10 ;  /* 0x0000002bff072299 */ /* 0x000fe4000801160a */
[----:B------:R-:W-:Y:S02]  /*6690*/  UIMAD UR4, UR44, UR4, URZ ;  /* 0x000000042c0472a4 */ /* 0x000fe4000f8e02ff */
[----:B------:R-:W-:Y:S02]  /*66a0*/  UIMAD.WIDE.U32 UR10, UR6, UR42, URZ ;  /* 0x0000002a060a72a5 */ /* 0x000fe4000f8e00ff */
[----:B------:R-:W-:Y:S02]  /*66b0*/  USEL UR5, UR38, UR5, !UP1 ;  /* 0x0000000526057287 */ /* 0x000fe4000c800000 */
[----:B------:R-:W-:Y:S02]  /*66c0*/  UIMAD UR8, UR44, UR7, URZ ;  /* 0x000000072c0872a4 */ /* 0x000fe4000f8e02ff */
[----:B------:R-:W-:Y:S03]  /*66d0*/  UISETP.GE.AND UP0, UPT, UR6, UR4, UPT ;  /* 0x000000040600728c */ /* 0x000fe6000bf06270 */
[----:B------:R-:W-:Y:S01]  /*66e0*/  UMOV UR4, UR11 ;  /* 0x0000000b00047c82 */ /* 0x000fe20008000000 */
[----:B------:R-:W-:Y:S02]  /*66f0*/  UISETP.GE.OR UP0, UPT, UR5, UR8, UP0 ;  /* 0x000000080500728c */ /* 0x000fe40008706670 */
[----:B------:R-:W-:Y:S02]  /*6700*/  USHF.R.U32.HI UR4, URZ, UR43, UR4 ;  /* 0x0000002bff047299 */ /* 0x000fe40008011604 */
[----:B------:R-:W-:Y:S02]  /*6710*/  UIMAD.WIDE.U32 UR8, UR5, UR42, URZ ;  /* 0x0000002a050872a5 */ /* 0x000fe4000f8e00ff */
[----:B------:R-:W-:Y:S02]  /*6720*/  USEL UR11, UR6, UR4, !UP2 ;  /* 0x00000004060b7287 */ /* 0x000fe4000d000000 */
[----:B------:R-:W-:Y:S02]  /*6730*/  UIADD3 UR8, UPT, UPT, -UR5, URZ, URZ ;  /* 0x000000ff05087290 */ /* 0x000fe4000fffe1ff */
[----:B------:R-:W-:Y:S01]  /*6740*/  UIADD3 UR10, UPT, UPT, -UR11, URZ, URZ ;  /* 0x000000ff0b0a7290 */ /* 0x000fe2000fffe1ff */
[----:B------:R-:W-:Y:S01]  /*6750*/  @!UP0 UMOV UR4, UR9 ;  /* 0x0000000900048c82 */ /* 0x000fe20008000000 */
[----:B------:R-:W-:Y:S02]  /*6760*/  UIADD3 UR9, UPT, UPT, -UR6, URZ, URZ ;  /* 0x000000ff06097290 */ /* 0x000fe4000fffe1ff */
[----:B------:R-:W-:Y:S02]  /*6770*/  @!UP0 USHF.R.U32.HI UR4, URZ, UR43, UR4 ;  /* 0x0000002bff048299 */ /* 0x000fe40008011604 */
[----:B------:R-:W-:Y:S02]  /*6780*/  UIMAD UR10, UR44, UR10, UR6 ;  /* 0x0000000a2c0a72a4 */ /* 0x000fe4000f8e0206 */
[----:B------:R-:W-:Y:S04]  /*6790*/  @!UP0 USEL UR4, UR5, UR4, !UP2 ;  /* 0x0000000405048287 */ /* 0x000fe8000d000000 */
[----:B------:R-:W-:Y:S02]  /*67a0*/  @!UP0 UIMAD UR10, UR7, UR10, UR4 ;  /* 0x0000000a070a82a4 */ /* 0x000fe4000f8e0204 */
[----:B------:R-:W-:Y:S02]  /*67b0*/  @!UP0 UIADD3 UR11, UPT, UPT, UR11, -UR4, URZ ;  /* 0x800000040b0b8290 */ /* 0x000fe4000fffe0ff */
[----:B------:R-:W-:Y:S02]  /*67c0*/  UIMAD UR7, UR45, UR8, UR38 ;  /* 0x000000082d0772a4 */ /* 0x000fe4000f8e0226 */
[----:B------:R-:W-:Y:S02]  /*67d0*/  @!UP0 UIMAD UR6, UR11, UR44, UR5 ;  /* 0x0000002c0b0682a4 */ /* 0x000fe4000f8e0205 */
[----:B------:R-:W-:Y:S01]  /*67e0*/  UIMAD UR4, UR58, UR9, UR37 ;  /* 0x000000093a0472a4 */ /* 0x000fe2000f8e0225 */
[----:B------:R-:W-:Y:S02]  /*67f0*/  @!UP0 UMOV UR5, UR10 ;  /* 0x0000000a00058c82 */ /* 0x000fe40008000000 */
[----:B------:R-:W-:Y:S02]  /*6800*/  UIMAD UR38, UR5, UR45, UR7 ;  /* 0x0000002d052672a4 */ /* 0x000fe4000f8e0207 */
[----:B------:R-:W-:Y:S11]  /*6810*/  UIMAD UR37, UR6, UR58, UR4 ;  /* 0x0000003a062572a4 */ /* 0x000ff6000f8e0204 */
[----:B------:R-:W-:Y:S01]  /*6820*/  @!UPT UIADD3 URZ, UPT, UPT, URZ, URZ, URZ ;  /* 0x000000fffffff290 */ /* 0x000fe2000fffe0ff */
.L_x_107:
[----:B------:R-:W-:Y:S01]  /*6830*/  UISETP.NE.AND UP0, UPT, UR41, 0x1, UPT ;  /* 0x000000012900788c */ /* 0x000fe2000bf05270 */
[----:B------:R-:W-:Y:S01]  /*6840*/  LOP3.LUT P0, RZ, R144, 0x3f0, RZ, 0xc0, !PT ;  /* 0x000003f090ff7812 */ /* 0x000fe2000780c0ff */
[----:B------:R-:W-:Y:S01]  /*6850*/  USHF.L.U32 UR53, UR20, 0x8, URZ ;  /* 0x0000000814357899 */ /* 0x000fe200080006ff */
[----:B------:R-:W-:Y:S01]  /*6860*/  BSSY.RECONVERGENT B6, `(.L_x_108) ;  /* 0x0000034000067945 */ /* 0x000fe20003800200 */
[----:B------:R-:W-:Y:S01]  /*6870*/  USHF.L.U32 UR50, UR28, 0x7, URZ ;  /* 0x000000071c327899 */ /* 0x000fe200080006ff */
[----:B------:R-:W-:Y:S06]  /*6880*/  IADD3 R146, PT, PT, R146, 0x1, RZ ;  /* 0x0000000192927810 */ /* 0x000fec0007ffe0ff */
[----:B------:R-:W3:Y:S01]  /*6890*/  @!UP0 LDCU.128 UR12, c[0x0][0xf10] ;  /* 0x0001e200ff0c87ac */ /* 0x000ee20008000c00 */
[----:B------:R-:W4:Y:S01]  /*68a0*/  @!UP0 LDCU UR5, c[0x0][0xf0c] ;  /* 0x0001e180ff0587ac */ /* 0x000f220008000800 */
[----:B------:R-:W1:Y:S01]  /*68b0*/  @!UP0 LDCU UR10, c[0x0][0xf20] ;  /* 0x0001e400ff0a87ac */ /* 0x000e620008000800 */
[----:B---3--:R-:W-:Y:S02]  /*68c0*/  UIMAD.WIDE.U32 UR8, UR38, UR12, URZ ;  /* 0x0000000c260872a5 */ /* 0x008fe4000f8e00ff */
[----:B------:R-:W-:Y:S02]  /*68d0*/  UIMAD.WIDE.U32 UR6, UR37, UR15, URZ ;  /* 0x0000000f250672a5 */ /* 0x000fe4000f8e00ff */
[----:B------:R-:W-:Y:S03]  /*68e0*/  @!UP0 UISETP.NE.AND UP1, UPT, UR14, 0x1, UPT ;  /* 0x000000010e00888c */ /* 0x000fe6000bf25270 */
[----:B------:R-:W-:Y:S01]  /*68f0*/  @!UP0 UMOV UR4, UR9 ;  /* 0x0000000900048c82 */ /* 0x000fe20008000000 */
[----:B----4-:R-:W-:Y:S02]  /*6900*/  @!UP0 UISETP.NE.AND UP2, UPT, UR5, 0x1, UPT ;  /* 0x000000010500888c */ /* 0x010fe4000bf45270 */
[----:B------:R-:W-:Y:S01]  /*6910*/  @!UP0 USHF.R.U32.HI UR4, URZ, UR13, UR4 ;  /* 0x0000000dff048299 */ /* 0x000fe20008011604 */
[----:B------:R-:W-:Y:S02]  /*6920*/  @!UP0 UMOV UR6, UR7 ;  /* 0x0000000700068c82 */ /* 0x000fe40008000000 */
[----:B-1----:R-:W-:Y:S02]  /*6930*/  @!UP0 USHF.R.U32.HI UR6, URZ, UR10, UR6 ;  /* 0x0000000aff068299 */ /* 0x002fe40008011606 */
[----:B------:R-:W-:Y:S02]  /*6940*/  @!UP0 USEL UR7, UR38, UR4, !UP2 ;  /* 0x0000000426078287 */ /* 0x000fe4000d000000 */
[----:B------:R-:W-:Y:S04]  /*6950*/  @!UP0 USEL UR6, UR37, UR6, !UP1 ;  /* 0x0000000625068287 */ /* 0x000fe8000c800000 */
[----:B------:R-:W-:Y:S02]  /*6960*/  @!UP0 UIADD3 UR4, UPT, UPT, -UR7, UR6, URZ ;  /* 0x0000000607048290 */ /* 0x000fe4000fffe1ff */
[----:B------:R-:W-:Y:S02]  /*6970*/  @!UP0 UIADD3 UR6, UPT, UPT, UR7, -UR6, URZ ;  /* 0x8000000607068290 */ /* 0x000fe4000fffe0ff */
[----:B------:R-:W-:Y:S02]  /*6980*/  @!UP0 UIMAD UR38, UR4, UR5, UR38 ;  /* 0x00000005042682a4 */ /* 0x000fe4000f8e0226 */
[----:B------:R-:W-:Y:S01]  /*6990*/  @!UP0 UIMAD UR37, UR6, UR14, UR37 ;  /* 0x0000000e062582a4 */ /* 0x000fe2000f8e0225 */
[----:B------:R-:W-:Y:S11]  /*69a0*/  @!P0 BRA `(.L_x_109) ;  /* 0x00000000007c8947 */ /* 0x000ff60003800000 */
[----:B------:R-:W1:Y:S01]  /*69b0*/  LDCU.64 UR8, c[0x4][0x80] ;  /* 0x01001000ff0877ac */ /* 0x000e620008000a00 */
[----:B------:R-:W-:Y:S01]  /*69c0*/  MOV R16, 0x0 ;  /* 0x0000000000107802 */ /* 0x000fe20000000f00 */
[----:B------:R-:W-:Y:S02]  /*69d0*/  HFMA2 R12, -RZ, RZ, 0, 5.9604644775390625e-08 ;  /* 0x00000001ff0c7431 */ /* 0x000fe400000001ff */
[----:B------:R-:W-:Y:S01]  /*69e0*/  IMAD.MOV.U32 R8, RZ, RZ, 0x70 ;  /* 0x00000070ff087424 */ /* 0x000fe200078e00ff */
[----:B------:R3:W4:Y:S01]  /*69f0*/  LDC.64 R14, c[0x4][R16] ;  /* 0x01000000100e7b82 */ /* 0x0007220000000a00 */
[----:B------:R-:W2:Y:S01]  /*6a00*/  LDCU.64 UR6, c[0x4][0x88] ;  /* 0x01001100ff0677ac */ /* 0x000ea20008000a00 */
[----:B------:R-:W-:Y:S01]  /*6a10*/  IMAD.MOV.U32 R13, RZ, RZ, RZ ;  /* 0x000000ffff0d7224 */ /* 0x000fe200078e00ff */
[----:B------:R-:W2:Y:S01]  /*6a20*/  LDCU.64 UR4, c[0x4][0x8] ;  /* 0x01000100ff0477ac */ /* 0x000ea20008000a00 */
[----:B-1----:R-:W-:Y:S01]  /*6a30*/  MOV R5, UR9 ;  /* 0x0000000900057c02 */ /* 0x002fe20008000f00 */
[----:B------:R-:W-:Y:S01]  /*6a40*/  IMAD.U32 R4, RZ, RZ, UR8 ;  /* 0x00000008ff047e24 */ /* 0x000fe2000f8e00ff */
[----:B--2---:R-:W-:Y:S01]  /*6a50*/  MOV R7, UR7 ;  /* 0x0000000700077c02 */ /* 0x004fe20008000f00 */
[----:B------:R-:W-:Y:S01]  /*6a60*/  IMAD.U32 R6, RZ, RZ, UR6 ;  /* 0x00000006ff067e24 */ /* 0x000fe2000f8e00ff */
[----:B------:R-:W-:Y:S01]  /*6a70*/  MOV R11, UR5 ;  /* 0x00000005000b7c02 */ /* 0x000fe20008000f00 */
[----:B------:R-:W-:Y:S02]  /*6a80*/  IMAD.U32 R10, RZ, RZ, UR4 ;  /* 0x00000004ff0a7e24 */ /* 0x000fe4000f8e00ff */
[----:B------:R-:W-:Y:S07]  /*6a90*/  LEPC R20, `(.L_x_110) ;  /* 0x000000001014794e */ /* 0x000fee0000000000 */
[----:B---345:R-:W-:Y:S05]  /*6aa0*/  CALL.ABS.NOINC R14 ;  /* 0x000000000e007343 */ /* 0x038fea0003c00000 */
.L_x_110:
[----:B------:R-:W1:Y:S01]  /*6ab0*/  LDCU.64 UR8, c[0x4][0x80] ;  /* 0x01001000ff0877ac */ /* 0x000e620008000a00 */
[----:B------:R-:W2:Y:S01]  /*6ac0*/  LDC.64 R16, c[0x4][R16] ;  /* 0x0100000010107b82 */ /* 0x000ea20000000a00 */
[----:B------:R-:W-:Y:S02]  /*6ad0*/  HFMA2 R12, -RZ, RZ, 0, 5.9604644775390625e-08 ;  /* 0x00000001ff0c7431 */ /* 0x000fe400000001ff */
[----:B------:R-:W-:Y:S02]  /*6ae0*/  IMAD.MOV.U32 R8, RZ, RZ, 0x70 ;  /* 0x00000070ff087424 */ /* 0x000fe400078e00ff */
[----:B------:R-:W-:Y:S01]  /*6af0*/  IMAD.MOV.U32 R13, RZ, RZ, RZ ;  /* 0x000000ffff0d7224 */ /* 0x000fe200078e00ff */
[----:B------:R-:W3:Y:S01]  /*6b00*/  LDCU.64 UR6, c[0x4][0x88] ;  /* 0x01001100ff0677ac */ /* 0x000ee20008000a00 */
[----:B------:R-:W4:Y:S01]  /*6b10*/  LDCU.64 UR4, c[0x4][0x8] ;  /* 0x01000100ff0477ac */ /* 0x000f220008000a00 */
[----:B-1----:R-:W-:Y:S02]  /*6b20*/  MOV R4, UR8 ;  /* 0x0000000800047c02 */ /* 0x002fe40008000f00 */
[----:B------:R-:W-:Y:S02]  /*6b30*/  MOV R5, UR9 ;  /* 0x0000000900057c02 */ /* 0x000fe40008000f00 */
[----:B---3--:R-:W-:Y:S01]  /*6b40*/  MOV R7, UR7 ;  /* 0x0000000700077c02 */ /* 0x008fe20008000f00 */
[----:B------:R-:W-:Y:S01]  /*6b50*/  IMAD.U32 R6, RZ, RZ, UR6 ;  /* 0x00000006ff067e24 */ /* 0x000fe2000f8e00ff */
[----:B----4-:R-:W-:Y:S01]  /*6b60*/  MOV R11, UR5 ;  /* 0x00000005000b7c02 */ /* 0x010fe20008000f00 */
[----:B------:R-:W-:Y:S02]  /*6b70*/  IMAD.U32 R10, RZ, RZ, UR4 ;  /* 0x00000004ff0a7e24 */ /* 0x000fe4000f8e00ff */
[----:B------:R-:W-:Y:S07]  /*6b80*/  LEPC R20, `(.L_x_109) ;  /* 0x000000001014794e */ /* 0x000fee0000000000 */
[----:B--2---:R-:W-:Y:S05]  /*6b90*/  CALL.ABS.NOINC R16 ;  /* 0x0000000010007343 */ /* 0x004fea0003c00000 */
.L_x_109:
[----:B------:R-:W-:Y:S05]  /*6ba0*/  BSYNC.RECONVERGENT B6 ;  /* 0x0000000000067941 */ /* 0x000fea0003800200 */
.L_x_108:
[----:B------:R-:W-:Y:S02]  /*6bb0*/  R2UR UR6, R143 ;  /* 0x000000008f0672ca */ /* 0x000fe400000e0000 */
[----:B------:R-:W-:Y:S02]  /*6bc0*/  R2UR UR5, R154 ;  /* 0x000000009a0572ca */ /* 0x000fe400000e0000 */
[----:B------:R-:W-:Y:S02]  /*6bd0*/  R2UR UR4, R153 ;  /* 0x00000000990472ca */ /* 0x000fe400000e0000 */
[----:B------:R-:W-:Y:S02]  /*6be0*/  ISETP.NE.U32.AND P4, PT, R136, RZ, PT ;  /* 0x000000ff8800720c */ /* 0x000fe40003f85070 */
[----:B------:R-:W-:Y:S02]  /*6bf0*/  ISETP.NE.U32.AND P2, PT, RZ, UR60, PT ;  /* 0x0000003cff007c0c */ /* 0x000fe4000bf45070 */
[----:B------:R-:W-:Y:S02]  /*6c00*/  ISETP.NE.AND.EX P4, PT, R137, RZ, PT, P4 ;  /* 0x000000ff8900720c */ /* 0x000fe40003f85340 */
[----:B------:R-:W-:Y:S01]  /*6c10*/  ISETP.NE.AND.EX P2, PT, RZ, UR61, PT, P2 ;  /* 0x0000003dff007c0c */ /* 0x000fe2000bf45320 */
[----:B------:R-:W-:Y:S02]  /*6c20*/  UISETP.NE.AND UP2, UPT, UR6, URZ, UPT ;  /* 0x000000ff0600728c */ /* 0x000fe4000bf45270 */
[----:B------:R-:W-:Y:S04]  /*6c30*/  UISETP.NE.U32.AND UP0, UPT, UR5, URZ, UPT ;  /* 0x000000ff0500728c */ /* 0x000fe8000bf05070 */
[----:B------:R-:W-:Y:S01]  /*6c40*/  UISETP.NE.AND.EX UP1, UPT, UR4, URZ, UPT, UP0 ;  /* 0x000000ff0400728c */ /* 0x000fe2000bf25300 */
[----:B------:R-:W-:Y:S01]  /*6c50*/  PLOP3.LUT P1, PT, PT, PT, UP2, 0x80, 0x8 ;  /* 0x000000000008781c */ /* 0x000fe20003f2f028 */
[----:B------:R-:W-:Y:S03]  /*6c60*/  UPLOP3.LUT UP0, UPT, UPT, UPT, UPT, 0x40, 0x4 ;  /* 0x000000000004789c */ /* 0x000fe60003f0e870 */
[----:B------:R-:W-:Y:S06]  /*6c70*/  @UP2 UPLOP3.LUT UP0, UPT, UPT, UPT, UP1, 0x80, 0x8 ;  /* 0x000000000008289c */ /* 0x000fec0003f0f010 */
[----:B------:R-:W-:Y:S01]  /*6c80*/  PLOP3.LUT P0, PT, PT, PT, UP0, 0x80, 0x8 ;  /* 0x000000000008781c */ /* 0x000fe20003f0f008 */
[----:B------:R-:W-:Y:S01]  /*6c90*/  @!UPT UIADD3 URZ, UPT, UPT, URZ, URZ, URZ ;  /* 0x000000fffffff290 */ /* 0x000fe2000fffe0ff */
[----:B------:R-:W-:Y:S11]  /*6ca0*/  BRA.U !UP1, `(.L_x_111) ;  /* 0x0000000109407547 */ /* 0x000ff6000b800000 */
[----:B------:R-:W-:Y:S01]  /*6cb0*/  UISETP.NE.U32.AND UP0, UPT, UR60, URZ, UPT ;  /* 0x000000ff3c00728c */ /* 0x000fe2000bf05070 */
[----:B------:R-:W-:Y:S01]  /*6cc0*/  R2UR UR6, R154 ;  /* 0x000000009a0672ca */ /* 0x000fe200000e0000 */
[----:B------:R-:W1:Y:S01]  /*6cd0*/  LDCU.64 UR8, c[0x0][0x358] ;  /* 0x00006b00ff0877ac */ /* 0x000e620008000a00 */
[----:B------:R-:W-:Y:S02]  /*6ce0*/  HFMA2 R139, -RZ, RZ, 0, 5.9604644775390625e-08 ;  /* 0x00000001ff8b7431 */ /* 0x000fe400000001ff */
[----:B--2---:R-:W-:Y:S01]  /*6cf0*/  IMAD.MOV.U32 R0, RZ, RZ, 0x1 ;  /* 0x00000001ff007424 */ /* 0x004fe200078e00ff */
[----:B------:R-:W-:Y:S06]  /*6d00*/  UISETP.NE.AND.EX UP0, UPT, UR61, URZ, UPT, UP0 ;  /* 0x000000ff3d00728c */ /* 0x000fec000bf05300 */
[----:B------:R-:W-:Y:S05]  /*6d10*/  PLOP3.LUT P3, PT, PT, PT, UP0, 0x80, 0x8 ;  /* 0x000000000008781c */ /* 0x000fea0003f6f008 */
[----:B------:R-:W2:Y:S01]  /*6d20*/  @UP0 LDCU.64 UR4, c[0x0][0xc88] ;  /* 0x00019100ff0407ac */ /* 0x000ea20008000a00 */
[----:B------:R-:W-:Y:S07]  /*6d30*/  @UP0 UIMAD UR6, UR36, UR6, URZ ;  /* 0x00000006240602a4 */ /* 0x000fee000f8e02ff */
[----:B------:R-:W-:Y:S01]  /*6d40*/  @!P3 PRMT R139, R0, 0x7610, R139 ;  /* 0x00007610008bb816 */ /* 0x000fe2000000008b */
[----:B--2---:R-:W-:Y:S06]  /*6d50*/  @UP0 UIMAD.WIDE UR4, UR6, 0x4, UR4 ;  /* 0x00000004060408a5 */ /* 0x004fec000f8e0204 */
[----:B------:R-:W-:Y:S02]  /*6d60*/  IMAD.U32 R4, RZ, RZ, UR4 ;  /* 0x00000004ff047e24 */ /* 0x000fe4000f8e00ff */
[----:B------:R-:W-:Y:S03]  /*6d70*/  IMAD.U32 R5, RZ, RZ, UR5 ;  /* 0x00000005ff057e24 */ /* 0x000fe6000f8e00ff */
[----:B------:R-:W2:Y:S02]  /*6d80*/  @!UP0 LDCU UR4, c[0x0][0xc80] ;  /* 0x00019000ff0487ac */ /* 0x000ea40008000800 */
[----:B-1---5:R1:W5:Y:S02]  /*6d90*/  @P3 LDG.E R71, desc[UR8][R4.64] ;  /* 0x0000000804473981 */ /* 0x022364000c1e1900 */
[----:B-12---:R-:W-:Y:S02]  /*6da0*/  @!P3 MOV R71, UR4 ;  /* 0x000000040047bc02 */ /* 0x006fe40008000f00 */
.L_x_111:
[----:B------:R-:W-:Y:S05]  /*6db0*/  @!P4 BRA `(.L_x_112) ;  /* 0x000000000024c947 */ /* 0x000fea0003800000 */
[----:B------:R-:W-:Y:S01]  /*6dc0*/  ISETP.NE.U32.AND P3, PT, R134, RZ, PT ;  /* 0x000000ff8600720c */ /* 0x000fe20003f65070 */
[----:B------:R-:W1:Y:S03]  /*6dd0*/  LDCU.64 UR4, c[0x0][0x358] ;  /* 0x00006b00ff0477ac */ /* 0x000e660008000a00 */
[----:B------:R-:W-:Y:S11]  /*6de0*/  ISETP.NE.AND.EX P3, PT, R135, RZ, PT, P3 ;  /* 0x000000ff8700720c */ /* 0x000ff60003f65330 */
[----:B------:R-:W-:Y:S02]  /*6df0*/  @!UPT UIADD3 URZ, UPT, UPT, URZ, URZ, URZ ;  /* 0x000000fffffff290 */ /* 0x000fe4000fffe0ff */
[----:B------:R-:W3:Y:S01]  /*6e00*/  @P3 LDC.64 R4, c[0x0][0xca8] ;  /* 0x00032a00ff043b82 */ /* 0x000ee20000000a00 */
[----:B--2---:R-:W-:Y:S04]  /*6e10*/  @P3 IMAD R0, R136, UR36, RZ ;  /* 0x0000002488003c24 */ /* 0x004fe8000f8e02ff */
[----:B---3--:R-:W-:Y:S05]  /*6e20*/  @P3 IMAD.WIDE R4, R0, 0x4, R4 ;  /* 0x0000000400043825 */ /* 0x008fea00078e0204 */
[----:B-1---5:R1:W5:Y:S02]  /*6e30*/  @P3 LDG.E R68, desc[UR4][R4.64] ;  /* 0x0000000404443981 */ /* 0x022364000c1e1900 */
[----:B-1----:R-:W3:Y:S02]  /*6e40*/  @!P3 LDC R68, c[0x0][0xca0] ;  /* 0x00032800ff44bb82 */ /* 0x002ee40000000800 */
.L_x_112:
[----:B-----5:R-:W-:Y:S01]  /*6e50*/  FSETP.NEU.AND P3, PT, R71, RZ, PT ;  /* 0x000000ff4700720b */ /* 0x020fe20003f6d000 */
[----:B------:R-:W-:Y:S01]  /*6e60*/  IMAD.SHL.U32 R164, R133, 0x2, RZ ;  /* 0x0000000285a47824 */ /* 0x000fe200078e00ff */
[----:B------:R-:W-:Y:S01]  /*6e70*/  SEL R5, RZ, 0xffffffff, P2 ;  /* 0xffffffffff057807 */ /* 0x000fe20001000000 */
[----:B------:R-:W-:Y:S01]  /*6e80*/  IMAD.SHL.U32 R78, R150, 0x10, RZ ;  /* 0x00000010964e7824 */ /* 0x000fe200078e00ff */
[----:B------:R-:W-:Y:S01]  /*6e90*/  @P1 LOP3.LUT P2, RZ, R139, 0xff, RZ, 0xc0, !PT ;  /* 0x000000ff8bff1812 */ /* 0x000fe2000784c0ff */
[----:B------:R-:W-:Y:S01]  /*6ea0*/  VIADD R163, R164, UR46 ;  /* 0x0000002ea4a37c36 */ /* 0x000fe20008000000 */
[----:B------:R-:W-:Y:S01]  /*6eb0*/  @P1 SEL R4, RZ, 0xffffffff, P3 ;  /* 0xffffffffff041807 */ /* 0x000fe20001800000 */
[----:B------:R-:W-:Y:S01]  /*6ec0*/  IMAD.MOV.U32 R94, RZ, RZ, -0x10 ;  /* 0xfffffff0ff5e7424 */ /* 0x000fe200078e00ff */
[----:B------:R-:W-:Y:S01]  /*6ed0*/  LOP3.LUT R149, R149, 0x1, RZ, 0x3c, !PT ;  /* 0x0000000195957812 */ /* 0x000fe200078e3cff */
[----:B------:R-:W-:Y:S01]  /*6ee0*/  IMAD.SHL.U32 R92, R151, 0x10, RZ ;  /* 0x00000010975c7824 */ /* 0x000fe200078e00ff */
[----:B------:R-:W-:Y:S01]  /*6ef0*/  @P0 SEL R4, R5, R4, !P2 ;  /* 0x0000000405040207 */ /* 0x000fe20005000000 */
[C---:B------:R-:W-:Y:S01]  /*6f00*/  IMAD.IADD R147, R163.reuse, 0x1, R78 ;  /* 0x00000001a3937824 */ /* 0x040fe200078e024e */
[----:B------:R-:W-:Y:S01]  /*6f10*/  PLOP3.LUT P0, PT, PT, PT, UP1, 0x80, 0x8 ;  /* 0x000000000008781c */ /* 0x000fe20003f0f018 */
[----:B------:R-:W-:Y:S01]  /*6f20*/  IMAD.U32 R3, RZ, RZ, UR39 ;  /* 0x00000027ff037e24 */ /* 0x000fe2000f8e00ff */
[----:B------:R-:W-:Y:S01]  /*6f30*/  @P1 LOP3.LUT R4, R4, 0x1, RZ, 0xc0, !PT ;  /* 0x0000000104041812 */ /* 0x000fe200078ec0ff */
[----:B------:R-:W-:Y:S01]  /*6f40*/  IMAD.IADD R162, R163, 0x1, R92 ;  /* 0x00000001a3a27824 */ /* 0x000fe200078e025c */
[----:B------:R-:W-:Y:S01]  /*6f50*/  LOP3.LUT P4, R145, R139, 0xff, RZ, 0xc0, !PT ;  /* 0x000000ff8b917812 */ /* 0x000fe2000788c0ff */
[--C-:B------:R-:W-:Y:S01]  /*6f60*/  IMAD.IADD R159, R92, 0x1, R147.reuse ;  /* 0x000000015c9f7824 */ /* 0x100fe200078e0293 */
[----:B------:R-:W-:Y:S01]  /*6f70*/  ISETP.NE.U32.OR P5, PT, R4, 0x1, !P1 ;  /* 0x000000010400780c */ /* 0x000fe20004fa5470 */
[----:B------:R-:W-:Y:S01]  /*6f80*/  IMAD.U32 R4, RZ, RZ, UR39 ;  /* 0x00000027ff047e24 */ /* 0x000fe2000f8e00ff */
[----:B------:R-:W-:Y:S01]  /*6f90*/  BSSY B1, `(.L_x_113) ;  /* 0x000004a000017945 */ /* 0x000fe20003800000 */
[----:B------:R-:W-:Y:S01]  /*6fa0*/  IMAD.MOV.U32 R79, RZ, RZ, 0x1 ;  /* 0x00000001ff4f7424 */ /* 0x000fe200078e00ff */
[----:B------:R-:W-:Y:S01]  /*6fb0*/  P2R R157, PR, RZ, 0x20 ;  /* 0x00000020ff9d7803 */ /* 0x000fe20000000000 */
[----:B------:R-:W-:Y:S01]  /*6fc0*/  IMAD.MOV.U32 R77, RZ, RZ, RZ ;  /* 0x000000ffff4d7224 */ /* 0x000fe200078e00ff */
[----:B--2---:R-:W-:Y:S02]  /*6fd0*/  SHF.L.U32 R0, R4, 0x1f, RZ ;  /* 0x0000001f04007819 */ /* 0x004fe400000006ff */
[----:B------:R-:W-:Y:S02]  /*6fe0*/  CS2R R130, SRZ ;  /* 0x0000000000827805 */ /* 0x000fe4000001ff00 */
[----:B------:R-:W-:Y:S02]  /*6ff0*/  SEL R4, RZ, 0xffffffff, P3 ;  /* 0xffffffffff047807 */ /* 0x000fe40001800000 */
[----:B------:R-:W-:Y:S02]  /*7000*/  CS2R R128, SRZ ;  /* 0x0000000000807805 */ /* 0x000fe4000001ff00 */
[----:B------:R-:W-:Y:S02]  /*7010*/  CS2R R122, SRZ ;  /* 0x00000000007a7805 */ /* 0x000fe4000001ff00 */
[----:B------:R-:W-:Y:S02]  /*7020*/  CS2R R120, SRZ ;  /* 0x0000000000787805 */ /* 0x000fe4000001ff00 */
[----:B------:R-:W-:Y:S02]  /*7030*/  @P0 SEL R4, R5, R4, !P4 ;  /* 0x0000000405040207 */ /* 0x000fe40006000000 */
[----:B------:R-:W-:Y:S02]  /*7040*/  CS2R R114, SRZ ;  /* 0x0000000000727805 */ /* 0x000fe4000001ff00 */
[----:B------:R-:W-:Y:S02]  /*7050*/  @P5 SHF.L.U32 R6, R149, 0x1f, RZ ;  /* 0x0000001f95065819 */ /* 0x000fe400000006ff */
[----:B------:R-:W-:Y:S02]  /*7060*/  CS2R R112, SRZ ;  /* 0x0000000000707805 */ /* 0x000fe4000001ff00 */
[----:B------:R-:W-:Y:S02]  /*7070*/  LOP3.LUT R4, R4, 0x1, RZ, 0xc0, !PT ;  /* 0x0000000104047812 */ /* 0x000fe400078ec0ff */
[----:B------:R-:W-:Y:S01]  /*7080*/  CS2R R106, SRZ ;  /* 0x00000000006a7805 */ /* 0x000fe2000001ff00 */
[----:B------:R-:W1:Y:S01]  /*7090*/  @P5 SYNCS.PHASECHK.TRANS64.TRYWAIT P2, [UR46+0x80], R6 ;  /* 0x00008006ff0055a7 */ /* 0x000e62000804112e */
[----:B------:R-:W-:Y:S02]  /*70a0*/  ISETP.NE.AND P0, PT, RZ, UR39, PT ;  /* 0x00000027ff007c0c */ /* 0x000fe4000bf05270 */
[----:B------:R-:W-:Y:S02]  /*70b0*/  CS2R R104, SRZ ;  /* 0x0000000000687805 */ /* 0x000fe4000001ff00 */
[----:B------:R-:W-:Y:S02]  /*70c0*/  ISETP.NE.U32.AND P3, PT, R4, 0x1, PT ;  /* 0x000000010400780c */ /* 0x000fe40003f65070 */
[----:B------:R-:W-:Y:S02]  /*70d0*/  CS2R R98, SRZ ;  /* 0x0000000000627805 */ /* 0x000fe4000001ff00 */
[----:B------:R-:W-:Y:S02]  /*70e0*/  CS2R R96, SRZ ;  /* 0x0000000000607805 */ /* 0x000fe4000001ff00 */
[----:B------:R-:W-:Y:S02]  /*70f0*/  CS2R R90, SRZ ;  /* 0x00000000005a7805 */ /* 0x000fe4000001ff00 */
[----:B------:R-:W-:Y:S02]  /*7100*/  P2R R93, PR, RZ, 0x8 ;  /* 0x00000008ff5d7803 */ /* 0x000fe40000000000 */
[----:B------:R-:W-:Y:S02]  /*7110*/  CS2R R88, SRZ ;  /* 0x0000000000587805 */ /* 0x000fe4000001ff00 */
[----:B------:R-:W-:Y:S02]  /*7120*/  ISETP.NE.U32.AND P3, PT, R138, 0x1, PT ;  /* 0x000000018a00780c */ /* 0x000fe40003f65070 */
[----:B------:R-:W-:Y:S02]  /*7130*/  CS2R R82, SRZ ;  /* 0x0000000000527805 */ /* 0x000fe4000001ff00 */
[----:B------:R-:W-:Y:S02]  /*7140*/  CS2R R80, SRZ ;  /* 0x0000000000507805 */ /* 0x000fe4000001ff00 */
[----:B------:R-:W-:Y:S02]  /*7150*/  CS2R R86, SRZ ;  /* 0x0000000000567805 */ /* 0x000fe4000001ff00 */
[----:B------:R-:W-:Y:S02]  /*7160*/  SEL R94, R94, 0x10, !P3 ;  /* 0x000000105e5e7807 */ /* 0x000fe40005800000 */
[----:B------:R-:W-:Y:S01]  /*7170*/  CS2R R84, SRZ ;  /* 0x0000000000547805 */ /* 0x000fe2000001ff00 */
[----:B------:R-:W-:Y:S01]  /*7180*/  IMAD R69, R3, 0xc0, R2 ;  /* 0x000000c003457824 */ /* 0x000fe200078e0202 */
[----:B------:R2:W4:Y:S01]  /*7190*/  SYNCS.PHASECHK.TRANS64.TRYWAIT P1, [UR46+0xf0], R0 ;  /* 0x0000f000ff0075a7 */ /* 0x000522000802112e */
[----:B------:R-:W-:Y:S01]  /*71a0*/  SEL R70, RZ, 0xc0, P0 ;  /* 0x000000c0ff467807 */ /* 0x000fe20000000000 */
[----:B------:R-:W-:Y:S02]  /*71b0*/  IMAD.IADD R163, R163, 0x1, R94 ;  /* 0x00000001a3a37824 */ /* 0x000fe400078e025e */
[C---:B------:R-:W-:Y:S02]  /*71c0*/  IMAD.IADD R161, R94.reuse, 0x1, R162 ;  /* 0x000000015ea17824 */ /* 0x040fe400078e02a2 */
[C---:B------:R-:W-:Y:S02]  /*71d0*/  IMAD.IADD R160, R94.reuse, 0x1, R147 ;  /* 0x000000015ea07824 */ /* 0x040fe400078e0293 */
[----:B------:R-:W-:Y:S01]  /*71e0*/  IMAD.IADD R158, R94, 0x1, R159 ;  /* 0x000000015e9e7824 */ /* 0x000fe200078e029f */
[----:B-1----:R-:W-:Y:S01]  /*71f0*/  @P5 SEL R79, RZ, 0x1, !P2 ;  /* 0x00000001ff4f5807 */ /* 0x002fe20005000000 */
[----:B--2---:R-:W-:Y:S06]  /*7200*/  @!P5 BRA `(.L_x_114) ;  /* 0x000000000088d947 */ /* 0x004fec0003800000 */
[----:B------:R-:W-:Y:S01]  /*7210*/  IMAD.MOV.U32 R131, RZ, RZ, RZ ;  /* 0x000000ffff837224 */ /* 0x000fe200078e00ff */
[----:B------:R-:W-:Y:S01]  /*7220*/  ISETP.NE.AND P0, PT, R79, RZ, PT ;  /* 0x000000ff4f00720c */ /* 0x000fe20003f05270 */
[----:B------:R-:W-:Y:S01]  /*7230*/  BSSY B0, `(.L_x_115) ;  /* 0x0000014000007945 */ /* 0x000fe20003800000 */
[----:B------:R-:W-:Y:S02]  /*7240*/  CS2R R86, SRZ ;  /* 0x0000000000567805 */ /* 0x000fe4000001ff00 */
        /* <DEDUP_REMOVED lines=13> */
[----:B------:R-:W-:Y:S01]  /*7320*/  CS2R R128, SRZ ;  /* 0x0000000000807805 */ /* 0x000fe2000001ff00 */
[----:B------:R-:W-:Y:S06]  /*7330*/  @P0 BRA `(.L_x_116) ;  /* 0x00000000000c0947 */ /* 0x000fec0003800000 */
[----:B------:R-:W-:Y:S04]  /*7340*/  SHF.L.U32 R4, R149, 0x1f, RZ ;  /* 0x0000001f95047819 */ /* 0x000fe800000006ff */
[----:B------:R-:W1:Y:S02]  /*7350*/  SYNCS.PHASECHK.TRANS64.TRYWAIT P0, [UR46+0x80], R4 ;  /* 0x00008004ff0075a7 */ /* 0x000e64000800112e */
[----:B-1----:R-:W-:Y:S05]  /*7360*/  @!P0 BRA `(.L_x_117) ;  /* 0x0000005c00e88947 */ /* 0x002fea0003800000 */
.L_x_116:
[----:B------:R-:W-:Y:S05]  /*7370*/  BSYNC B0 ;  /* 0x0000000000007941 */ /* 0x000fea0003800000 */
.L_x_115:
[----:B------:R-:W-:Y:S01]  /*7380*/  ISETP.NE.AND P0, PT, R93, RZ, PT ;  /* 0x000000ff5d00720c */ /* 0x000fe20003f05270 */
[----:B------:R-:W-:Y:S11]  /*7390*/  HFMA2 R77, -RZ, RZ, 0, 5.9604644775390625e-08 ;  /* 0x00000001ff4d7431 */ /* 0x000ff600000001ff */
[----:B------:R-:W-:Y:S01]  /*73a0*/  @!UPT UIADD3 URZ, UPT, UPT, URZ, URZ, URZ ;  /* 0x000000fffffff290 */ /* 0x000fe2000fffe0ff */
[----:B------:R2:W1:Y:S04]  /*73b0*/  @P0 LDS.128 R84, [R164+UR46+0x400] ;  /* 0x0004002ea4540984 */ /* 0x0004680008000c00 */
[----:B------:R2:W1:Y:S04]  /*73c0*/  @P0 LDS.128 R80, [R163+0x400] ;  /* 0x00040000a3500984 */ /* 0x0004680000000c00 */
[----:B------:R2:W1:Y:S04]  /*73d0*/  @P0 LDS.128 R88, [R162+0x400] ;  /* 0x00040000a2580984 */ /* 0x0004680000000c00 */
[----:B------:R2:W1:Y:S04]  /*73e0*/  @P0 LDS.128 R96, [R161+0x400] ;  /* 0x00040000a1600984 */ /* 0x0004680000000c00 */
[----:B------:R2:W1:Y:S04]  /*73f0*/  @P0 LDS.128 R104, [R147+0x400] ;  /* 0x0004000093680984 */ /* 0x0004680000000c00 */
[----:B------:R2:W1:Y:S04]  /*7400*/  @P0 LDS.128 R112, [R160+0x400] ;  /* 0x00040000a0700984 */ /* 0x0004680000000c00 */
[----:B------:R2:W1:Y:S04]  /*7410*/  @P0 LDS.128 R120, [R159+0x400] ;  /* 0x000400009f780984 */ /* 0x0004680000000c00 */
[----:B------:R2:W1:Y:S02]  /*7420*/  @P0 LDS.128 R128, [R158+0x400] ;  /* 0x000400009e800984 */ /* 0x0004640000000c00 */
.L_x_114:
[----:B------:R-:W-:Y:S05]  /*7430*/  BSYNC B1 ;  /* 0x0000000000017941 */ /* 0x000fea0003800000 */
.L_x_113:
[----:B------:R-:W-:Y:S05]  /*7440*/  IMAD.IADD R64, R69, 0x1, R70 ;  /* 0x0000000145407824 */ /* 0x000fea00078e0246 */
[----:B-1----:R-:W-:Y:S04]  /*7450*/  SHF.R.U32.HI R3, RZ, 0x15, R64 ;  /* 0x00000015ff037819 */ /* 0x002fe80000011640 */
[----:B------:R-:W-:Y:S01]  /*7460*/  LOP3.LUT P0, RZ, R3, 0x3, R140, 0x48, !PT ;  /* 0x0000000303ff7812 */ /* 0x000fe2000780488c */
[----:B------:R-:W-:Y:S01]  /*7470*/  @!UPT UIADD3 URZ, UPT, UPT, URZ, URZ, URZ ;  /* 0x000000fffffff290 */ /* 0x000fe2000fffe0ff */
[----:B----4-:R-:W-:Y:S11]  /*7480*/  @P1 BRA `(.L_x_118) ;  /* 0x0000000000081947 */ /* 0x010ff60003800000 */
[----:B------:R-:W1:Y:S02]  /*7490*/  SYNCS.PHASECHK.TRANS64.TRYWAIT P1, [UR46+0xf0], R0 ;  /* 0x0000f000ff0075a7 */ /* 0x000e64000802112e */
[----:B-1----:R-:W-:Y:S05]  /*74a0*/  @!P1 BRA `(.L_x_119) ;  /* 0x0000005c00b09947 */ /* 0x002fea0003800000 */
.L_x_118:
[----:B------:R-:W-:Y:S05]  /*74b0*/  @!P0 BRA `(.L_x_120) ;  /* 0x0000000000408947 */ /* 0x000fea0003800000 */
[----:B------:R-:W4:Y:S01]  /*74c0*/  LDCU.64 UR8, c[0x4][0x70] ;  /* 0x01000e00ff0877ac */ /* 0x000f220008000a00 */
[----:B------:R-:W-:Y:S01]  /*74d0*/  MOV R15, 0x0 ;  /* 0x00000000000f7802 */ /* 0x000fe20000000f00 */
[----:B------:R-:W-:Y:S02]  /*74e0*/  HFMA2 R12, -RZ, RZ, 0, 5.9604644775390625e-08 ;  /* 0x00000001ff0c7431 */ /* 0x000fe400000001ff */
[----:B------:R-:W-:Y:S02]  /*74f0*/  IMAD.MOV.U32 R8, RZ, RZ, 0x192 ;  /* 0x00000192ff087424 */ /* 0x000fe400078e00ff */
[----:B------:R-:W-:Y:S01]  /*7500*/  IMAD.MOV.U32 R13, RZ, RZ, RZ ;  /* 0x000000ffff0d7224 */ /* 0x000fe200078e00ff */
[----:B------:R-:W5:Y:S01]  /*7510*/  LDCU.64 UR6, c[0x4][0x78] ;  /* 0x01000f00ff0677ac */ /* 0x000f620008000a00 */
[----:B------:R-:W1:Y:S01]  /*7520*/  LDC.64 R14, c[0x4][R15] ;  /* 0x010000000f0e7b82 */ /* 0x000e620000000a00 */
[----:B------:R-:W2:Y:S01]  /*7530*/  LDCU.64 UR4, c[0x4][0x10] ;  /* 0x01000200ff0477ac */ /* 0x000ea20008000a00 */
[----:B----4-:R-:W-:Y:S01]  /*7540*/  MOV R5, UR9 ;  /* 0x0000000900057c02 */ /* 0x010fe20008000f00 */
[----:B------:R-:W-:Y:S01]  /*7550*/  IMAD.U32 R4, RZ, RZ, UR8 ;  /* 0x00000008ff047e24 */ /* 0x000fe2000f8e00ff */
[----:B-----5:R-:W-:Y:S01]  /*7560*/  MOV R7, UR7 ;  /* 0x0000000700077c02 */ /* 0x020fe20008000f00 */
[----:B------:R-:W-:Y:S01]  /*7570*/  IMAD.U32 R6, RZ, RZ, UR6 ;  /* 0x00000006ff067e24 */ /* 0x000fe2000f8e00ff */
[----:B--2---:R-:W-:Y:S01]  /*7580*/  MOV R11, UR5 ;  /* 0x00000005000b7c02 */ /* 0x004fe20008000f00 */
[----:B------:R-:W-:Y:S02]  /*7590*/  IMAD.U32 R10, RZ, RZ, UR4 ;  /* 0x00000004ff0a7e24 */ /* 0x000fe4000f8e00ff */
[----:B------:R-:W-:Y:S07]  /*75a0*/  LEPC R20, `(.L_x_120) ;  /* 0x000000001014794e */ /* 0x000fee0000000000 */
[----:B-1-3--:R-:W-:Y:S05]  /*75b0*/  CALL.ABS.NOINC R14 ;  /* 0x000000000e007343 */ /* 0x00afea0003c00000 */
.L_x_120:
[----:B------:R-:W-:Y:S01]  /*75c0*/  SHF.L.U32 R72, R84, 0x10, RZ ;  /* 0x0000001054487819 */ /* 0x000fe200000006ff */
[----:B------:R-:W-:Y:S05]  /*75d0*/  WARPSYNC.ALL ;  /* 0x0000000000007948 */ /* 0x000fea0003800000 */
[----:B------:R-:W-:Y:S01]  /*75e0*/  R2UR UR4, R64 ;  /* 0x00000000400472ca */ /* 0x000fe200000e0000 */
[----:B------:R-:W-:Y:S01]  /*75f0*/  BSSY.RECONVERGENT B0, `(.L_x_121) ;  /* 0x0000101000007945 */ /* 0x000fe20003800200 */
[----:B------:R-:W-:Y:S02]  /*7600*/  LOP3.LUT R74, R84, 0xffff0000, RZ, 0xc0, !PT ;  /* 0xffff0000544a7812 */ /* 0x000fe400078ec0ff */
[----:B------:R-:W-:Y:S02]  /*7610*/  LOP3.LUT R76, R85, 0xffff0000, RZ, 0xc0, !PT ;  /* 0xffff0000554c7812 */ /* 0x000fe400078ec0ff */
[----:B------:R-:W-:Y:S02]  /*7620*/  SHF.L.U32 R73, R86, 0x10, RZ ;  /* 0x0000001056497819 */ /* 0x000fe400000006ff */
[----:B------:R-:W-:Y:S02]  /*7630*/  SHF.L.U32 R75, R80, 0x10, RZ ;  /* 0x00000010504b7819 */ /* 0x000fe400000006ff */
[----:B------:R-:W-:Y:S02]  /*7640*/  R2UR UR5, R155 ;  /* 0x000000009b0572ca */ /* 0x000fe400000e0000 */
[----:B------:R-:W-:Y:S01]  /*7650*/  ISETP.NE.AND P0, PT, R152, RZ, PT ;  /* 0x000000ff9800720c */ /* 0x000fe20003f05270 */
[----:B------:R-:W4:Y:S01]  /*7660*/  LDTM.x64 R4, tmem[UR4] ;  /* 0x00000004000479ee */ /* 0x000f220008340000 */
[----:B------:R-:W-:Y:S09]  /*7670*/  NOP ;  /* 0x0000000000007918 */ /* 0x000ff20000000000 */
[----:B----4-:R-:W-:Y:S01]  /*7680*/  SYNCS.ARRIVE.TRANS64.RED.A1T0 RZ, [UR5], RZ ;  /* 0x000000ffffff79a7 */ /* 0x010fe20008100405 */
[C---:B-1-3--:R-:W-:Y:S01]  /*7690*/  FMUL R0, R68.reuse, R4 ;  /* 0x0000000444007220 */ /* 0x04afe20000400000 */
[C---:B------:R-:W-:Y:S01]  /*76a0*/  FMUL R3, R68.reuse, R5 ;  /* 0x0000000544037220 */ /* 0x040fe20000400000 */
[C---:B------:R-:W-:Y:S01]  /*76b0*/  FMUL R6, R68.reuse, R6 ;  /* 0x0000000644067220 */ /* 0x040fe20000400000 */
[C---:B------:R-:W-:Y:S01]  /*76c0*/  FMUL R7, R68.reuse, R7 ;  /* 0x0000000744077220 */ /* 0x040fe20000400000 */
[----:B------:R-:W-:Y:S01]  /*76d0*/  FFMA R0, R71, R72, R0 ;  /* 0x0000004847007223 */ /* 0x000fe20000000000 */
[----:B------:R-:W-:Y:S01]  /*76e0*/  SHF.L.U32 R72, R85, 0x10, RZ ;  /* 0x0000001055487819 */ /* 0x000fe200000006ff */
[C---:B------:R-:W-:Y:S01]  /*76f0*/  FMUL R4, R68.reuse, R8 ;  /* 0x0000000844047220 */ /* 0x040fe20000400000 */
[----:B------:R-:W-:Y:S01]  /*7700*/  FFMA R3, R71, R74, R3 ;  /* 0x0000004a47037223 */ /* 0x000fe20000000003 */
[----:B------:R-:W-:Y:S01]  /*7710*/  LOP3.LUT R74, R87, 0xffff0000, RZ, 0xc0, !PT ;  /* 0xffff0000574a7812 */ /* 0x000fe200078ec0ff */
[----:B------:R-:W-:Y:S01]  /*7720*/  FMUL R5, R68, R9 ;  /* 0x0000000944057220 */ /* 0x000fe20000400000 */
[C---:B------:R-:W-:Y:S01]  /*7730*/  FFMA R6, R71.reuse, R72, R6 ;  /* 0x0000004847067223 */ /* 0x040fe20000000006 */
[----:B------:R-:W-:Y:S01]  /*7740*/  LOP3.LUT R72, R86, 0xffff0000, RZ, 0xc0, !PT ;  /* 0xffff000056487812 */ /* 0x000fe200078ec0ff */
[----:B------:R-:W-:Y:S01]  /*7750*/  FFMA R7, R71, R76, R7 ;  /* 0x0000004c47077223 */ /* 0x000fe20000000007 */
[----:B------:R-:W-:Y:S01]  /*7760*/  LOP3.LUT R76, R83, 0xffff0000, RZ, 0xc0, !PT ;  /* 0xffff0000534c7812 */ /* 0x000fe200078ec0ff */
[----:B------:R-:W-:Y:S01]  /*7770*/  FFMA R4, R71, R73, R4 ;  /* 0x0000004947047223 */ /* 0x000fe20000000004 */
[----:B------:R-:W-:Y:S01]  /*7780*/  SHF.L.U32 R73, R87, 0x10, RZ ;  /* 0x0000001057497819 */ /* 0x000fe200000006ff */
[----:B------:R-:W-:Y:S01]  /*7790*/  FMUL R10, R68, R10 ;  /* 0x0000000a440a7220 */ /* 0x000fe20000400000 */
[----:B------:R-:W-:Y:S01]  /*77a0*/  F2FP.BF16.F32.PACK_AB R100, R3, R0 ;  /* 0x000000000364723e */ /* 0x000fe200000010ff */
[----:B------:R-:W-:Y:S01]  /*77b0*/  FFMA R5, R71, R72, R5 ;  /* 0x0000004847057223 */ /* 0x000fe20000000005 */
[----:B------:R-:W-:Y:S01]  /*77c0*/  LOP3.LUT R72, R80, 0xffff0000, RZ, 0xc0, !PT ;  /* 0xffff000050487812 */ /* 0x000fe200078ec0ff */
[C---:B------:R-:W-:Y:S01]  /*77d0*/  FMUL R11, R68.reuse, R11 ;  /* 0x0000000b440b7220 */ /* 0x040fe20000400000 */
[----:B------:R-:W-:Y:S01]  /*77e0*/  F2FP.BF16.F32.PACK_AB R101, R7, R6 ;  /* 0x000000060765723e */ /* 0x000fe200000010ff */
[C---:B------:R-:W-:Y:S01]  /*77f0*/  FMUL R8, R68.reuse, R12 ;  /* 0x0000000c44087220 */ /* 0x040fe20000400000 */
[----:B------:R-:W-:Y:S01]  /*7800*/  F2FP.BF16.F32.PACK_AB R102, R5, R4 ;  /* 0x000000040566723e */ /* 0x000fe200000010ff */
[----:B------:R-:W-:Y:S01]  /*7810*/  FFMA R10, R71, R73, R10 ;  /* 0x00000049470a7223 */ /* 0x000fe2000000000a */
[----:B------:R-:W-:Y:S01]  /*7820*/  SHF.L.U32 R73, R81, 0x10, RZ ;  /* 0x0000001051497819 */ /* 0x000fe200000006ff */
[----:B------:R-:W-:Y:S01]  /*7830*/  FMUL R9, R68, R13 ;  /* 0x0000000d44097220 */ /* 0x000fe20000400000 */
[C---:B------:R-:W-:Y:S01]  /*7840*/  FFMA R11, R71.reuse, R74, R11 ;  /* 0x0000004a470b7223 */ /* 0x040fe2000000000b */
[----:B------:R-:W-:Y:S01]  /*7850*/  LOP3.LUT R74, R82, 0xffff0000, RZ, 0xc0, !PT ;  /* 0xffff0000524a7812 */ /* 0x000fe200078ec0ff */
[----:B------:R-:W-:Y:S01]  /*7860*/  FMUL R14, R68, R14 ;  /* 0x0000000e440e7220 */ /* 0x000fe20000400000 */
[----:B------:R-:W-:Y:S01]  /*7870*/  FFMA R8, R71, R75, R8 ;  /* 0x0000004b47087223 */ /* 0x000fe20000000008 */
[----:B------:R-:W-:Y:S01]  /*7880*/  SHF.L.U32 R75, R83, 0x10, RZ ;  /* 0x00000010534b7819 */ /* 0x000fe200000006ff */
[----:B------:R-:W-:Y:S01]  /*7890*/  FFMA R9, R71, R72, R9 ;  /* 0x0000004847097223 */ /* 0x000fe20000000009 */
[----:B------:R-:W-:Y:S01]  /*78a0*/  LOP3.LUT R72, R81, 0xffff0000, RZ, 0xc0, !PT ;  /* 0xffff000051487812 */ /* 0x000fe200078ec0ff */
[----:B------:R-:W-:Y:S01]  /*78b0*/  FFMA R14, R71, R73, R14 ;  /* 0x00000049470e7223 */ /* 0x000fe2000000000e */
[----:B------:R-:W-:Y:S01]  /*78c0*/  SHF.L.U32 R73, R82, 0x10, RZ ;  /* 0x0000001052497819 */ /* 0x000fe200000006ff */
[C---:B------:R-:W-:Y:S01]  /*78d0*/  FMUL R15, R68.reuse, R15 ;  /* 0x0000000f440f7220 */ /* 0x040fe20000400000 */
[----:B------:R-:W-:Y:S01]  /*78e0*/  F2FP.BF16.F32.PACK_AB R103, R11, R10 ;  /* 0x0000000a0b67723e */ /* 0x000fe200000010ff */
[C---:B------:R-:W-:Y:S01]  /*78f0*/  FMUL R12, R68.reuse, R16 ;  /* 0x00000010440c7220 */ /* 0x040fe20000400000 */
[----:B------:R-:W-:Y:S01]  /*7900*/  F2FP.BF16.F32.PACK_AB R108, R9, R8 ;  /* 0x00000008096c723e */ /* 0x000fe200000010ff */
[----:B------:R-:W-:Y:S01]  /*7910*/  FMUL R13, R68, R17 ;  /* 0x00000011440d7220 */ /* 0x000fe20000400000 */
[C---:B------:R-:W-:Y:S01]  /*7920*/  FFMA R15, R71.reuse, R72, R15 ;  /* 0x00000048470f7223 */ /* 0x040fe2000000000f */
[----:B------:R-:W-:Y:S01]  /*7930*/  SHF.L.U32 R72, R88, 0x10, RZ ;  /* 0x0000001058487819 */ /* 0x000fe200000006ff */
[C---:B------:R-:W-:Y:S01]  /*7940*/  FMUL R18, R68.reuse, R18 ;  /* 0x0000001244127220 */ /* 0x040fe20000400000 */
[----:B------:R-:W-:Y:S01]  /*7950*/  FMUL R19, R68, R19 ;  /* 0x0000001344137220 */ /* 0x000fe20000400000 */
[----:B------:R-:W-:Y:S01]  /*7960*/  FFMA R12, R71, R73, R12 ;  /* 0x00000049470c7223 */ /* 0x000fe2000000000c */
[----:B------:R-:W-:Y:S01]  /*7970*/  SHF.L.U32 R73, R90, 0x10, RZ ;  /* 0x000000105a497819 */ /* 0x000fe200000006ff */
[----:B------:R-:W-:Y:S01]  /*7980*/  FMUL R16, R68, R20 ;  /* 0x0000001444107220 */ /* 0x000fe20000400000 */
[----:B------:R-:W-:Y:S01]  /*7990*/  F2FP.BF16.F32.PACK_AB R109, R15, R14 ;  /* 0x0000000e0f6d723e */ /* 0x000fe200000010ff */
[C---:B------:R-:W-:Y:S01]  /*79a0*/  FFMA R13, R71.reuse, R74, R13 ;  /* 0x0000004a470d7223 */ /* 0x040fe2000000000d */
[----:B------:R-:W-:Y:S01]  /*79b0*/  LOP3.LUT R74, R88, 0xffff0000, RZ, 0xc0, !PT ;  /* 0xffff0000584a7812 */ /* 0x000fe200078ec0ff */
        /* <DEDUP_REMOVED lines=8> */
[----:B------:R-:W-:Y:S01]  /*7a40*/  FMUL R22, R68, R22 ;  /* 0x0000001644167220 */ /* 0x000fe20000400000 */
[----:B------:R-:W-:Y:S01]  /*7a50*/  F2FP.BF16.F32.PACK_AB R111, R19, R18 ;  /* 0x00000012136f723e */ /* 0x000fe200000010ff */
[C---:B------:R-:W-:Y:S01]  /*7a60*/  FFMA R17, R71.reuse, R74, R17 ;  /* 0x0000004a47117223 */ /* 0x040fe20000000011 */
[----:B------:R-:W-:Y:S01]  /*7a70*/  LOP3.LUT R74, R90, 0xffff0000, RZ, 0xc0, !PT ;  /* 0xffff00005a4a7812 */ /* 0x000fe200078ec0ff */
[----:B------:R-:W-:Y:S01]  /*7a80*/  FFMA R22, R71, R72, R22 ;  /* 0x0000004847167223 */ /* 0x000fe20000000016 */
[----:B------:R-:W-:Y:S01]  /*7a90*/  LOP3.LUT R72, R89, 0xffff0000, RZ, 0xc0, !PT ;  /* 0xffff000059487812 */ /* 0x000fe200078ec0ff */
[C---:B------:R-:W-:Y:S01]  /*7aa0*/  FMUL R23, R68.reuse, R23 ;  /* 0x0000001744177220 */ /* 0x040fe20000400000 */
[----:B------:R-:W-:Y:S01]  /*7ab0*/  F2FP.BF16.F32.PACK_AB R116, R17, R16 ;  /* 0x000000101174723e */ /* 0x000fe200000010ff */
[C---:B------:R-:W-:Y:S01]  /*7ac0*/  FMUL R20, R68.reuse, R24 ;  /* 0x0000001844147220 */ /* 0x040fe20000400000 */
[----:B------:R-:W-:Y:S01]  /*7ad0*/  FMUL R21, R68, R25 ;  /* 0x0000001944157220 */ /* 0x000fe20000400000 */
[C---:B------:R-:W-:Y:S01]  /*7ae0*/  FFMA R23, R71.reuse, R72, R23 ;  /* 0x0000004847177223 */ /* 0x040fe20000000017 */
[----:B------:R-:W-:Y:S01]  /*7af0*/  SHF.L.U32 R72, R96, 0x10, RZ ;  /* 0x0000001060487819 */ /* 0x000fe200000006ff */
[C---:B------:R-:W-:Y:S01]  /*7b00*/  FMUL R26, R68.reuse, R26 ;  /* 0x0000001a441a7220 */ /* 0x040fe20000400000 */
[C---:B------:R-:W-:Y:S01]  /*7b10*/  FMUL R27, R68.reuse, R27 ;  /* 0x0000001b441b7220 */ /* 0x040fe20000400000 */
        /* <DEDUP_REMOVED lines=9> */
[----:B------:R-:W-:Y:S01]  /*7bb0*/  F2FP.BF16.F32.PACK_AB R118, R21, R20 ;  /* 0x000000141576723e */ /* 0x000fe200000010ff */
[----:B------:R-:W-:Y:S01]  /*7bc0*/  FFMA R24, R71, R72, R24 ;  /* 0x0000004847187223 */ /* 0x000fe20000000018 */
[----:B------:R-:W-:Y:S01]  /*7bd0*/  LOP3.LUT R72, R97, 0xffff0000, RZ, 0xc0, !PT ;  /* 0xffff000061487812 */ /* 0x000fe200078ec0ff */
[C---:B------:R-:W-:Y:S01]  /*7be0*/  FMUL R25, R68.reuse, R29 ;  /* 0x0000001d44197220 */ /* 0x040fe20000400000 */
[----:B------:R-:W-:Y:S01]  /*7bf0*/  F2FP.BF16.F32.PACK_AB R119, R27, R26 ;  /* 0x0000001a1b77723e */ /* 0x000fe200000010ff */
[C---:B------:R-:W-:Y:S01]  /*7c00*/  FMUL R30, R68.reuse, R30 ;  /* 0x0000001e441e7220 */ /* 0x040fe20000400000 */
[----:B------:R-:W-:Y:S01]  /*7c10*/  LOP3.LUT R76, R131, 0xffff0000, RZ, 0xc0, !PT ;  /* 0xffff0000834c7812 */ /* 0x000fe200078ec0ff */
[----:B------:R-:W-:Y:S01]  /*7c20*/  FMUL R31, R68, R31 ;  /* 0x0000001f441f7220 */ /* 0x000fe20000400000 */
[----:B------:R-:W-:Y:S01]  /*7c30*/  FFMA R25, R71, R74, R25 ;  /* 0x0000004a47197223 */ /* 0x000fe20000000019 */
[----:B------:R-:W-:Y:S01]  /*7c40*/  LOP3.LUT R74, R99, 0xffff0000, RZ, 0xc0, !PT ;  /* 0xffff0000634a7812 */ /* 0x000fe200078ec0ff */
[C---:B------:R-:W-:Y:S01]  /*7c50*/  FFMA R30, R71.reuse, R73, R30 ;  /* 0x00000049471e7223 */ /* 0x040fe2000000001e */
[C---:B------:R-:W-:Y:S01]  /*7c60*/  SHF.L.U32 R73, R98.reuse, 0x10, RZ ;  /* 0x0000001062497819 */ /* 0x040fe200000006ff */
[C---:B------:R-:W-:Y:S01]  /*7c70*/  FFMA R31, R71.reuse, R72, R31 ;  /* 0x00000048471f7223 */ /* 0x040fe2000000001f */
[----:B------:R-:W-:Y:S01]  /*7c80*/  LOP3.LUT R72, R98, 0xffff0000, RZ, 0xc0, !PT ;  /* 0xffff000062487812 */ /* 0x000fe200078ec0ff */
[C---:B------:R-:W-:Y:S01]  /*7c90*/  FMUL R28, R68.reuse, R32 ;  /* 0x00000020441c7220 */ /* 0x040fe20000400000 */
[C---:B------:R-:W-:Y:S01]  /*7ca0*/  FMUL R29, R68.reuse, R33 ;  /* 0x00000021441d7220 */ /* 0x040fe20000400000 */
[C---:B------:R-:W-:Y:S01]  /*7cb0*/  FMUL R34, R68.reuse, R34 ;  /* 0x0000002244227220 */ /* 0x040fe20000400000 */
[----:B------:R-:W-:Y:S01]  /*7cc0*/  FMUL R35, R68, R35 ;  /* 0x0000002344237220 */ /* 0x000fe20000400000 */
[----:B------:R-:W-:Y:S01]  /*7cd0*/  FFMA R28, R71, R73, R28 ;  /* 0x00000049471c7223 */ /* 0x000fe2000000001c */
[----:B------:R-:W-:Y:S01]  /*7ce0*/  SHF.L.U32 R73, R105, 0x10, RZ ;  /* 0x0000001069497819 */ /* 0x000fe200000006ff */
[C---:B------:R-:W-:Y:S01]  /*7cf0*/  FFMA R29, R71.reuse, R72, R29 ;  /* 0x00000048471d7223 */ /* 0x040fe2000000001d */
[C---:B------:R-:W-:Y:S01]  /*7d00*/  SHF.L.U32 R72, R104.reuse, 0x10, RZ ;  /* 0x0000001068487819 */ /* 0x040fe200000006ff */
[----:B------:R-:W-:Y:S01]  /*7d10*/  FFMA R34, R71, R75, R34 ;  /* 0x0000004b47227223 */ /* 0x000fe20000000022 */
[----:B------:R-:W-:Y:S01]  /*7d20*/  SHF.L.U32 R75, R107, 0x10, RZ ;  /* 0x000000106b4b7819 */ /* 0x000fe200000006ff */
[C---:B------:R-:W-:Y:S01]  /*7d30*/  FFMA R35, R71.reuse, R74, R35 ;  /* 0x0000004a47237223 */ /* 0x040fe20000000023 */
[----:B------:R-:W-:Y:S01]  /*7d40*/  LOP3.LUT R74, R104, 0xffff0000, RZ, 0xc0, !PT ;  /* 0xffff0000684a7812 */ /* 0x000fe200078ec0ff */
[C---:B------:R-:W-:Y:S01]  /*7d50*/  FMUL R32, R68.reuse, R36 ;  /* 0x0000002444207220 */ /* 0x040fe20000400000 */
[C---:B------:R-:W-:Y:S01]  /*7d60*/  FMUL R33, R68.reuse, R37 ;  /* 0x0000002544217220 */ /* 0x040fe20000400000 */
[----:B------:R-:W-:Y:S01]  /*7d70*/  FMUL R38, R68, R38 ;  /* 0x0000002644267220 */ /* 0x000fe20000400000 */
[----:B------:R1:W-:Y:S01]  /*7d80*/  STS.128 [R164+UR46+0x400], R100 ;  /* 0x00040064a4007988 */ /* 0x0003e20008000c2e */
[----:B------:R-:W-:Y:S01]  /*7d90*/  FFMA R32, R71, R72, R32 ;  /* 0x0000004847207223 */ /* 0x000fe20000000020 */
[----:B------:R-:W-:Y:S01]  /*7da0*/  LOP3.LUT R72, R105, 0xffff0000, RZ, 0xc0, !PT ;  /* 0xffff000069487812 */ /* 0x000fe200078ec0ff */
[C---:B------:R-:W-:Y:S01]  /*7db0*/  FFMA R33, R71.reuse, R74, R33 ;  /* 0x0000004a47217223 */ /* 0x040fe20000000021 */
[----:B------:R-:W-:Y:S01]  /*7dc0*/  LOP3.LUT R74, R106, 0xffff0000, RZ, 0xc0, !PT ;  /* 0xffff00006a4a7812 */ /* 0x000fe200078ec0ff */
[----:B------:R-:W-:Y:S01]  /*7dd0*/  FMUL R39, R68, R39 ;  /* 0x0000002744277220 */ /* 0x000fe20000400000 */
[C---:B------:R-:W-:Y:S01]  /*7de0*/  FFMA R38, R71.reuse, R73, R38 ;  /* 0x0000004947267223 */ /* 0x040fe20000000026 */
[----:B------:R-:W-:Y:S01]  /*7df0*/  SHF.L.U32 R73, R106, 0x10, RZ ;  /* 0x000000106a497819 */ /* 0x000fe200000006ff */
[C---:B------:R-:W-:Y:S01]  /*7e00*/  FMUL R36, R68.reuse, R40 ;  /* 0x0000002844247220 */ /* 0x040fe20000400000 */
[----:B------:R-:W-:Y:S01]  /*7e10*/  FFMA R39, R71, R72, R39 ;  /* 0x0000004847277223 */ /* 0x000fe20000000027 */
[----:B------:R-:W-:Y:S01]  /*7e20*/  LOP3.LUT R72, R107, 0xffff0000, RZ, 0xc0, !PT ;  /* 0xffff00006b487812 */ /* 0x000fe200078ec0ff */
[C---:B------:R-:W-:Y:S01]  /*7e30*/  FMUL R37, R68.reuse, R41 ;  /* 0x0000002944257220 */ /* 0x040fe20000400000 */
[C---:B------:R-:W-:Y:S01]  /*7e40*/  FMUL R42, R68.reuse, R42 ;  /* 0x0000002a442a7220 */ /* 0x040fe20000400000 */
[----:B------:R-:W-:Y:S01]  /*7e50*/  FMUL R43, R68, R43 ;  /* 0x0000002b442b7220 */ /* 0x000fe20000400000 */
[C---:B------:R-:W-:Y:S01]  /*7e60*/  FFMA R36, R71.reuse, R73, R36 ;  /* 0x0000004947247223 */ /* 0x040fe20000000024 */
[C---:B------:R-:W-:Y:S01]  /*7e70*/  SHF.L.U32 R73, R112.reuse, 0x10, RZ ;  /* 0x0000001070497819 */ /* 0x040fe200000006ff */
[----:B------:R3:W-:Y:S01]  /*7e80*/  STS.128 [R163+0x400], R108 ;  /* 0x0004006ca3007388 */ /* 0x0007e20000000c00 */
[----:B------:R-:W-:Y:S01]  /*7e90*/  FFMA R37, R71, R74, R37 ;  /* 0x0000004a47257223 */ /* 0x000fe20000000025 */
[----:B------:R-:W-:Y:S01]  /*7ea0*/  LOP3.LUT R74, R113, 0xffff0000, RZ, 0xc0, !PT ;  /* 0xffff0000714a7812 */ /* 0x000fe200078ec0ff */
[----:B------:R-:W-:Y:S01]  /*7eb0*/  FFMA R42, R71, R75, R42 ;  /* 0x0000004b472a7223 */ /* 0x000fe2000000002a */
[----:B------:R-:W-:Y:S01]  /*7ec0*/  SHF.L.U32 R75, R113, 0x10, RZ ;  /* 0x00000010714b7819 */ /* 0x000fe200000006ff */
        /* <DEDUP_REMOVED lines=8> */
[----:B------:R4:W-:Y:S01]  /*7f50*/  STS.128 [R162+0x400], R116 ;  /* 0x00040074a2007388 */ /* 0x0009e20000000c00 */
[C---:B------:R-:W-:Y:S01]  /*7f60*/  FFMA R41, R71.reuse, R72, R41 ;  /* 0x0000004847297223 */ /* 0x040fe20000000029 */
[C---:B------:R-:W-:Y:S01]  /*7f70*/  SHF.L.U32 R72, R114.reuse, 0x10, RZ ;  /* 0x0000001072487819 */ /* 0x040fe200000006ff */
[----:B------:R-:W-:Y:S01]  /*7f80*/  FFMA R46, R71, R75, R46 ;  /* 0x0000004b472e7223 */ /* 0x000fe2000000002e */
[----:B------:R-:W-:Y:S01]  /*7f90*/  SHF.L.U32 R75, R121, 0x10, RZ ;  /* 0x00000010794b7819 */ /* 0x000fe200000006ff */
[----:B------:R-:W-:Y:S01]  /*7fa0*/  FFMA R47, R71, R74, R47 ;  /* 0x0000004a472f7223 */ /* 0x000fe2000000002f */
[----:B------:R-:W-:Y:S01]  /*7fb0*/  LOP3.LUT R74, R114, 0xffff0000, RZ, 0xc0, !PT ;  /* 0xffff0000724a7812 */ /* 0x000fe200078ec0ff */
[C---:B------:R-:W-:Y:S01]  /*7fc0*/  FMUL R44, R68.reuse, R48 ;  /* 0x00000030442c7220 */ /* 0x040fe20000400000 */
[----:B-1----:R-:W-:Y:S01]  /*7fd0*/  F2FP.BF16.F32.PACK_AB R100, R25, R24 ;  /* 0x000000181964723e */ /* 0x002fe200000010ff */
[C---:B------:R-:W-:Y:S01]  /*7fe0*/  FMUL R45, R68.reuse, R49 ;  /* 0x00000031442d7220 */ /* 0x040fe20000400000 */
[----:B------:R-:W-:Y:S01]  /*7ff0*/  F2FP.BF16.F32.PACK_AB R101, R31, R30 ;  /* 0x0000001e1f65723e */ /* 0x000fe200000010ff */
[----:B------:R-:W-:Y:S01]  /*8000*/  FMUL R50, R68, R50 ;  /* 0x0000003244327220 */ /* 0x000fe20000400000 */
[----:B------:R-:W-:Y:S01]  /*8010*/  F2FP.BF16.F32.PACK_AB R102, R29, R28 ;  /* 0x0000001c1d66723e */ /* 0x000fe200000010ff */
[----:B------:R-:W-:Y:S01]  /*8020*/  FFMA R44, R71, R72, R44 ;  /* 0x00000048472c7223 */ /* 0x000fe2000000002c */
[----:B------:R-:W-:Y:S01]  /*8030*/  LOP3.LUT R72, R115, 0xffff0000, RZ, 0xc0, !PT ;  /* 0xffff000073487812 */ /* 0x000fe200078ec0ff */
[----:B------:R-:W-:Y:S01]  /*8040*/  FFMA R45, R71, R74, R45 ;  /* 0x0000004a472d7223 */ /* 0x000fe2000000002d */
[----:B------:R-:W-:Y:S01]  /*8050*/  LOP3.LUT R74, R120, 0xffff0000, RZ, 0xc0, !PT ;  /* 0xffff0000784a7812 */ /* 0x000fe200078ec0ff */
[----:B------:R-:W-:Y:S01]  /*8060*/  FMUL R51, R68, R51 ;  /* 0x0000003344337220 */ /* 0x000fe20000400000 */
[----:B------:R-:W-:Y:S01]  /*8070*/  F2FP.BF16.F32.PACK_AB R103, R35, R34 ;  /* 0x000000222367723e */ /* 0x000fe200000010ff */
[----:B------:R-:W-:Y:S01]  /*8080*/  FFMA R50, R71, R73, R50 ;  /* 0x0000004947327223 */ /* 0x000fe20000000032 */
[----:B------:R-:W-:Y:S01]  /*8090*/  SHF.L.U32 R73, R120, 0x10, RZ ;  /* 0x0000001078497819 */ /* 0x000fe200000006ff */
[C---:B------:R-:W-:Y:S01]  /*80a0*/  FMUL R48, R68.reuse, R52 ;  /* 0x0000003444307220 */ /* 0x040fe20000400000 */
[----:B---3--:R-:W-:Y:S01]  /*80b0*/  F2FP.BF16.F32.PACK_AB R108, R33, R32 ;  /* 0x00000020216c723e */ /* 0x008fe200000010ff */
[----:B------:R-:W-:Y:S01]  /*80c0*/  FFMA R51, R71, R72, R51 ;  /* 0x0000004847337223 */ /* 0x000fe20000000033 */
[----:B------:R-:W-:Y:S01]  /*80d0*/  LOP3.LUT R72, R121, 0xffff0000, RZ, 0xc0, !PT ;  /* 0xffff000079487812 */ /* 0x000fe200078ec0ff */
[----:B------:R1:W-:Y:S01]  /*80e0*/  STS.128 [R161+0x400], R100 ;  /* 0x00040064a1007388 */ /* 0x0003e20000000c00 */
[----:B------:R-:W-:Y:S01]  /*80f0*/  F2FP.BF16.F32.PACK_AB R109, R39, R38 ;  /* 0x00000026276d723e */ /* 0x000fe200000010ff */
[C---:B------:R-:W-:Y:S01]  /*8100*/  FMUL R49, R68.reuse, R53 ;  /* 0x0000003544317220 */ /* 0x040fe20000400000 */
[----:B------:R-:W-:Y:S01]  /*8110*/  F2FP.BF16.F32.PACK_AB R110, R37, R36 ;  /* 0x00000024256e723e */ /* 0x000fe200000010ff */
[C---:B------:R-:W-:Y:S01]  /*8120*/  FMUL R54, R68.reuse, R54 ;  /* 0x0000003644367220 */ /* 0x040fe20000400000 */
[----:B------:R-:W-:Y:S01]  /*8130*/  F2FP.BF16.F32.PACK_AB R111, R43, R42 ;  /* 0x0000002a2b6f723e */ /* 0x000fe200000010ff */
[----:B------:R-:W-:Y:S01]  /*8140*/  FMUL R55, R68, R55 ;  /* 0x0000003744377220 */ /* 0x000fe20000400000 */
[----:B----4-:R-:W-:Y:S01]  /*8150*/  F2FP.BF16.F32.PACK_AB R116, R41, R40 ;  /* 0x000000282974723e */ /* 0x010fe200000010ff */
[C---:B------:R-:W-:Y:S01]  /*8160*/  FFMA R48, R71.reuse, R73, R48 ;  /* 0x0000004947307223 */ /* 0x040fe20000000030 */
[C---:B------:R-:W-:Y:S01]  /*8170*/  FFMA R49, R71.reuse, R74, R49 ;  /* 0x0000004a47317223 */ /* 0x040fe20000000031 */
[----:B------:R1:W-:Y:S01]  /*8180*/  STS.128 [R147+0x400], R108 ;  /* 0x0004006c93007388 */ /* 0x0003e20000000c00 */
[C---:B------:R-:W-:Y:S01]  /*8190*/  SHF.L.U32 R73, R122.reuse, 0x10, RZ ;  /* 0x000000107a497819 */ /* 0x040fe200000006ff */
[----:B------:R-:W-:Y:S01]  /*81a0*/  FFMA R54, R71, R75, R54 ;  /* 0x0000004b47367223 */ /* 0x000fe20000000036 */
[----:B------:R-:W-:Y:S01]  /*81b0*/  SHF.L.U32 R75, R123, 0x10, RZ ;  /* 0x000000107b4b7819 */ /* 0x000fe200000006ff */
[----:B------:R-:W-:Y:S01]  /*81c0*/  FFMA R55, R71, R72, R55 ;  /* 0x0000004847377223 */ /* 0x000fe20000000037 */
[----:B------:R-:W-:Y:S01]  /*81d0*/  LOP3.LUT R72, R122, 0xffff0000, RZ, 0xc0, !PT ;  /* 0xffff00007a487812 */ /* 0x000fe200078ec0ff */
[C---:B------:R-:W-:Y:S01]  /*81e0*/  FMUL R52, R68.reuse, R56 ;  /* 0x0000003844347220 */ /* 0x040fe20000400000 */
[----:B------:R-:W-:Y:S01]  /*81f0*/  LOP3.LUT R74, R123, 0xffff0000, RZ, 0xc0, !PT ;  /* 0xffff00007b4a7812 */ /* 0x000fe200078ec0ff */
[C---:B------:R-:W-:Y:S01]  /*8200*/  FMUL R53, R68.reuse, R57 ;  /* 0x0000003944357220 */ /* 0x040fe20000400000 */
[C---:B------:R-:W-:Y:S01]  /*8210*/  FMUL R58, R68.reuse, R58 ;  /* 0x0000003a443a7220 */ /* 0x040fe20000400000 */
[----:B------:R-:W-:Y:S01]  /*8220*/  FMUL R59, R68, R59 ;  /* 0x0000003b443b7220 */ /* 0x000fe20000400000 */
[C---:B------:R-:W-:Y:S01]  /*8230*/  FFMA R52, R71.reuse, R73, R52 ;  /* 0x0000004947347223 */ /* 0x040fe20000000034 */
[C---:B------:R-:W-:Y:S01]  /*8240*/  FFMA R53, R71.reuse, R72, R53 ;  /* 0x0000004847357223 */ /* 0x040fe20000000035 */
[C---:B------:R-:W-:Y:S01]  /*8250*/  FFMA R58, R71.reuse, R75, R58 ;  /* 0x0000004b473a7223 */ /* 0x040fe2000000003a */
[----:B------:R-:W-:Y:S01]  /*8260*/  FFMA R59, R71, R74, R59 ;  /* 0x0000004a473b7223 */ /* 0x000fe2000000003b */
[----:B------:R-:W-:Y:S01]  /*8270*/  SHF.L.U32 R72, R128, 0x10, RZ ;  /* 0x0000001080487819 */ /* 0x000fe200000006ff */
[----:B------:R-:W-:Y:S01]  /*8280*/  FMUL R56, R68, R60 ;  /* 0x0000003c44387220 */ /* 0x000fe20000400000 */
[----:B------:R-:W-:Y:S01]  /*8290*/  LOP3.LUT R74, R128, 0xffff0000, RZ, 0xc0, !PT ;  /* 0xffff0000804a7812 */ /* 0x000fe200078ec0ff */
[C---:B------:R-:W-:Y:S01]  /*82a0*/  FMUL R57, R68.reuse, R61 ;  /* 0x0000003d44397220 */ /* 0x040fe20000400000 */
[----:B------:R-:W-:Y:S01]  /*82b0*/  SHF.L.U32 R73, R129, 0x10, RZ ;  /* 0x0000001081497819 */ /* 0x000fe200000006ff */
[C---:B------:R-:W-:Y:S01]  /*82c0*/  FMUL R62, R68.reuse, R62 ;  /* 0x0000003e443e7220 */ /* 0x040fe20000400000 */
[----:B------:R-:W-:Y:S01]  /*82d0*/  F2FP.BF16.F32.PACK_AB R117, R47, R46 ;  /* 0x0000002e2f75723e */ /* 0x000fe200000010ff */
[----:B------:R-:W-:Y:S01]  /*82e0*/  FFMA R56, R71, R72, R56 ;  /* 0x0000004847387223 */ /* 0x000fe20000000038 */
[----:B------:R-:W-:Y:S01]  /*82f0*/  F2FP.BF16.F32.PACK_AB R118, R45, R44 ;  /* 0x0000002c2d76723e */ /* 0x000fe200000010ff */
[----:B------:R-:W-:Y:S01]  /*8300*/  FFMA R57, R71, R74, R57 ;  /* 0x0000004a47397223 */ /* 0x000fe20000000039 */
[----:B------:R-:W-:Y:S01]  /*8310*/  F2FP.BF16.F32.PACK_AB R119, R51, R50 ;  /* 0x000000323377723e */ /* 0x000fe200000010ff */
[----:B------:R-:W-:Y:S01]  /*8320*/  FFMA R62, R71, R73, R62 ;  /* 0x00000049473e7223 */ /* 0x000fe2000000003e */
[----:B------:R-:W-:Y:S01]  /*8330*/  LOP3.LUT R72, R129, 0xffff0000, RZ, 0xc0, !PT ;  /* 0xffff000081487812 */ /* 0x000fe200078ec0ff */
[----:B------:R-:W-:Y:S01]  /*8340*/  FMUL R63, R68, R63 ;  /* 0x0000003f443f7220 */ /* 0x000fe20000400000 */
[----:B------:R-:W-:Y:S01]  /*8350*/  SHF.L.U32 R73, R130, 0x10, RZ ;  /* 0x0000001082497819 */ /* 0x000fe200000006ff */
[----:B------:R1:W-:Y:S01]  /*8360*/  STS.128 [R160+0x400], R116 ;  /* 0x00040074a0007388 */ /* 0x0003e20000000c00 */
[----:B------:R-:W-:Y:S01]  /*8370*/  FMUL R60, R68, R64 ;  /* 0x00000040443c7220 */ /* 0x000fe20000400000 */
[----:B------:R-:W-:Y:S01]  /*8380*/  LOP3.LUT R74, R130, 0xffff0000, RZ, 0xc0, !PT ;  /* 0xffff0000824a7812 */ /* 0x000fe200078ec0ff */
[C---:B------:R-:W-:Y:S01]  /*8390*/  FMUL R61, R68.reuse, R65 ;  /* 0x00000041443d7220 */ /* 0x040fe20000400000 */
[----:B------:R-:W-:Y:S01]  /*83a0*/  SHF.L.U32 R75, R131, 0x10, RZ ;  /* 0x00000010834b7819 */ /* 0x000fe200000006ff */
[C---:B------:R-:W-:Y:S01]  /*83b0*/  FMUL R66, R68.reuse, R66 ;  /* 0x0000004244427220 */ /* 0x040fe20000400000 */
[----:B------:R-:W-:Y:S01]  /*83c0*/  FFMA R63, R71, R72, R63 ;  /* 0x00000048473f7223 */ /* 0x000fe2000000003f */
[----:B------:R-:W-:Y:S01]  /*83d0*/  FMUL R67, R68, R67 ;  /* 0x0000004344437220 */ /* 0x000fe20000400000 */
[----:B------:R-:W-:Y:S01]  /*83e0*/  F2FP.BF16.F32.PACK_AB R124, R49, R48 ;  /* 0x00000030317c723e */ /* 0x000fe200000010ff */
[----:B------:R-:W-:Y:S01]  /*83f0*/  FFMA R60, R71, R73, R60 ;  /* 0x00000049473c7223 */ /* 0x000fe2000000003c */
[----:B------:R-:W-:Y:S01]  /*8400*/  F2FP.BF16.F32.PACK_AB R125, R55, R54 ;  /* 0x00000036377d723e */ /* 0x000fe200000010ff */
[----:B------:R-:W-:Y:S01]  /*8410*/  FFMA R61, R71, R74, R61 ;  /* 0x0000004a473d7223 */ /* 0x000fe2000000003d */
[----:B------:R-:W-:Y:S01]  /*8420*/  F2FP.BF16.F32.PACK_AB R126, R53, R52 ;  /* 0x00000034357e723e */ /* 0x000fe200000010ff */
[----:B------:R-:W-:Y:S01]  /*8430*/  FFMA R66, R71, R75, R66 ;  /* 0x0000004b47427223 */ /* 0x000fe20000000042 */
[----:B------:R-:W-:Y:S01]  /*8440*/  F2FP.BF16.F32.PACK_AB R127, R59, R58 ;  /* 0x0000003a3b7f723e */ /* 0x000fe200000010ff */
[----:B------:R-:W-:Y:S01]  /*8450*/  FFMA R67, R71, R76, R67 ;  /* 0x0000004c47437223 */ /* 0x000fe20000000043 */
[----:B------:R-:W-:Y:S02]  /*8460*/  F2FP.BF16.F32.PACK_AB R56, R57, R56 ;  /* 0x000000383938723e */ /* 0x000fe400000010ff */
[----:B------:R-:W-:Y:S01]  /*8470*/  F2FP.BF16.F32.PACK_AB R57, R63, R62 ;  /* 0x0000003e3f39723e */ /* 0x000fe200000010ff */
[----:B------:R1:W-:Y:S01]  /*8480*/  STS.128 [R159+0x400], R124 ;  /* 0x0004007c9f007388 */ /* 0x0003e20000000c00 */
[----:B------:R-:W-:Y:S02]  /*8490*/  F2FP.BF16.F32.PACK_AB R58, R61, R60 ;  /* 0x0000003c3d3a723e */ /* 0x000fe400000010ff */
[----:B------:R-:W-:Y:S05]  /*84a0*/  F2FP.BF16.F32.PACK_AB R59, R67, R66 ;  /* 0x00000042433b723e */ /* 0x000fea00000010ff */
[----:B------:R1:W-:Y:S01]  /*84b0*/  STS.128 [R158+0x400], R56 ;  /* 0x000400389e007388 */ /* 0x0003e20000000c00 */
[----:B------:R-:W-:Y:S01]  /*84c0*/  @!PT LDS RZ, [RZ] ;  /* 0x00000000fffff984 */ /* 0x000fe20000000800 */
[----:B------:R-:W-:Y:S01]  /*84d0*/  @!PT LDS RZ, [RZ] ;  /* 0x00000000fffff984 */ /* 0x000fe20000000800 */
[----:B------:R-:W-:Y:S01]  /*84e0*/  @!PT LDS RZ, [RZ] ;  /* 0x00000000fffff984 */ /* 0x000fe20000000800 */
[----:B------:R-:W-:Y:S01]  /*84f0*/  @!PT LDS RZ, [RZ] ;  /* 0x00000000fffff984 */ /* 0x000fe20000000800 */
[----:B------:R3:W-:Y:S07]  /*8500*/  MEMBAR.ALL.CTA ;  /* 0x0000000000007992 */ /* 0x0007ee0000008000 */
[----:B---3--:R-:W3:Y:S02]  /*8510*/  FENCE.VIEW.ASYNC.S ;  /* 0x00000000000073c6 */ /* 0x008ee40000000000 */
[----:B---3--:R-:W-:Y:S06]  /*8520*/  BAR.SYNC.DEFER_BLOCKING 0x1, 0x80 ;  /* 0x0042000000007b1d */ /* 0x008fec0000010000 */
[----:B------:R-:W-:Y:S05]  /*8530*/  @P0 BRA `(.L_x_122) ;  /* 0x0000000000300947 */ /* 0x000fea0003800000 */
[----:B------:R-:W3:Y:S01]  /*8540*/  LDCU.64 UR6, c[0x0][0x348] ;  /* 0x00006900ff0677ac */ /* 0x000ee20008000a00 */
[----:B------:R-:W-:Y:S01]  /*8550*/  R2UR UR5, R70 ;  /* 0x00000000460572ca */ /* 0x000fe200000e0000 */
[----:B------:R-:W-:Y:S01]  /*8560*/  UIADD3 UR4, UPT, UPT, UR46, 0x400, URZ ;  /* 0x000004002e047890 */ /* 0x000fe2000fffe0ff */
[----:B------:R-:W-:Y:S05]  /*8570*/  UMOV UR51, UR36 ;  /* 0x0000002400337c82 */ /* 0x000fea0008000000 */
[----:B------:R-:W-:Y:S06]  /*8580*/  IMAD.U32 R144, RZ, RZ, UR4 ;  /* 0x00000004ff907e24 */ /* 0x000fec000f8e00ff */
[----:B------:R-:W-:Y:S01]  /*8590*/  UIADD3 UR49, UPT, UPT, UR53, UR5, URZ ;  /* 0x0000000535317290 */ /* 0x000fe2000fffe0ff */
[----:B------:R-:W-:Y:S01]  /*85a0*/  R2UR UR48, R144 ;  /* 0x00000000903072ca */ /* 0x000fe200000e0000 */
[----:B---3--:R-:W-:Y:S04]  /*85b0*/  UIADD3 UR4, UP0, UPT, UR6, 0xa80, URZ ;  /* 0x00000a8006047890 */ /* 0x008fe8000ff1e0ff */
[----:B------:R-:W-:Y:S09]  /*85c0*/  UIADD3.X UR5, UPT, UPT, URZ, UR7, URZ, UP0, !UPT ;  /* 0x00000007ff057290 */ /* 0x000ff200087fe4ff */
[----:B------:R3:W-:Y:S01]  /*85d0*/  UTMASTG.3D [UR48], [UR4] ;  /* 0x00000030040073b5 */ /* 0x0007e20008010000 */
[----:B------:R0:W-:Y:S01]  /*85e0*/  UTMACMDFLUSH ;  /* 0x00000000000079b7 */ /* 0x0001e20000000000 */
[----:B---3--:R-:W-:Y:S04]  /*85f0*/  DEPBAR.LE SB0, 0x1 ;  /* 0x000080400000791a */ /* 0x008fe80000000000 */
.L_x_122:
[----:B------:R-:W-:Y:S05]  /*8600*/  BSYNC.RECONVERGENT B0 ;  /* 0x0000000000007941 */ /* 0x000fea0003800200 */
.L_x_121:
[----:B------:R-:W-:Y:S01]  /*8610*/  BAR.SYNC.DEFER_BLOCKING 0x1, 0x80 ;  /* 0x0042000000007b1d */ /* 0x000fe20000010000 */
[----:B------:R-:W-:Y:S01]  /*8620*/  ISETP.NE.AND P1, PT, R157, RZ, PT ;  /* 0x000000ff9d00720c */ /* 0x000fe20003f25270 */
[----:B------:R-:W-:Y:S01]  /*8630*/  UISETP.NE.AND UP0, UPT, UR54, URZ, UPT ;  /* 0x000000ff3600728c */ /* 0x000fe2000bf05270 */
[----:B------:R-:W-:Y:S11]  /*8640*/  LEA R3, R77, UR46, 0x3 ;  /* 0x0000002e4d037c11 */ /* 0x000ff6000f8e18ff */
[----:B------:R-:W-:Y:S01]  /*8650*/  @P1 SHF.L.U32 R6, R149, 0x1f, RZ ;  /* 0x0000001f95061819 */ /* 0x000fe200000006ff */
[----:B------:R-:W-:Y:S06]  /*8660*/  BRA.U !UP0, `(.L_x_123) ;  /* 0x0000000108247547 */ /* 0x000fec000b800000 */
[----:B------:R-:W3:Y:S01]  /*8670*/  S2R R0, SR_CgaCtaId ;  /* 0x0000000000007919 */ /* 0x000ee20000008800 */
[----:B------:R-:W-:Y:S01]  /*8680*/  IMAD.U32 R4, RZ, RZ, UR52 ;  /* 0x00000034ff047e24 */ /* 0x000fe2000f8e00ff */
[----:B------:R-:W-:Y:S04]  /*8690*/  UIADD3 UR4, UPT, UPT, UR52, 0x1, URZ ;  /* 0x0000000134047890 */ /* 0x000fe8000fffe0ff */
[----:B------:R-:W-:Y:S01]  /*86a0*/  @P1 LEA R4, R4, UR46, 0x3 ;  /* 0x0000002e04041c11 */ /* 0x000fe2000f8e18ff */
[----:B------:R-:W-:Y:S04]  /*86b0*/  UISETP.NE.AND UP0, UPT, UR4, 0x4, UPT ;  /* 0x000000040400788c */ /* 0x000fe8000bf05270 */
[----:B------:R-:W-:Y:S01]  /*86c0*/  @P1 VIADD R5, R4, 0xa0 ;  /* 0x000000a004051836 */ /* 0x000fe20000000000 */
[----:B------:R-:W-:Y:S04]  /*86d0*/  USEL UR52, UR4, URZ, UP0 ;  /* 0x000000ff04347287 */ /* 0x000fe80008000000 */
[----:B---3--:R-:W-:Y:S04]  /*86e0*/  @P1 PRMT R0, R0, 0x654, R5 ;  /* 0x0000065400001816 */ /* 0x008fe80000000005 */
[----:B------:R3:W-:Y:S04]  /*86f0*/  @P1 SYNCS.ARRIVE.TRANS64.RED.A1T0 RZ, [R0+URZ], RZ ;  /* 0x000000ff00ff19a7 */ /* 0x0007e800081004ff */
.L_x_123:
[----:B------:R-:W4:Y:S01]  /*8700*/  @P1 SYNCS.PHASECHK.TRANS64.TRYWAIT P0, [R3+URZ+0x80], R6 ;  /* 0x00008006030015a7 */ /* 0x000f2200080011ff */
[----:B------:R-:W-:Y:S01]  /*8710*/  UISETP.NE.AND UP0, UPT, UR39, URZ, UPT ;  /* 0x000000ff2700728c */ /* 0x000fe2000bf05270 */
[----:B------:R-:W-:Y:S01]  /*8720*/  BSSY B1, `(.L_x_124) ;  /* 0x0000021000017945 */ /* 0x000fe20003800000 */
[----:B------:R-:W-:Y:S02]  /*8730*/  UMOV UR4, 0x80 ;  /* 0x0000008000047882 */ /* 0x000fe40000000000 */
[----:B------:R-:W-:Y:S01]  /*8740*/  USEL UR40, UR4, 0x40, !UP0 ;  /* 0x0000004004287887 */ /* 0x000fe2000c000000 */
[----:B----4-:R-:W-:Y:S01]  /*8750*/  @P1 SEL R79, RZ, 0x1, !P0 ;  /* 0x00000001ff4f1807 */ /* 0x010fe20004000000 */
[----:B------:R-:W-:Y:S10]  /*8760*/  @!P1 BRA `(.L_x_125) ;  /* 0x0000000000709947 */ /* 0x000ff40003800000 */
[----:B------:R-:W-:Y:S01]  /*8770*/  ISETP.NE.AND P1, PT, R93, RZ, PT ;  /* 0x000000ff5d00720c */ /* 0x000fe20003f25270 */
[----:B------:R-:W-:Y:S01]  /*8780*/  BSSY B0, `(.L_x_126) ;  /* 0x000000b000007945 */ /* 0x000fe20003800000 */
[----:B------:R-:W-:Y:S11]  /*8790*/  ISETP.NE.AND P0, PT, R79, RZ, PT ;  /* 0x000000ff4f00720c */ /* 0x000ff60003f05270 */
[----:B------:R-:W-:Y:S05]  /*87a0*/  @P1 IMAD R6, R77, 0x4000, R164 ;  /* 0x000040004d061824 */ /* 0x000fea00078e02a4 */
[----:B------:R-:W-:Y:S04]  /*87b0*/  @P1 IADD3 R9, PT, PT, R6, UR46, RZ ;  /* 0x0000002e06091c10 */ /* 0x000fe8000fffe0ff */
[----:B------:R-:W-:Y:S01]  /*87c0*/  @P1 IADD3 R7, PT, PT, R92, R9, RZ ;  /* 0x000000095c071210 */ /* 0x000fe20007ffe0ff */
[--C-:B------:R-:W-:Y:S02]  /*87d0*/  @P1 IMAD.IADD R5, R78, 0x1, R9.reuse ;  /* 0x000000014e051824 */ /* 0x100fe400078e0209 */
[----:B------:R-:W-:Y:S01]  /*87e0*/  @P1 IMAD.IADD R4, R94, 0x1, R9 ;  /* 0x000000015e041824 */ /* 0x000fe200078e0209 */
[----:B------:R-:W-:Y:S06]  /*87f0*/  @P0 BRA `(.L_x_127) ;  /* 0x00000000000c0947 */ /* 0x000fec0003800000 */
[----:B---3--:R-:W-:Y:S04]  /*8800*/  SHF.L.U32 R0, R149, 0x1f, RZ ;  /* 0x0000001f95007819 */ /* 0x008fe800000006ff */
[----:B------:R-:W3:Y:S02]  /*8810*/  SYNCS.PHASECHK.TRANS64.TRYWAIT P0, [R3+URZ+0x80], R0 ;  /* 0x00008000030075a7 */ /* 0x000ee400080011ff */
[----:B---3--:R-:W-:Y:S05]  /*8820*/  @!P0 BRA `(.L_x_128) ;  /* 0x0000004800e88947 */ /* 0x008fea0003800000 */
.L_x_127:
[----:B------:R-:W-:Y:S05]  /*8830*/  BSYNC B0 ;  /* 0x0000000000007941 */ /* 0x000fea0003800000 */
.L_x_126:
[----:B------:R-:W-:Y:S01]  /*8840*/  ISETP.NE.AND P0, PT, R93, RZ, PT ;  /* 0x000000ff5d00720c */ /* 0x000fe20003f05270 */
[----:B------:R-:W-:Y:S11]  /*8850*/  VIADD R77, R77, 0x1 ;  /* 0x000000014d4d7836 */ /* 0x000ff60000000000 */
[----:B------:R-:W-:Y:S01]  /*8860*/  @!UPT UIADD3 URZ, UPT, UPT, URZ, URZ, URZ ;  /* 0x000000fffffff290 */ /* 0x000fe2000fffe0ff */
[----:B------:R4:W1:Y:S01]  /*8870*/  @P0 LDS.128 R84, [R6+UR46+0x400] ;  /* 0x0004002e06540984 */ /* 0x0008620008000c00 */
[--C-:B---3--:R-:W-:Y:S01]  /*8880*/  @P0 IMAD.IADD R3, R92, 0x1, R5.reuse ;  /* 0x000000015c030824 */ /* 0x108fe200078e0205 */
[C---:B------:R-:W-:Y:S01]  /*8890*/  @P0 IADD3 R0, PT, PT, R94.reuse, R7, RZ ;  /* 0x000000075e000210 */ /* 0x040fe20007ffe0ff */
[C---:B------:R-:W-:Y:S01]  /*88a0*/  @P0 IMAD.IADD R8, R94.reuse, 0x1, R5 ;  /* 0x000000015e080824 */ /* 0x040fe200078e0205 */
[----:B------:R4:W3:Y:S02]  /*88b0*/  @P0 LDS.128 R80, [R4+0x400] ;  /* 0x0004000004500984 */ /* 0x0008e40000000c00 */
[----:B------:R-:W-:Y:S02]  /*88c0*/  @P0 IADD3 R9, PT, PT, R94, R3, RZ ;  /* 0x000000035e090210 */ /* 0x000fe40007ffe0ff */
[----:B------:R4:W1:Y:S04]  /*88d0*/  @P0 LDS.128 R88, [R7+0x400] ;  /* 0x0004000007580984 */ /* 0x0008680000000c00 */
[----:B------:R4:W1:Y:S04]  /*88e0*/  @P0 LDS.128 R96, [R0+0x400] ;  /* 0x0004000000600984 */ /* 0x0008680000000c00 */
[----:B------:R4:W1:Y:S04]  /*88f0*/  @P0 LDS.128 R104, [R5+0x400] ;  /* 0x0004000005680984 */ /* 0x0008680000000c00 */
[----:B------:R4:W1:Y:S04]  /*8900*/  @P0 LDS.128 R112, [R8+0x400] ;  /* 0x0004000008700984 */ /* 0x0008680000000c00 */
[----:B------:R4:W1:Y:S04]  /*8910*/  @P0 LDS.128 R120, [R3+0x400] ;  /* 0x0004000003780984 */ /* 0x0008680000000c00 */
[----:B------:R4:W1:Y:S02]  /*8920*/  @P0 LDS.128 R128, [R9+0x400] ;  /* 0x0004000009800984 */ /* 0x0008640000000c00 */
.L_x_125:
[----:B------:R-:W-:Y:S05]  /*8930*/  BSYNC B1 ;  /* 0x0000000000017941 */ /* 0x000fea0003800000 */
.L_x_124:
[----:B------:R-:W-:Y:S05]  /*8940*/  VIADD R50, R69, UR40 ;  /* 0x0000002845327c36 */ /* 0x000fea0008000000 */
[----:B----4-:R-:W-:Y:S04]  /*8950*/  SHF.R.U32.HI R3, RZ, 0x15, R50 ;  /* 0x00000015ff037819 */ /* 0x010fe80000011632 */
[----:B------:R-:W-:Y:S11]  /*8960*/  LOP3.LUT P0, RZ, R3, 0x3, R140, 0x48, !PT ;  /* 0x0000000303ff7812 */ /* 0x000ff6000780488c */
[----:B------:R-:W-:Y:S02]  /*8970*/  @!UPT UIADD3 URZ, UPT, UPT, URZ, URZ, URZ ;  /* 0x000000fffffff290 */ /* 0x000fe4000fffe0ff */
        /* <DEDUP_REMOVED lines=17> */
.L_x_129:
[----:B-1----:R-:W-:Y:S01]  /*8a90*/  SHF.L.U32 R70, R84, 0x10, RZ ;  /* 0x0000001054467819 */ /* 0x002fe200000006ff */
[----:B------:R-:W-:Y:S05]  /*8aa0*/  WARPSYNC.ALL ;  /* 0x0000000000007948 */ /* 0x000fea0003800000 */
[----:B------:R-:W-:Y:S01]  /*8ab0*/  R2UR UR4, R50 ;  /* 0x00000000320472ca */ /* 0x000fe200000e0000 */
[----:B------:R-:W1:Y:S01]  /*8ac0*/  S2R R165, SR_CgaCtaId ;  /* 0x0000000000a57919 */ /* 0x000e620000008800 */
[----:B------:R-:W-:Y:S01]  /*8ad0*/  LOP3.LUT R72, R84, 0xffff0000, RZ, 0xc0, !PT ;  /* 0xffff000054487812 */ /* 0x000fe200078ec0ff */
[----:B------:R-:W-:Y:S01]  /*8ae0*/  BSSY.RECONVERGENT B0, `(.L_x_130) ;  /* 0x0000102000007945 */ /* 0x000fe20003800200 */
[----:B------:R-:W-:Y:S02]  /*8af0*/  SHF.L.U32 R73, R85, 0x10, RZ ;  /* 0x0000001055497819 */ /* 0x000fe400000006ff */
[----:B------:R-:W-:Y:S02]  /*8b00*/  LOP3.LUT R74, R87, 0xffff0000, RZ, 0xc0, !PT ;  /* 0xffff0000574a7812 */ /* 0x000fe400078ec0ff */
[----:B------:R-:W-:Y:S02]  /*8b10*/  ISETP.NE.AND P6, PT, R157, RZ, PT ;  /* 0x000000ff9d00720c */ /* 0x000fe40003fc5270 */
[----:B------:R-:W-:Y:S02]  /*8b20*/  ISETP.NE.AND P0, PT, R152, RZ, PT ;  /* 0x000000ff9800720c */ /* 0x000fe40003f05270 */
[----:B------:R-:W-:Y:S01]  /*8b30*/  LEA R95, R77, UR46, 0x3 ;  /* 0x0000002e4d5f7c11 */ /* 0x000fe2000f8e18ff */
[----:B------:R-:W3:Y:S02]  /*8b40*/  LDTM.x64 R4, tmem[UR4] ;  /* 0x00000004000479ee */ /* 0x000ee40008340000 */
[C---:B---3--:R-:W-:Y:S01]  /*8b50*/  FMUL R0, R68.reuse, R4 ;  /* 0x0000000444007220 */ /* 0x048fe20000400000 */
[C---:B------:R-:W-:Y:S01]  /*8b60*/  FMUL R3, R68.reuse, R5 ;  /* 0x0000000544037220 */ /* 0x040fe20000400000 */
[C---:B------:R-:W-:Y:S01]  /*8b70*/  FMUL R6, R68.reuse, R6 ;  /* 0x0000000644067220 */ /* 0x040fe20000400000 */
[----:B------:R-:W-:Y:S01]  /*8b80*/  FMUL R7, R68, R7 ;  /* 0x0000000744077220 */ /* 0x000fe20000400000 */
[----:B------:R-:W-:Y:S01]  /*8b90*/  FFMA R0, R71, R70, R0 ;  /* 0x0000004647007223 */ /* 0x000fe20000000000 */
[----:B------:R-:W-:Y:S01]  /*8ba0*/  LOP3.LUT R70, R85, 0xffff0000, RZ, 0xc0, !PT ;  /* 0xffff000055467812 */ /* 0x000fe200078ec0ff */
[----:B------:R-:W-:Y:S01]  /*8bb0*/  FFMA R3, R71, R72, R3 ;  /* 0x0000004847037223 */ /* 0x000fe20000000003 */
[----:B------:R-:W-:Y:S01]  /*8bc0*/  SHF.L.U32 R72, R87, 0x10, RZ ;  /* 0x0000001057487819 */ /* 0x000fe200000006ff */
[C---:B------:R-:W-:Y:S01]  /*8bd0*/  FFMA R6, R71.reuse, R73, R6 ;  /* 0x0000004947067223 */ /* 0x040fe20000000006 */
[----:B------:R-:W-:Y:S01]  /*8be0*/  SHF.L.U32 R73, R86, 0x10, RZ ;  /* 0x0000001056497819 */ /* 0x000fe200000006ff */
[----:B------:R-:W-:Y:S01]  /*8bf0*/  FFMA R7, R71, R70, R7 ;  /* 0x0000004647077223 */ /* 0x000fe20000000007 */
[----:B------:R-:W-:Y:S01]  /*8c00*/  F2FP.BF16.F32.PACK_AB R100, R3, R0 ;  /* 0x000000000364723e */ /* 0x000fe200000010ff */
[----:B------:R-:W-:Y:S01]  /*8c10*/  FMUL R4, R68, R8 ;  /* 0x0000000844047220 */ /* 0x000fe20000400000 */
[----:B------:R-:W-:Y:S01]  /*8c20*/  LOP3.LUT R70, R86, 0xffff0000, RZ, 0xc0, !PT ;  /* 0xffff000056467812 */ /* 0x000fe200078ec0ff */
[C---:B------:R-:W-:Y:S01]  /*8c30*/  FMUL R0, R68.reuse, R9 ;  /* 0x0000000944007220 */ /* 0x040fe20000400000 */
[----:B------:R-:W-:Y:S01]  /*8c40*/  F2FP.BF16.F32.PACK_AB R101, R7, R6 ;  /* 0x000000060765723e */ /* 0x000fe200000010ff */
[----:B------:R-:W-:Y:S01]  /*8c50*/  FMUL R3, R68, R10 ;  /* 0x0000000a44037220 */ /* 0x000fe20000400000 */
[C---:B------:R-:W-:Y:S01]  /*8c60*/  FFMA R4, R71.reuse, R73, R4 ;  /* 0x0000004947047223 */ /* 0x040fe20000000004 */
[----:B------:R-:W-:Y:S01]  /*8c70*/  SHF.L.U32 R73, R82, 0x10, RZ ;  /* 0x0000001052497819 */ /* 0x000fe200000006ff */
[----:B------:R-:W-:Y:S01]  /*8c80*/  FMUL R5, R68, R11 ;  /* 0x0000000b44057220 */ /* 0x000fe20000400000 */
[C---:B------:R-:W-:Y:S01]  /*8c90*/  FFMA R0, R71.reuse, R70, R0 ;  /* 0x0000004647007223 */ /* 0x040fe20000000000 */
[C---:B------:R-:W-:Y:S01]  /*8ca0*/  SHF.L.U32 R70, R80.reuse, 0x10, RZ ;  /* 0x0000001050467819 */ /* 0x040fe200000006ff */
[C---:B------:R-:W-:Y:S01]  /*8cb0*/  FFMA R3, R71.reuse, R72, R3 ;  /* 0x0000004847037223 */ /* 0x040fe20000000003 */
[----:B------:R-:W-:Y:S01]  /*8cc0*/  LOP3.LUT R72, R80, 0xffff0000, RZ, 0xc0, !PT ;  /* 0xffff000050487812 */ /* 0x000fe200078ec0ff */
[----:B------:R-:W-:Y:S01]  /*8cd0*/  FMUL R6, R68, R12 ;  /* 0x0000000c44067220 */ /* 0x000fe20000400000 */
[----:B------:R-:W-:Y:S01]  /*8ce0*/  F2FP.BF16.F32.PACK_AB R102, R0, R4 ;  /* 0x000000040066723e */ /* 0x000fe200000010ff */
[C---:B------:R-:W-:Y:S01]  /*8cf0*/  FFMA R5, R71.reuse, R74, R5 ;  /* 0x0000004a47057223 */ /* 0x040fe20000000005 */
[C---:B------:R-:W-:Y:S01]  /*8d00*/  FMUL R7, R68.reuse, R13 ;  /* 0x0000000d44077220 */ /* 0x040fe20000400000 */
[----:B------:R-:W-:Y:S01]  /*8d10*/  FFMA R6, R71, R70, R6 ;  /* 0x0000004647067223 */ /* 0x000fe20000000006 */
[----:B------:R-:W-:Y:S01]  /*8d20*/  SHF.L.U32 R70, R81, 0x10, RZ ;  /* 0x0000001051467819 */ /* 0x000fe200000006ff */
[C---:B------:R-:W-:Y:S01]  /*8d30*/  FMUL R0, R68.reuse, R14 ;  /* 0x0000000e44007220 */ /* 0x040fe20000400000 */
[----:B------:R-:W-:Y:S01]  /*8d40*/  F2FP.BF16.F32.PACK_AB R103, R5, R3 ;  /* 0x000000030567723e */ /* 0x000fe200000010ff */
[----:B------:R-:W-:Y:S01]  /*8d50*/  FFMA R7, R71, R72, R7 ;  /* 0x0000004847077223 */ /* 0x000fe20000000007 */
[----:B------:R-:W-:Y:S01]  /*8d60*/  LOP3.LUT R72, R81, 0xffff0000, RZ, 0xc0, !PT ;  /* 0xffff000051487812 */ /* 0x000fe200078ec0ff */
[C---:B------:R-:W-:Y:S01]  /*8d70*/  FMUL R3, R68.reuse, R15 ;  /* 0x0000000f44037220 */ /* 0x040fe20000400000 */
[----:B------:R-:W-:Y:S01]  /*8d80*/  FMUL R4, R68, R16 ;  /* 0x0000001044047220 */ /* 0x000fe20000400000 */
[C---:B------:R-:W-:Y:S01]  /*8d90*/  FFMA R0, R71.reuse, R70, R0 ;  /* 0x0000004647007223 */ /* 0x040fe20000000000 */
[----:B------:R-:W-:Y:S01]  /*8da0*/  LOP3.LUT R70, R82, 0xffff0000, RZ, 0xc0, !PT ;  /* 0xffff000052467812 */ /* 0x000fe200078ec0ff */
[----:B------:R-:W-:Y:S01]  /*8db0*/  FFMA R3, R71, R72, R3 ;  /* 0x0000004847037223 */ /* 0x000fe20000000003 */
[----:B------:R-:W-:Y:S01]  /*8dc0*/  F2FP.BF16.F32.PACK_AB R108, R7, R6 ;  /* 0x00000006076c723e */ /* 0x000fe200000010ff */
[----:B------:R-:W-:Y:S01]  /*8dd0*/  FFMA R4, R71, R73, R4 ;  /* 0x0000004947047223 */ /* 0x000fe20000000004 */
[C---:B------:R-:W-:Y:S01]  /*8de0*/  SHF.L.U32 R73, R83.reuse, 0x10, RZ ;  /* 0x0000001053497819 */ /* 0x040fe200000006ff */
[C---:B------:R-:W-:Y:S01]  /*8df0*/  FMUL R5, R68.reuse, R17 ;  /* 0x0000001144057220 */ /* 0x040fe20000400000 */
[----:B------:R-:W-:Y:S01]  /*8e00*/  LOP3.LUT R72, R83, 0xffff0000, RZ, 0xc0, !PT ;  /* 0xffff000053487812 */ /* 0x000fe200078ec0ff */
[C---:B------:R-:W-:Y:S01]  /*8e10*/  FMUL R6, R68.reuse, R18 ;  /* 0x0000001244067220 */ /* 0x040fe20000400000 */
[----:B------:R-:W-:Y:S01]  /*8e20*/  F2FP.BF16.F32.PACK_AB R109, R3, R0 ;  /* 0x00000000036d723e */ /* 0x000fe200000010ff */
[----:B------:R-:W-:Y:S01]  /*8e30*/  FMUL R7, R68, R19 ;  /* 0x0000001344077220 */ /* 0x000fe20000400000 */
[C---:B------:R-:W-:Y:S01]  /*8e40*/  FFMA R5, R71.reuse, R70, R5 ;  /* 0x0000004647057223 */ /* 0x040fe20000000005 */
[C---:B------:R-:W-:Y:S01]  /*8e50*/  SHF.L.U32 R70, R88.reuse, 0x10, RZ ;  /* 0x0000001058467819 */ /* 0x040fe200000006ff */
[----:B------:R-:W-:Y:S01]  /*8e60*/  FFMA R6, R71, R73, R6 ;  /* 0x0000004947067223 */ /* 0x000fe20000000006 */
[----:B------:R-:W-:Y:S01]  /*8e70*/  SHF.L.U32 R73, R91, 0x10, RZ ;  /* 0x000000105b497819 */ /* 0x000fe200000006ff */
        /* <DEDUP_REMOVED lines=8> */
[----:B------:R-:W-:Y:S01]  /*8f00*/  FFMA R3, R71, R72, R3 ;  /* 0x0000004847037223 */ /* 0x000fe20000000003 */
[----:B------:R-:W-:Y:S01]  /*8f10*/  LOP3.LUT R72, R91, 0xffff0000, RZ, 0xc0, !PT ;  /* 0xffff00005b487812 */ /* 0x000fe200078ec0ff */
[C---:B------:R-:W-:Y:S01]  /*8f20*/  FMUL R4, R68.reuse, R22 ;  /* 0x0000001644047220 */ /* 0x040fe20000400000 */
[----:B------:R3:W-:Y:S01]  /*8f30*/  STS.128 [R164+UR46+0x4400], R100 ;  /* 0x00440064a4007988 */ /* 0x0007e20008000c2e */
[C---:B------:R-:W-:Y:S01]  /*8f40*/  FMUL R5, R68.reuse, R23 ;  /* 0x0000001744057220 */ /* 0x040fe20000400000 */
[----:B------:R-:W-:Y:S01]  /*8f50*/  F2FP.BF16.F32.PACK_AB R116, R3, R0 ;  /* 0x000000000374723e */ /* 0x000fe200000010ff */
[----:B------:R-:W-:Y:S01]  /*8f60*/  FFMA R4, R71, R70, R4 ;  /* 0x0000004647047223 */ /* 0x000fe20000000004 */
[----:B------:R-:W-:Y:S01]  /*8f70*/  LOP3.LUT R0, R89, 0xffff0000, RZ, 0xc0, !PT ;  /* 0xffff000059007812 */ /* 0x000fe200078ec0ff */
[----:B------:R-:W-:Y:S01]  /*8f80*/  FMUL R6, R68, R24 ;  /* 0x0000001844067220 */ /* 0x000fe20000400000 */
[----:B------:R-:W-:Y:S01]  /*8f90*/  SHF.L.U32 R3, R90, 0x10, RZ ;  /* 0x000000105a037819 */ /* 0x000fe200000006ff */
[----:B------:R-:W-:Y:S01]  /*8fa0*/  FMUL R7, R68, R25 ;  /* 0x0000001944077220 */ /* 0x000fe20000400000 */
[----:B------:R-:W-:Y:S01]  /*8fb0*/  LOP3.LUT R70, R90, 0xffff0000, RZ, 0xc0, !PT ;  /* 0xffff00005a467812 */ /* 0x000fe200078ec0ff */
        /* <DEDUP_REMOVED lines=21> */
[----:B------:R4:W-:Y:S01]  /*9110*/  STS.128 [R163+0x4400], R108 ;  /* 0x0044006ca3007388 */ /* 0x0009e20000000c00 */
[----:B------:R-:W-:Y:S01]  /*9120*/  FFMA R11, R71, R70, R11 ;  /* 0x00000046470b7223 */ /* 0x000fe2000000000b */
[----:B------:R-:W-:Y:S01]  /*9130*/  LOP3.LUT R70, R99, 0xffff0000, RZ, 0xc0, !PT ;  /* 0xffff000063467812 */ /* 0x000fe200078ec0ff */
[C---:B------:R-:W-:Y:S01]  /*9140*/  FFMA R12, R71.reuse, R3, R12 ;  /* 0x00000003470c7223 */ /* 0x040fe2000000000c */
[C---:B------:R-:W-:Y:S01]  /*9150*/  SHF.L.U32 R3, R98.reuse, 0x10, RZ ;  /* 0x0000001062037819 */ /* 0x040fe200000006ff */
[----:B------:R-:W-:Y:S01]  /*9160*/  FFMA R13, R71, R0, R13 ;  /* 0x00000000470d7223 */ /* 0x000fe2000000000d */
[----:B------:R-:W-:Y:S01]  /*9170*/  LOP3.LUT R0, R98, 0xffff0000, RZ, 0xc0, !PT ;  /* 0xffff000062007812 */ /* 0x000fe200078ec0ff */
[C---:B------:R-:W-:Y:S01]  /*9180*/  FMUL R14, R68.reuse, R32 ;  /* 0x00000020440e7220 */ /* 0x040fe20000400000 */
[----:B---3--:R-:W-:Y:S01]  /*9190*/  F2FP.BF16.F32.PACK_AB R100, R11, R10 ;  /* 0x0000000a0b64723e */ /* 0x008fe200000010ff */
[C---:B------:R-:W-:Y:S01]  /*91a0*/  FMUL R15, R68.reuse, R33 ;  /* 0x00000021440f7220 */ /* 0x040fe20000400000 */
[----:B------:R-:W-:Y:S01]  /*91b0*/  F2FP.BF16.F32.PACK_AB R101, R13, R12 ;  /* 0x0000000c0d65723e */ /* 0x000fe200000010ff */
        /* <DEDUP_REMOVED lines=14> */
[----:B------:R-:W-:Y:S01]  /*92a0*/  FMUL R20, R68, R38 ;  /* 0x0000002644147220 */ /* 0x000fe20000400000 */
[----:B------:R-:W-:Y:S01]  /*92b0*/  FFMA R18, R71, R0, R18 ;  /* 0x0000000047127223 */ /* 0x000fe20000000012 */
[----:B------:R-:W-:Y:S01]  /*92c0*/  LOP3.LUT R0, R105, 0xffff0000, RZ, 0xc0, !PT ;  /* 0xffff000069007812 */ /* 0x000fe200078ec0ff */
[C---:B------:R-:W-:Y:S01]  /*92d0*/  FFMA R19, R71.reuse, R70, R19 ;  /* 0x0000004647137223 */ /* 0x040fe20000000013 */
[C---:B------:R-:W-:Y:S01]  /*92e0*/  LOP3.LUT R70, R106.reuse, 0xffff0000, RZ, 0xc0, !PT ;  /* 0xffff00006a467812 */ /* 0x040fe200078ec0ff */
[----:B------:R-:W-:Y:S01]  /*92f0*/  FFMA R20, R71, R3, R20 ;  /* 0x0000000347147223 */ /* 0x000fe20000000014 */
[----:B------:R-:W-:Y:S01]  /*9300*/  SHF.L.U32 R3, R106, 0x10, RZ ;  /* 0x000000106a037819 */ /* 0x000fe200000006ff */
[C---:B------:R-:W-:Y:S01]  /*9310*/  FMUL R21, R68.reuse, R39 ;  /* 0x0000002744157220 */ /* 0x040fe20000400000 */
[----:B----4-:R-:W-:Y:S01]  /*9320*/  F2FP.BF16.F32.PACK_AB R108, R19, R18 ;  /* 0x00000012136c723e */ /* 0x010fe200000010ff */
[C---:B------:R-:W-:Y:S01]  /*9330*/  FMUL R22, R68.reuse, R40 ;  /* 0x0000002844167220 */ /* 0x040fe20000400000 */
[----:B------:R-:W-:Y:S01]  /*9340*/  STS.128 [R162+0x4400], R116 ;  /* 0x00440074a2007388 */ /* 0x000fe20000000c00 */
[C---:B------:R-:W-:Y:S01]  /*9350*/  FMUL R23, R68.reuse, R41 ;  /* 0x0000002944177220 */ /* 0x040fe20000400000 */
[----:B------:R-:W-:Y:S01]  /*9360*/  FMUL R24, R68, R42 ;  /* 0x0000002a44187220 */ /* 0x000fe20000400000 */
[C---:B------:R-:W-:Y:S01]  /*9370*/  FFMA R21, R71.reuse, R0, R21 ;  /* 0x0000000047157223 */ /* 0x040fe20000000015 */
[----:B------:R-:W-:Y:S01]  /*9380*/  SHF.L.U32 R0, R112, 0x10, RZ ;  /* 0x0000001070007819 */ /* 0x000fe200000006ff */
[----:B------:R-:W-:Y:S01]  /*9390*/  FMUL R25, R68, R43 ;  /* 0x0000002b44197220 */ /* 0x000fe20000400000 */
[----:B------:R-:W-:Y:S01]  /*93a0*/  FFMA R22, R71, R3, R22 ;  /* 0x0000000347167223 */ /* 0x000fe20000000016 */
[----:B------:R-:W-:Y:S01]  /*93b0*/  SHF.L.U32 R3, R113, 0x10, RZ ;  /* 0x0000001071037819 */ /* 0x000fe200000006ff */
[----:B------:R-:W-:Y:S01]  /*93c0*/  FFMA R23, R71, R70, R23 ;  /* 0x0000004647177223 */ /* 0x000fe20000000017 */
[----:B------:R-:W-:Y:S01]  /*93d0*/  LOP3.LUT R70, R112, 0xffff0000, RZ, 0xc0, !PT ;  /* 0xffff000070467812 */ /* 0x000fe200078ec0ff */
[C---:B------:R-:W-:Y:S01]  /*93e0*/  FMUL R26, R68.reuse, R44 ;  /* 0x0000002c441a7220 */ /* 0x040fe20000400000 */
[----:B------:R-:W-:Y:S01]  /*93f0*/  F2FP.BF16.F32.PACK_AB R109, R21, R20 ;  /* 0x00000014156d723e */ /* 0x000fe200000010ff */
[----:B------:R-:W-:Y:S01]  /*9400*/  FFMA R24, R71, R73, R24 ;  /* 0x0000004947187223 */ /* 0x000fe20000000018 */
[----:B------:R-:W-:Y:S01]  /*9410*/  F2FP.BF16.F32.PACK_AB R110, R23, R22 ;  /* 0x00000016176e723e */ /* 0x000fe200000010ff */
[----:B------:R-:W-:Y:S01]  /*9420*/  FFMA R25, R71, R72, R25 ;  /* 0x0000004847197223 */ /* 0x000fe20000000019 */
[----:B------:R-:W-:Y:S01]  /*9430*/  SHF.L.U32 R73, R115, 0x10, RZ ;  /* 0x0000001073497819 */ /* 0x000fe200000006ff */
[C---:B------:R-:W-:Y:S01]  /*9440*/  FMUL R27, R68.reuse, R45 ;  /* 0x0000002d441b7220 */ /* 0x040fe20000400000 */
[----:B------:R-:W-:Y:S01]  /*9450*/  LOP3.LUT R72, R131, 0xffff0000, RZ, 0xc0, !PT ;  /* 0xffff000083487812 */ /* 0x000fe200078ec0ff */
[----:B------:R-:W-:Y:S01]  /*9460*/  FMUL R28, R68, R46 ;  /* 0x0000002e441c7220 */ /* 0x000fe20000400000 */
[----:B------:R-:W-:Y:S01]  /*9470*/  F2FP.BF16.F32.PACK_AB R111, R25, R24 ;  /* 0x00000018196f723e */ /* 0x000fe200000010ff */
[----:B------:R3:W-:Y:S01]  /*9480*/  STS.128 [R161+0x4400], R100 ;  /* 0x00440064a1007388 */ /* 0x0007e20000000c00 */
        /* <DEDUP_REMOVED lines=12> */
[----:B------:R4:W-:Y:S01]  /*9550*/  STS.128 [R147+0x4400], R108 ;  /* 0x0044006c93007388 */ /* 0x0009e20000000c00 */
[----:B------:R-:W-:Y:S01]  /*9560*/  FMUL R33, R68, R51 ;  /* 0x0000003344217220 */ /* 0x000fe20000400000 */
[C---:B------:R-:W-:Y:S01]  /*9570*/  FFMA R30, R71.reuse, R3, R30 ;  /* 0x00000003471e7223 */ /* 0x040fe2000000001e */
[C---:B------:R-:W-:Y:S01]  /*9580*/  SHF.L.U32 R3, R120.reuse, 0x10, RZ ;  /* 0x0000001078037819 */ /* 0x040fe200000006ff */
[C---:B------:R-:W-:Y:S01]  /*9590*/  FFMA R31, R71.reuse, R70, R31 ;  /* 0x00000046471f7223 */ /* 0x040fe2000000001f */
[----:B------:R-:W-:Y:S01]  /*95a0*/  LOP3.LUT R70, R120, 0xffff0000, RZ, 0xc0, !PT ;  /* 0xffff000078467812 */ /* 0x000fe200078ec0ff */
[----:B------:R-:W-:Y:S01]  /*95b0*/  FFMA R32, R71, R73, R32 ;  /* 0x0000004947207223 */ /* 0x000fe20000000020 */
        /* <DEDUP_REMOVED lines=9> */
[----:B------:R-:W-:Y:S01]  /*9650*/  FFMA R35, R71, R70, R35 ;  /* 0x0000004647237223 */ /* 0x000fe20000000023 */
[----:B------:R-:W-:Y:S01]  /*9660*/  LOP3.LUT R70, R123, 0xffff0000, RZ, 0xc0, !PT ;  /* 0xffff00007b467812 */ /* 0x000fe200078ec0ff */
[----:B------:R-:W-:Y:S01]  /*9670*/  FFMA R36, R71, R73, R36 ;  /* 0x0000004947247223 */ /* 0x000fe20000000024 */
[----:B------:R-:W-:Y:S01]  /*9680*/  SHF.L.U32 R73, R123, 0x10, RZ ;  /* 0x000000107b497819 */ /* 0x000fe200000006ff */
[----:B------:R-:W-:Y:S01]  /*9690*/  FFMA R37, R71, R0, R37 ;  /* 0x0000000047257223 */ /* 0x000fe20000000025 */
[----:B------:R-:W-:Y:S01]  /*96a0*/  LOP3.LUT R0, R122, 0xffff0000, RZ, 0xc0, !PT ;  /* 0xffff00007a007812 */ /* 0x000fe200078ec0ff */
[C---:B------:R-:W-:Y:S01]  /*96b0*/  FMUL R38, R68.reuse, R56 ;  /* 0x0000003844267220 */ /* 0x040fe20000400000 */
[----:B---3--:R-:W-:Y:S01]  /*96c0*/  F2FP.BF16.F32.PACK_AB R100, R27, R26 ;  /* 0x0000001a1b64723e */ /* 0x008fe200000010ff */
[C---:B------:R-:W-:Y:S01]  /*96d0*/  FMUL R39, R68.reuse, R57 ;  /* 0x0000003944277220 */ /* 0x040fe20000400000 */
[----:B------:R-:W-:Y:S01]  /*96e0*/  F2FP.BF16.F32.PACK_AB R101, R29, R28 ;  /* 0x0000001c1d65723e */ /* 0x000fe200000010ff */
[C---:B------:R-:W-:Y:S01]  /*96f0*/  FMUL R40, R68.reuse, R58 ;  /* 0x0000003a44287220 */ /* 0x040fe20000400000 */
[----:B------:R-:W-:Y:S01]  /*9700*/  F2FP.BF16.F32.PACK_AB R102, R31, R30 ;  /* 0x0000001e1f66723e */ /* 0x000fe200000010ff */
[----:B------:R-:W-:Y:S01]  /*9710*/  FMUL R41, R68, R59 ;  /* 0x0000003b44297220 */ /* 0x000fe20000400000 */
[----:B------:R-:W-:Y:S01]  /*9720*/  F2FP.BF16.F32.PACK_AB R103, R33, R32 ;  /* 0x000000202167723e */ /* 0x000fe200000010ff */
[----:B------:R-:W-:Y:S01]  /*9730*/  FFMA R38, R71, R3, R38 ;  /* 0x0000000347267223 */ /* 0x000fe20000000026 */
[----:B------:R-:W-:Y:S01]  /*9740*/  SHF.L.U32 R3, R129, 0x10, RZ ;  /* 0x0000001081037819 */ /* 0x000fe200000006ff */
[----:B------:R-:W-:Y:S01]  /*9750*/  FFMA R39, R71, R0, R39 ;  /* 0x0000000047277223 */ /* 0x000fe20000000027 */
[C---:B------:R-:W-:Y:S01]  /*9760*/  SHF.L.U32 R0, R128.reuse, 0x10, RZ ;  /* 0x0000001080007819 */ /* 0x040fe200000006ff */
[----:B------:R3:W-:Y:S01]  /*9770*/  STS.128 [R160+0x4400], R100 ;  /* 0x00440064a0007388 */ /* 0x0007e20000000c00 */
[----:B----4-:R-:W-:Y:S01]  /*9780*/  F2FP.BF16.F32.PACK_AB R108, R35, R34 ;  /* 0x00000022236c723e */ /* 0x010fe200000010ff */
[----:B------:R-:W-:Y:S01]  /*9790*/  FFMA R40, R71, R73, R40 ;  /* 0x0000004947287223 */ /* 0x000fe20000000028 */
[----:B------:R-:W-:Y:S01]  /*97a0*/  SHF.L.U32 R73, R131, 0x10, RZ ;  /* 0x0000001083497819 */ /* 0x000fe200000006ff */
[----:B------:R-:W-:Y:S01]  /*97b0*/  FFMA R41, R71, R70, R41 ;  /* 0x0000004647297223 */ /* 0x000fe20000000029 */
[----:B------:R-:W-:Y:S01]  /*97c0*/  LOP3.LUT R70, R128, 0xffff0000, RZ, 0xc0, !PT ;  /* 0xffff000080467812 */ /* 0x000fe200078ec0ff */
[C---:B------:R-:W-:Y:S01]  /*97d0*/  FMUL R42, R68.reuse, R60 ;  /* 0x0000003c442a7220 */ /* 0x040fe20000400000 */
[----:B------:R-:W-:Y:S01]  /*97e0*/  F2FP.BF16.F32.PACK_AB R109, R37, R36 ;  /* 0x00000024256d723e */ /* 0x000fe200000010ff */
[C---:B------:R-:W-:Y:S01]  /*97f0*/  FMUL R43, R68.reuse, R61 ;  /* 0x0000003d442b7220 */ /* 0x040fe20000400000 */
[C---:B------:R-:W-:Y:S01]  /*9800*/  FMUL R44, R68.reuse, R62 ;  /* 0x0000003e442c7220 */ /* 0x040fe20000400000 */
[----:B------:R-:W-:Y:S01]  /*9810*/  FFMA R42, R71, R0, R42 ;  /* 0x00000000472a7223 */ /* 0x000fe2000000002a */
[----:B------:R-:W-:Y:S01]  /*9820*/  LOP3.LUT R0, R129, 0xffff0000, RZ, 0xc0, !PT ;  /* 0xffff000081007812 */ /* 0x000fe200078ec0ff */
[C---:B------:R-:W-:Y:S01]  /*9830*/  FFMA R43, R71.reuse, R70, R43 ;  /* 0x00000046472b7223 */ /* 0x040fe2000000002b */
[C---:B------:R-:W-:Y:S01]  /*9840*/  FFMA R44, R71.reuse, R3, R44 ;  /* 0x00000003472c7223 */ /* 0x040fe2000000002c */
[----:B------:R-:W-:Y:S01]  /*9850*/  FMUL R45, R68, R63 ;  /* 0x0000003f442d7220 */ /* 0x000fe20000400000 */
[----:B------:R-:W-:Y:S01]  /*9860*/  SHF.L.U32 R3, R130, 0x10, RZ ;  /* 0x0000001082037819 */ /* 0x000fe200000006ff */
[----:B------:R-:W-:Y:S01]  /*9870*/  FMUL R46, R68, R64 ;  /* 0x00000040442e7220 */ /* 0x000fe20000400000 */
[----:B------:R-:W-:Y:S01]  /*9880*/  LOP3.LUT R70, R130, 0xffff0000, RZ, 0xc0, !PT ;  /* 0xffff000082467812 */ /* 0x000fe200078ec0ff */
[C---:B------:R-:W-:Y:S01]  /*9890*/  FMUL R47, R68.reuse, R65 ;  /* 0x00000041442f7220 */ /* 0x040fe20000400000 */
[C---:B------:R-:W-:Y:S01]  /*98a0*/  FMUL R48, R68.reuse, R66 ;  /* 0x0000004244307220 */ /* 0x040fe20000400000 */
[----:B------:R-:W-:Y:S01]  /*98b0*/  FFMA R45, R71, R0, R45 ;  /* 0x00000000472d7223 */ /* 0x000fe2000000002d */
[----:B------:R-:W-:Y:S01]  /*98c0*/  FMUL R49, R68, R67 ;  /* 0x0000004344317220 */ /* 0x000fe20000400000 */
[----:B------:R-:W-:Y:S01]  /*98d0*/  F2FP.BF16.F32.PACK_AB R110, R39, R38 ;  /* 0x00000026276e723e */ /* 0x000fe200000010ff */
[----:B------:R-:W-:Y:S01]  /*98e0*/  FFMA R46, R71, R3, R46 ;  /* 0x00000003472e7223 */ /* 0x000fe2000000002e */
[----:B------:R-:W-:Y:S01]  /*98f0*/  F2FP.BF16.F32.PACK_AB R111, R41, R40 ;  /* 0x00000028296f723e */ /* 0x000fe200000010ff */
[C---:B------:R-:W-:Y:S01]  /*9900*/  FFMA R47, R71.reuse, R70, R47 ;  /* 0x00000046472f7223 */ /* 0x040fe2000000002f */
[C---:B------:R-:W-:Y:S01]  /*9910*/  FFMA R48, R71.reuse, R73, R48 ;  /* 0x0000004947307223 */ /* 0x040fe20000000030 */
[----:B------:R-:W-:Y:S01]  /*9920*/  FFMA R49, R71, R72, R49 ;  /* 0x0000004847317223 */ /* 0x000fe20000000031 */
[----:B------:R-:W-:Y:S01]  /*9930*/  F2FP.BF16.F32.PACK_AB R72, R43, R42 ;  /* 0x0000002a2b48723e */ /* 0x000fe200000010ff */
[----:B------:R3:W-:Y:S01]  /*9940*/  STS.128 [R159+0x4400], R108 ;  /* 0x0044006c9f007388 */ /* 0x0007e20000000c00 */
[----:B------:R-:W-:Y:S02]  /*9950*/  F2FP.BF16.F32.PACK_AB R73, R45, R44 ;  /* 0x0000002c2d49723e */ /* 0x000fe400000010ff */
[----:B------:R-:W-:Y:S02]  /*9960*/  F2FP.BF16.F32.PACK_AB R74, R47, R46 ;  /* 0x0000002e2f4a723e */ /* 0x000fe400000010ff */
[----:B------:R-:W-:Y:S02]  /*9970*/  F2FP.BF16.F32.PACK_AB R75, R49, R48 ;  /* 0x00000030314b723e */ /* 0x000fe400000010ff */
[----:B------:R-:W-:Y:S02]  /*9980*/  MOV R0, UR52 ;  /* 0x0000003400007c02 */ /* 0x000fe40008000f00 */
[----:B------:R-:W-:Y:S01]  /*9990*/  @P6 SHF.L.U32 R70, R149, 0x1f, RZ ;  /* 0x0000001f95466819 */ /* 0x000fe200000006ff */
[----:B------:R3:W-:Y:S01]  /*99a0*/  STS.128 [R158+0x4400], R72 ;  /* 0x004400489e007388 */ /* 0x0007e20000000c00 */
[----:B------:R-:W-:Y:S04]  /*99b0*/  @P6 LEA R0, R0, UR46, 0x3 ;  /* 0x0000002e00006c11 */ /* 0x000fe8000f8e18ff */
[----:B------:R-:W-:Y:S01]  /*99c0*/  @P6 IADD3 R0, PT, PT, R0, 0xa0, RZ ;  /* 0x000000a000006810 */ /* 0x000fe20007ffe0ff */
[----:B------:R-:W-:Y:S01]  /*99d0*/  @!PT LDS RZ, [RZ] ;  /* 0x00000000fffff984 */ /* 0x000fe20000000800 */
[----:B------:R-:W-:Y:S01]  /*99e0*/  @!PT LDS RZ, [RZ] ;  /* 0x00000000fffff984 */ /* 0x000fe20000000800 */
[----:B------:R-:W-:Y:S01]  /*99f0*/  @!PT LDS RZ, [RZ] ;  /* 0x00000000fffff984 */ /* 0x000fe20000000800 */
[----:B------:R-:W-:Y:S01]  /*9a00*/  @!PT LDS RZ, [RZ] ;  /* 0x00000000fffff984 */ /* 0x000fe20000000800 */
[----:B------:R4:W-:Y:S06]  /*9a10*/  MEMBAR.ALL.CTA ;  /* 0x0000000000007992 */ /* 0x0009ec0000008000 */
[----:B----4-:R-:W4:Y:S01]  /*9a20*/  FENCE.VIEW.ASYNC.S ;  /* 0x00000000000073c6 */ /* 0x010f220000000000 */
[----:B-1----:R-:W-:Y:S01]  /*9a30*/  @P6 PRMT R0, R165, 0x654, R0 ;  /* 0x00000654a5006816 */ /* 0x002fe20000000000 */
[----:B----4-:R-:W-:Y:S06]  /*9a40*/  BAR.SYNC.DEFER_BLOCKING 0x1, 0x80 ;  /* 0x0042000000007b1d */ /* 0x010fec0000010000 */
[----:B------:R-:W-:Y:S05]  /*9a50*/  @P0 BRA `(.L_x_131) ;  /* 0x0000000000280947 */ /* 0x000fea0003800000 */
[----:B------:R-:W1:Y:S01]  /*9a60*/  LDCU.64 UR6, c[0x0][0x348] ;  /* 0x00006900ff0677ac */ /* 0x000e620008000a00 */
[----:B------:R-:W-:Y:S02]  /*9a70*/  UIADD3 UR9, UPT, UPT, UR53, UR40, URZ ;  /* 0x0000002835097290 */ /* 0x000fe4000fffe0ff */
[----:B------:R-:W-:Y:S01]  /*9a80*/  UIADD3 UR8, UPT, UPT, UR46, 0x4400, URZ ;  /* 0x000044002e087890 */ /* 0x000fe2000fffe0ff */
[----:B------:R-:W-:Y:S01]  /*9a90*/  UMOV UR10, UR50 ;  /* 0x00000032000a7c82 */ /* 0x000fe20008000000 */
[----:B------:R-:W-:Y:S01]  /*9aa0*/  UMOV UR11, UR36 ;  /* 0x00000024000b7c82 */ /* 0x000fe20008000000 */
[----:B-1----:R-:W-:Y:S04]  /*9ab0*/  UIADD3 UR4, UP0, UPT, UR6, 0xa80, URZ ;  /* 0x00000a8006047890 */ /* 0x002fe8000ff1e0ff */
[----:B------:R-:W-:Y:S09]  /*9ac0*/  UIADD3.X UR5, UPT, UPT, URZ, UR7, URZ, UP0, !UPT ;  /* 0x00000007ff057290 */ /* 0x000ff200087fe4ff */
[----:B------:R1:W-:Y:S01]  /*9ad0*/  UTMASTG.3D [UR8], [UR4] ;  /* 0x00000008040073b5 */ /* 0x0003e20008010000 */
[----:B------:R0:W-:Y:S01]  /*9ae0*/  UTMACMDFLUSH ;  /* 0x00000000000079b7 */ /* 0x0001e20000000000 */
[----:B-1----:R-:W-:Y:S04]  /*9af0*/  DEPBAR.LE SB0, 0x1 ;  /* 0x000080400000791a */ /* 0x002fe80000000000 */
.L_x_131:
[----:B------:R-:W-:Y:S05]  /*9b00*/  BSYNC.RECONVERGENT B0 ;  /* 0x0000000000007941 */ /* 0x000fea0003800200 */
.L_x_130:
[----:B------:R-:W-:Y:S01]  /*9b10*/  BAR.SYNC.DEFER_BLOCKING 0x1, 0x80 ;  /* 0x0042000000007b1d */ /* 0x000fe20000010000 */
[----:B------:R-:W-:Y:S02]  /*9b20*/  UIADD3 UR5, UPT, UPT, UR52, 0x1, URZ ;  /* 0x0000000134057890 */ /* 0x000fe4000fffe0ff */
[----:B------:R-:W-:Y:S02]  /*9b30*/  UISETP.NE.AND UP0, UPT, UR39, URZ, UPT ;  /* 0x000000ff2700728c */ /* 0x000fe4000bf05270 */
[----:B------:R-:W-:Y:S04]  /*9b40*/  UISETP.NE.AND UP1, UPT, UR5, 0x4, UPT ;  /* 0x000000040500788c */ /* 0x000fe8000bf25270 */
[----:B------:R-:W-:Y:S01]  /*9b50*/  USEL UR47, UR5, URZ, UP1 ;  /* 0x000000ff052f7287 */ /* 0x000fe20008800000 */
[----:B------:R1:W-:Y:S01]  /*9b60*/  @P6 SYNCS.ARRIVE.TRANS64.RED.A1T0 RZ, [R0+URZ], RZ ;  /* 0x000000ff00ff69a7 */ /* 0x0003e200081004ff */
[----:B------:R-:W-:Y:S01]  /*9b70*/  UMOV UR4, 0x40 ;  /* 0x0000004000047882 */ /* 0x000fe20000000000 */
[----:B------:R-:W-:Y:S01]  /*9b80*/  BSSY B1, `(.L_x_132) ;  /* 0x0000021000017945 */ /* 0x000fe20003800000 */
[----:B------:R-:W-:Y:S01]  /*9b90*/  USEL UR40, UR4, 0x80, !UP0 ;  /* 0x0000008004287887 */ /* 0x000fe2000c000000 */
[----:B------:R-:W4:Y:S02]  /*9ba0*/  @P6 SYNCS.PHASECHK.TRANS64.TRYWAIT P0, [R95+URZ+0x80], R70 ;  /* 0x000080465f0065a7 */ /* 0x000f2400080011ff */
[----:B----4-:R-:W-:Y:S01]  /*9bb0*/  @P6 SEL R79, RZ, 0x1, !P0 ;  /* 0x00000001ff4f6807 */ /* 0x010fe20004000000 */
[----:B-1----:R-:W-:Y:S08]  /*9bc0*/  @!P6 BRA `(.L_x_133) ;  /* 0x000000000070e947 */ /* 0x002ff00003800000 */
        /* <DEDUP_REMOVED lines=9> */
[----:B------:R-:W-:Y:S04]  /*9c60*/  SHF.L.U32 R6, R149, 0x1f, RZ ;  /* 0x0000001f95067819 */ /* 0x000fe800000006ff */
[----:B------:R-:W1:Y:S02]  /*9c70*/  SYNCS.PHASECHK.TRANS64.TRYWAIT P0, [R95+URZ+0x80], R6 ;  /* 0x000080065f0075a7 */ /* 0x000e6400080011ff */
[----:B-1----:R-:W-:Y:S05]  /*9c80*/  @!P0 BRA `(.L_x_136) ;  /* 0x0000003400e48947 */ /* 0x002fea0003800000 */
.L_x_135:
[----:B------:R-:W-:Y:S05]  /*9c90*/  BSYNC B0 ;  /* 0x0000000000007941 */ /* 0x000fea0003800000 */
.L_x_134:
[----:B------:R-:W-:Y:S01]  /*9ca0*/  ISETP.NE.AND P0, PT, R93, RZ, PT ;  /* 0x000000ff5d00720c */ /* 0x000fe20003f05270 */
[----:B------:R-:W-:Y:S11]  /*9cb0*/  VIADD R77, R77, 0x1 ;  /* 0x000000014d4d7836 */ /* 0x000ff60000000000 */
[----:B------:R-:W-:Y:S01]  /*9cc0*/  @!UPT UIADD3 URZ, UPT, UPT, URZ, URZ, URZ ;  /* 0x000000fffffff290 */ /* 0x000fe2000fffe0ff */
[----:B------:R4:W2:Y:S01]  /*9cd0*/  @P0 LDS.128 R84, [R4+UR46+0x400] ;  /* 0x0004002e04540984 */ /* 0x0008a20008000c00 */
[--C-:B------:R-:W-:Y:S01]  /*9ce0*/  @P0 IMAD.IADD R7, R92, 0x1, R3.reuse ;  /* 0x000000015c070824 */ /* 0x100fe200078e0203 */
[C---:B-1----:R-:W-:Y:S01]  /*9cf0*/  @P0 IADD3 R6, PT, PT, R94.reuse, R5, RZ ;  /* 0x000000055e060210 */ /* 0x042fe20007ffe0ff */
[C---:B------:R-:W-:Y:S01]  /*9d00*/  @P0 IMAD.IADD R8, R94.reuse, 0x1, R3 ;  /* 0x000000015e080824 */ /* 0x040fe200078e0203 */
[----:B------:R4:W1:Y:S02]  /*9d10*/  @P0 LDS.128 R80, [R0+0x400] ;  /* 0x0004000000500984 */ /* 0x0008640000000c00 */
[----:B------:R-:W-:Y:S02]  /*9d20*/  @P0 IADD3 R9, PT, PT, R94, R7, RZ ;  /* 0x000000075e090210 */ /* 0x000fe40007ffe0ff */
[----:B------:R4:W1:Y:S04]  /*9d30*/  @P0 LDS.128 R88, [R5+0x400] ;  /* 0x0004000005580984 */ /* 0x0008680000000c00 */
[----:B------:R4:W1:Y:S04]  /*9d40*/  @P0 LDS.128 R96, [R6+0x400] ;  /* 0x0004000006600984 */ /* 0x0008680000000c00 */
[----:B------:R4:W1:Y:S04]  /*9d50*/  @P0 LDS.128 R104, [R3+0x400] ;  /* 0x0004000003680984 */ /* 0x0008680000000c00 */
[----:B------:R4:W1:Y:S04]  /*9d60*/  @P0 LDS.128 R112, [R8+0x400] ;  /* 0x0004000008700984 */ /* 0x0008680000000c00 */
[----:B------:R4:W1:Y:S04]  /*9d70*/  @P0 LDS.128 R120, [R7+0x400] ;  /* 0x0004000007780984 */ /* 0x0008680000000c00 */
[----:B------:R4:W1:Y:S02]  /*9d80*/  @P0 LDS.128 R128, [R9+0x400] ;  /* 0x0004000009800984 */ /* 0x0008640000000c00 */
.L_x_133:
[----:B------:R-:W-:Y:S05]  /*9d90*/  BSYNC B1 ;  /* 0x0000000000017941 */ /* 0x000fea0003800000 */
.L_x_132:
        /* <DEDUP_REMOVED lines=21> */
.L_x_137:
[----:B--2---:R-:W-:Y:S01]  /*9ef0*/  SHF.L.U32 R70, R84, 0x10, RZ ;  /* 0x0000001054467819 */ /* 0x004fe200000006ff */
[----:B------:R-:W-:Y:S05]  /*9f00*/  WARPSYNC.ALL ;  /* 0x0000000000007948 */ /* 0x000fea0003800000 */
[----:B------:R-:W-:Y:S01]  /*9f10*/  R2UR UR4, R16 ;  /* 0x00000000100472ca */ /* 0x000fe200000e0000 */
[----:B------:R-:W-:Y:S01]  /*9f20*/  BSSY.RECONVERGENT B0, `(.L_x_138) ;  /* 0x0000103000007945 */ /* 0x000fe20003800200 */
[----:B---3--:R-:W-:Y:S02]  /*9f30*/  LOP3.LUT R72, R87, 0xffff0000, RZ, 0xc0, !PT ;  /* 0xffff000057487812 */ /* 0x008fe400078ec0ff */
[----:B------:R-:W-:Y:S02]  /*9f40*/  ISETP.NE.AND P6, PT, R157, RZ, PT ;  /* 0x000000ff9d00720c */ /* 0x000fe40003fc5270 */
[----:B------:R-:W-:Y:S07]  /*9f50*/  ISETP.NE.AND P0, PT, R152, RZ, PT ;  /* 0x000000ff9800720c */ /* 0x000fee0003f05270 */
[----:B------:R-:W2:Y:S02]  /*9f60*/  LDTM.x64 R4, tmem[UR4] ;  /* 0x00000004000479ee */ /* 0x000ea40008340000 */
[----:B--2---:R-:W-:Y:S01]  /*9f70*/  FMUL R0, R68, R4 ;  /* 0x0000000444007220 */ /* 0x004fe20000400000 */
[----:B------:R-:W-:Y:S01]  /*9f80*/  LOP3.LUT R4, R84, 0xffff0000, RZ, 0xc0, !PT ;  /* 0xffff000054047812 */ /* 0x000fe200078ec0ff */
[C---:B------:R-:W-:Y:S01]  /*9f90*/  FMUL R3, R68.reuse, R5 ;  /* 0x0000000544037220 */ /* 0x040fe20000400000 */
[----:B------:R-:W-:Y:S01]  /*9fa0*/  SHF.L.U32 R5, R85, 0x10, RZ ;  /* 0x0000001055057819 */ /* 0x000fe200000006ff */
[----:B------:R-:W-:Y:S01]  /*9fb0*/  FFMA R0, R71, R70, R0 ;  /* 0x0000004647007223 */ /* 0x000fe20000000000 */
[----:B------:R-:W-:Y:S01]  /*9fc0*/  LOP3.LUT R70, R85, 0xffff0000, RZ, 0xc0, !PT ;  /* 0xffff000055467812 */ /* 0x000fe200078ec0ff */
[C---:B------:R-:W-:Y:S01]  /*9fd0*/  FMUL R6, R68.reuse, R6 ;  /* 0x0000000644067220 */ /* 0x040fe20000400000 */
[C---:B------:R-:W-:Y:S01]  /*9fe0*/  FFMA R3, R71.reuse, R4, R3 ;  /* 0x0000000447037223 */ /* 0x040fe20000000003 */
[C---:B------:R-:W-:Y:S01]  /*9ff0*/  FMUL R7, R68.reuse, R7 ;  /* 0x0000000744077220 */ /* 0x040fe20000400000 */
[----:B------:R-:W-:Y:S01]  /*a000*/  FMUL R4, R68, R8 ;  /* 0x0000000844047220 */ /* 0x000fe20000400000 */
[C---:B------:R-:W-:Y:S01]  /*a010*/  LOP3.LUT R8, R86.reuse, 0xffff0000, RZ, 0xc0, !PT ;  /* 0xffff000056087812 */ /* 0x040fe200078ec0ff */
[C---:B------:R-:W-:Y:S01]  /*a020*/  FFMA R6, R71.reuse, R5, R6 ;  /* 0x0000000547067223 */ /* 0x040fe20000000006 */
[----:B------:R-:W-:Y:S01]  /*a030*/  SHF.L.U32 R5, R86, 0x10, RZ ;  /* 0x0000001056057819 */ /* 0x000fe200000006ff */
[----:B------:R-:W-:Y:S01]  /*a040*/  FFMA R7, R71, R70, R7 ;  /* 0x0000004647077223 */ /* 0x000fe20000000007 */
[----:B------:R-:W-:Y:S01]  /*a050*/  F2FP.BF16.F32.PACK_AB R100, R3, R0 ;  /* 0x000000000364723e */ /* 0x000fe200000010ff */
[----:B------:R-:W-:Y:S01]  /*a060*/  FMUL R0, R68, R9 ;  /* 0x0000000944007220 */ /* 0x000fe20000400000 */
[----:B------:R-:W-:Y:S01]  /*a070*/  SHF.L.U32 R70, R87, 0x10, RZ ;  /* 0x0000001057467819 */ /* 0x000fe200000006ff */
[----:B------:R-:W-:Y:S01]  /*a080*/  FFMA R4, R71, R5, R4 ;  /* 0x0000000547047223 */ /* 0x000fe20000000004 */
[----:B------:R-:W-:Y:S01]  /*a090*/  F2FP.BF16.F32.PACK_AB R101, R7, R6 ;  /* 0x000000060765723e */ /* 0x000fe200000010ff */
[C---:B------:R-:W-:Y:S01]  /*a0a0*/  FFMA R0, R71.reuse, R8, R0 ;  /* 0x0000000847007223 */ /* 0x040fe20000000000 */
[----:B-1----:R-:W-:Y:S01]  /*a0b0*/  SHF.L.U32 R8, R80, 0x10, RZ ;  /* 0x0000001050087819 */ /* 0x002fe200000006ff */
[----:B------:R-:W-:Y:S01]  /*a0c0*/  FMUL R3, R68, R10 ;  /* 0x0000000a44037220 */ /* 0x000fe20000400000 */
[----:B------:R-:W-:Y:S01]  /*a0d0*/  LOP3.LUT R10, R80, 0xffff0000, RZ, 0xc0, !PT ;  /* 0xffff0000500a7812 */ /* 0x000fe200078ec0ff */
[----:B------:R-:W-:Y:S01]  /*a0e0*/  FMUL R5, R68, R11 ;  /* 0x0000000b44057220 */ /* 0x000fe20000400000 */
[----:B------:R-:W-:Y:S01]  /*a0f0*/  F2FP.BF16.F32.PACK_AB R102, R0, R4 ;  /* 0x000000040066723e */ /* 0x000fe200000010ff */
[C---:B------:R-:W-:Y:S01]  /*a100*/  FMUL R6, R68.reuse, R12 ;  /* 0x0000000c44067220 */ /* 0x040fe20000400000 */
[C---:B------:R-:W-:Y:S01]  /*a110*/  FMUL R7, R68.reuse, R13 ;  /* 0x0000000d44077220 */ /* 0x040fe20000400000 */
[----:B------:R-:W-:Y:S01]  /*a120*/  FFMA R3, R71, R70, R3 ;  /* 0x0000004647037223 */ /* 0x000fe20000000003 */
[----:B------:R-:W-:Y:S01]  /*a130*/  SHF.L.U32 R70, R81, 0x10, RZ ;  /* 0x0000001051467819 */ /* 0x000fe200000006ff */
[C---:B------:R-:W-:Y:S01]  /*a140*/  FFMA R5, R71.reuse, R72, R5 ;  /* 0x0000004847057223 */ /* 0x040fe20000000005 */
[C---:B------:R-:W-:Y:S01]  /*a150*/  FFMA R6, R71.reuse, R8, R6 ;  /* 0x0000000847067223 */ /* 0x040fe20000000006 */
[C---:B------:R-:W-:Y:S01]  /*a160*/  FMUL R0, R68.reuse, R14 ;  /* 0x0000000e44007220 */ /* 0x040fe20000400000 */
[----:B------:R-:W-:Y:S01]  /*a170*/  FFMA R7, R71, R10, R7 ;  /* 0x0000000a47077223 */ /* 0x000fe20000000007 */
[C---:B------:R-:W-:Y:S01]  /*a180*/  FMUL R14, R68.reuse, R24 ;  /* 0x00000018440e7220 */ /* 0x040fe20000400000 */
[----:B------:R-:W-:Y:S01]  /*a190*/  F2FP.BF16.F32.PACK_AB R103, R5, R3 ;  /* 0x000000030567723e */ /* 0x000fe200000010ff */
[C---:B------:R-:W-:Y:S01]  /*a1a0*/  FMUL R24, R68.reuse, R34 ;  /* 0x0000002244187220 */ /* 0x040fe20000400000 */
[C---:B------:R-:W-:Y:S01]  /*a1b0*/  FMUL R34, R68.reuse, R44 ;  /* 0x0000002c44227220 */ /* 0x040fe20000400000 */
[C---:B------:R-:W-:Y:S01]  /*a1c0*/  FMUL R44, R68.reuse, R54 ;  /* 0x00000036442c7220 */ /* 0x040fe20000400000 */
[C---:B------:R-:W-:Y:S01]  /*a1d0*/  FMUL R54, R68.reuse, R64 ;  /* 0x0000004044367220 */ /* 0x040fe20000400000 */
[----:B------:R-:W-:Y:S01]  /*a1e0*/  F2FP.BF16.F32.PACK_AB R64, R7, R6 ;  /* 0x000000060740723e */ /* 0x000fe200000010ff */
[----:B------:R-:W-:Y:S01]  /*a1f0*/  STS.128 [R164+UR46+0x8400], R100 ;  /* 0x00840064a4007988 */ /* 0x000fe20008000c2e */
[----:B------:R-:W-:Y:S01]  /*a200*/  LOP3.LUT R6, R81, 0xffff0000, RZ, 0xc0, !PT ;  /* 0xffff000051067812 */ /* 0x000fe200078ec0ff */
[----:B------:R-:W-:Y:S01]  /*a210*/  FMUL R3, R68, R15 ;  /* 0x0000000f44037220 */ /* 0x000fe20000400000 */
[----:B------:R-:W-:Y:S01]  /*a220*/  SHF.L.U32 R7, R82, 0x10, RZ ;  /* 0x0000001052077819 */ /* 0x000fe200000006ff */
[C---:B------:R-:W-:Y:S01]  /*a230*/  FMUL R8, R68.reuse, R18 ;  /* 0x0000001244087220 */ /* 0x040fe20000400000 */
[C---:B------:R-:W-:Y:S01]  /*a240*/  FFMA R0, R71.reuse, R70, R0 ;  /* 0x0000004647007223 */ /* 0x040fe20000000000 */
[C---:B------:R-:W-:Y:S01]  /*a250*/  FMUL R9, R68.reuse, R19 ;  /* 0x0000001344097220 */ /* 0x040fe20000400000 */
[----:B------:R-:W-:Y:S01]  /*a260*/  FMUL R18, R68, R28 ;  /* 0x0000001c44127220 */ /* 0x000fe20000400000 */
[----:B------:R-:W-:Y:S01]  /*a270*/  FFMA R3, R71, R6, R3 ;  /* 0x0000000647037223 */ /* 0x000fe20000000003 */
[----:B------:R-:W-:Y:S01]  /*a280*/  LOP3.LUT R6, R88, 0xffff0000, RZ, 0xc0, !PT ;  /* 0xffff000058067812 */ /* 0x000fe200078ec0ff */
[C---:B------:R-:W-:Y:S01]  /*a290*/  FMUL R10, R68.reuse, R20 ;  /* 0x00000014440a7220 */ /* 0x040fe20000400000 */
        /* <DEDUP_REMOVED lines=10> */
[----:B------:R-:W-:Y:S01]  /*a340*/  FMUL R48, R68, R58 ;  /* 0x0000003a44307220 */ /* 0x000fe20000400000 */
[----:B------:R-:W-:Y:S01]  /*a350*/  LOP3.LUT R58, R82, 0xffff0000, RZ, 0xc0, !PT ;  /* 0xffff0000523a7812 */ /* 0x000fe200078ec0ff */
[C---:B------:R-:W-:Y:S01]  /*a360*/  FMUL R4, R68.reuse, R16 ;  /* 0x0000001044047220 */ /* 0x040fe20000400000 */
[C---:B------:R-:W-:Y:S01]  /*a370*/  FMUL R40, R68.reuse, R50 ;  /* 0x0000003244287220 */ /* 0x040fe20000400000 */
[C---:B------:R-:W-:Y:S01]  /*a380*/  FMUL R45, R68.reuse, R55 ;  /* 0x00000037442d7220 */ /* 0x040fe20000400000 */
[C---:B------:R-:W-:Y:S01]  /*a390*/  FMUL R49, R68.reuse, R59 ;  /* 0x0000003b44317220 */ /* 0x040fe20000400000 */
[----:B------:R-:W-:Y:S01]  /*a3a0*/  SHF.L.U32 R59, R83, 0x10, RZ ;  /* 0x00000010533b7819 */ /* 0x000fe200000006ff */
[C---:B------:R-:W-:Y:S01]  /*a3b0*/  FMUL R55, R68.reuse, R65 ;  /* 0x0000004144377220 */ /* 0x040fe20000400000 */
[----:B------:R-:W-:Y:S01]  /*a3c0*/  F2FP.BF16.F32.PACK_AB R65, R3, R0 ;  /* 0x000000000341723e */ /* 0x000fe200000010ff */
[----:B------:R-:W-:Y:S01]  /*a3d0*/  FMUL R5, R68, R17 ;  /* 0x0000001144057220 */ /* 0x000fe20000400000 */
[----:B------:R-:W-:Y:S01]  /*a3e0*/  SHF.L.U32 R0, R88, 0x10, RZ ;  /* 0x0000001058007819 */ /* 0x000fe200000006ff */
[C---:B------:R-:W-:Y:S01]  /*a3f0*/  FMUL R50, R68.reuse, R60 ;  /* 0x0000003c44327220 */ /* 0x040fe20000400000 */
[----:B------:R-:W-:Y:S01]  /*a400*/  LOP3.LUT R60, R83, 0xffff0000, RZ, 0xc0, !PT ;  /* 0xffff0000533c7812 */ /* 0x000fe200078ec0ff */
[----:B------:R-:W-:Y:S01]  /*a410*/  FFMA R4, R71, R7, R4 ;  /* 0x0000000747047223 */ /* 0x000fe20000000004 */
[----:B------:R-:W-:Y:S01]  /*a420*/  SHF.L.U32 R3, R89, 0x10, RZ ;  /* 0x0000001059037819 */ /* 0x000fe200000006ff */
[C---:B------:R-:W-:Y:S01]  /*a430*/  FFMA R5, R71.reuse, R58, R5 ;  /* 0x0000003a47057223 */ /* 0x040fe20000000005 */
[C---:B------:R-:W-:Y:S01]  /*a440*/  FFMA R8, R71.reuse, R59, R8 ;  /* 0x0000003b47087223 */ /* 0x040fe20000000008 */
[C---:B------:R-:W-:Y:S01]  /*a450*/  FFMA R9, R71.reuse, R60, R9 ;  /* 0x0000003c47097223 */ /* 0x040fe20000000009 */
[----:B------:R-:W-:Y:S01]  /*a460*/  FFMA R10, R71, R0, R10 ;  /* 0x00000000470a7223 */ /* 0x000fe2000000000a */
[----:B------:R-:W-:Y:S01]  /*a470*/  LOP3.LUT R0, R89, 0xffff0000, RZ, 0xc0, !PT ;  /* 0xffff000059007812 */ /* 0x000fe200078ec0ff */
[C---:B------:R-:W-:Y:S01]  /*a480*/  FMUL R11, R68.reuse, R21 ;  /* 0x00000015440b7220 */ /* 0x040fe20000400000 */
[C---:B------:R-:W-:Y:S01]  /*a490*/  FMUL R12, R68.reuse, R22 ;  /* 0x00000016440c7220 */ /* 0x040fe20000400000 */
[C---:B------:R-:W-:Y:S01]  /*a4a0*/  FMUL R13, R68.reuse, R23 ;  /* 0x00000017440d7220 */ /* 0x040fe20000400000 */
[C---:B------:R-:W-:Y:S01]  /*a4b0*/  FMUL R16, R68.reuse, R26 ;  /* 0x0000001a44107220 */ /* 0x040fe20000400000 */
[C---:B------:R-:W-:Y:S01]  /*a4c0*/  FMUL R26, R68.reuse, R36 ;  /* 0x00000024441a7220 */ /* 0x040fe20000400000 */
[----:B------:R-:W-:Y:S01]  /*a4d0*/  FFMA R11, R71, R6, R11 ;  /* 0x00000006470b7223 */ /* 0x000fe2000000000b */
[----:B------:R-:W-:Y:S01]  /*a4e0*/  LOP3.LUT R6, R99, 0xffff0000, RZ, 0xc0, !PT ;  /* 0xffff000063067812 */ /* 0x000fe200078ec0ff */
[----:B------:R-:W-:Y:S01]  /*a4f0*/  FMUL R36, R68, R46 ;  /* 0x0000002e44247220 */ /* 0x000fe20000400000 */
[----:B------:R-:W-:Y:S01]  /*a500*/  FFMA R12, R71, R3, R12 ;  /* 0x00000003470c7223 */ /* 0x000fe2000000000c */
[----:B------:R-:W-:Y:S01]  /*a510*/  SHF.L.U32 R3, R90, 0x10, RZ ;  /* 0x000000105a037819 */ /* 0x000fe200000006ff */
[C---:B------:R-:W-:Y:S01]  /*a520*/  FMUL R46, R68.reuse, R56 ;  /* 0x00000038442e7220 */ /* 0x040fe20000400000 */
[----:B------:R-:W-:Y:S01]  /*a530*/  FMUL R56, R68, R66 ;  /* 0x0000004244387220 */ /* 0x000fe20000400000 */
[----:B------:R-:W-:Y:S01]  /*a540*/  F2FP.BF16.F32.PACK_AB R66, R5, R4 ;  /* 0x000000040542723e */ /* 0x000fe200000010ff */
[C---:B------:R-:W-:Y:S01]  /*a550*/  FFMA R13, R71.reuse, R0, R13 ;  /* 0x00000000470d7223 */ /* 0x040fe2000000000d */
[----:B------:R-:W-:Y:S01]  /*a560*/  LOP3.LUT R0, R90, 0xffff0000, RZ, 0xc0, !PT ;  /* 0xffff00005a007812 */ /* 0x000fe200078ec0ff */
[----:B------:R-:W-:Y:S01]  /*a570*/  FFMA R14, R71, R3, R14 ;  /* 0x00000003470e7223 */ /* 0x000fe2000000000e */
[C---:B------:R-:W-:Y:S01]  /*a580*/  SHF.L.U32 R5, R91.reuse, 0x10, RZ ;  /* 0x000000105b057819 */ /* 0x040fe200000006ff */
[----:B------:R-:W-:Y:S01]  /*a590*/  FMUL R17, R68, R27 ;  /* 0x0000001b44117220 */ /* 0x000fe20000400000 */
[----:B------:R-:W-:Y:S01]  /*a5a0*/  LOP3.LUT R4, R91, 0xffff0000, RZ, 0xc0, !PT ;  /* 0xffff00005b047812 */ /* 0x000fe200078ec0ff */
[C---:B------:R-:W-:Y:S01]  /*a5b0*/  FFMA R15, R71.reuse, R0, R15 ;  /* 0x00000000470f7223 */ /* 0x040fe2000000000f */
[C---:B------:R-:W-:Y:S01]  /*a5c0*/  SHF.L.U32 R0, R96.reuse, 0x10, RZ ;  /* 0x0000001060007819 */ /* 0x040fe200000006ff */
[----:B------:R-:W-:Y:S01]  /*a5d0*/  FFMA R16, R71, R5, R16 ;  /* 0x0000000547107223 */ /* 0x000fe20000000010 */
[----:B------:R-:W-:Y:S01]  /*a5e0*/  SHF.L.U32 R3, R97, 0x10, RZ ;  /* 0x0000001061037819 */ /* 0x000fe200000006ff */
[----:B------:R-:W-:Y:S01]  /*a5f0*/  FFMA R17, R71, R4, R17 ;  /* 0x0000000447117223 */ /* 0x000fe20000000011 */
[----:B------:R-:W-:Y:S01]  /*a600*/  LOP3.LUT R4, R96, 0xffff0000, RZ, 0xc0, !PT ;  /* 0xffff000060047812 */ /* 0x000fe200078ec0ff */
[C---:B------:R-:W-:Y:S01]  /*a610*/  FMUL R27, R68.reuse, R37 ;  /* 0x00000025441b7220 */ /* 0x040fe20000400000 */
[----:B------:R-:W-:Y:S01]  /*a620*/  SHF.L.U32 R5, R99, 0x10, RZ ;  /* 0x0000001063057819 */ /* 0x000fe200000006ff */
[C---:B------:R-:W-:Y:S01]  /*a630*/  FMUL R37, R68.reuse, R47 ;  /* 0x0000002f44257220 */ /* 0x040fe20000400000 */
[C---:B------:R-:W-:Y:S01]  /*a640*/  FMUL R47, R68.reuse, R57 ;  /* 0x00000039442f7220 */ /* 0x040fe20000400000 */
[----:B------:R-:W-:Y:S01]  /*a650*/  FMUL R57, R68, R67 ;  /* 0x0000004344397220 */ /* 0x000fe20000400000 */
[----:B------:R-:W-:Y:S01]  /*a660*/  F2FP.BF16.F32.PACK_AB R67, R9, R8 ;  /* 0x000000080943723e */ /* 0x000fe200000010ff */
[----:B------:R-:W-:Y:S01]  /*a670*/  FFMA R18, R71, R0, R18 ;  /* 0x0000000047127223 */ /* 0x000fe20000000012 */
[----:B------:R-:W-:Y:S01]  /*a680*/  LOP3.LUT R0, R97, 0xffff0000, RZ, 0xc0, !PT ;  /* 0xffff000061007812 */ /* 0x000fe200078ec0ff */
[C---:B------:R-:W-:Y:S01]  /*a690*/  FFMA R19, R71.reuse, R4, R19 ;  /* 0x0000000447137223 */ /* 0x040fe20000000013 */
[C---:B------:R-:W-:Y:S01]  /*a6a0*/  LOP3.LUT R4, R98.reuse, 0xffff0000, RZ, 0xc0, !PT ;  /* 0xffff000062047812 */ /* 0x040fe200078ec0ff */
[----:B------:R-:W-:Y:S01]  /*a6b0*/  FFMA R20, R71, R3, R20 ;  /* 0x0000000347147223 */ /* 0x000fe20000000014 */
[----:B------:R-:W-:Y:S01]  /*a6c0*/  SHF.L.U32 R3, R98, 0x10, RZ ;  /* 0x0000001062037819 */ /* 0x000fe200000006ff */
[C---:B------:R-:W-:Y:S01]  /*a6d0*/  FMUL R21, R68.reuse, R31 ;  /* 0x0000001f44157220 */ /* 0x040fe20000400000 */
[----:B------:R-:W-:Y:S01]  /*a6e0*/  F2FP.BF16.F32.PACK_AB R8, R11, R10 ;  /* 0x0000000a0b08723e */ /* 0x000fe200000010ff */
[C---:B------:R-:W-:Y:S01]  /*a6f0*/  FMUL R22, R68.reuse, R32 ;  /* 0x0000002044167220 */ /* 0x040fe20000400000 */
[----:B------:R-:W-:Y:S01]  /*a700*/  F2FP.BF16.F32.PACK_AB R9, R13, R12 ;  /* 0x0000000c0d09723e */ /* 0x000fe200000010ff */
[----:B------:R-:W-:Y:S01]  /*a710*/  STS.128 [R163+0x8400], R64 ;  /* 0x00840040a3007388 */ /* 0x000fe20000000c00 */
[----:B------:R-:W-:Y:S01]  /*a720*/  F2FP.BF16.F32.PACK_AB R10, R15, R14 ;  /* 0x0000000e0f0a723e */ /* 0x000fe200000010ff */
[----:B------:R-:W-:Y:S01]  /*a730*/  FMUL R23, R68, R33 ;  /* 0x0000002144177220 */ /* 0x000fe20000400000 */
[----:B------:R-:W-:Y:S01]  /*a740*/  F2FP.BF16.F32.PACK_AB R11, R17, R16 ;  /* 0x00000010110b723e */ /* 0x000fe200000010ff */
[----:B------:R-:W-:Y:S01]  /*a750*/  FFMA R21, R71, R0, R21 ;  /* 0x0000000047157223 */ /* 0x000fe20000000015 */
[----:B------:R-:W-:Y:S01]  /*a760*/  F2FP.BF16.F32.PACK_AB R12, R19, R18 ;  /* 0x00000012130c723e */ /* 0x000fe200000010ff */
[C---:B------:R-:W-:Y:S01]  /*a770*/  FFMA R22, R71.reuse, R3, R22 ;  /* 0x0000000347167223 */ /* 0x040fe20000000016 */
[C---:B------:R-:W-:Y:S01]  /*a780*/  SHF.L.U32 R0, R104.reuse, 0x10, RZ ;  /* 0x0000001068007819 */ /* 0x040fe200000006ff */
[----:B------:R-:W-:Y:S01]  /*a790*/  FFMA R23, R71, R4, R23 ;  /* 0x0000000447177223 */ /* 0x000fe20000000017 */
[----:B------:R-:W-:Y:S01]  /*a7a0*/  F2FP.BF16.F32.PACK_AB R13, R21, R20 ;  /* 0x00000014150d723e */ /* 0x000fe200000010ff */
[C---:B------:R-:W-:Y:S01]  /*a7b0*/  FFMA R24, R71.reuse, R5, R24 ;  /* 0x0000000547187223 */ /* 0x040fe20000000018 */
[----:B------:R-:W-:Y:S01]  /*a7c0*/  LOP3.LUT R4, R104, 0xffff0000, RZ, 0xc0, !PT ;  /* 0xffff000068047812 */ /* 0x000fe200078ec0ff */
[----:B------:R-:W-:Y:S01]  /*a7d0*/  FFMA R25, R71, R6, R25 ;  /* 0x0000000647197223 */ /* 0x000fe20000000019 */
[----:B------:R-:W-:Y:S01]  /*a7e0*/  F2FP.BF16.F32.PACK_AB R14, R23, R22 ;  /* 0x00000016170e723e */ /* 0x000fe200000010ff */
[----:B------:R1:W-:Y:S01]  /*a7f0*/  STS.128 [R162+0x8400], R8 ;  /* 0x00840008a2007388 */ /* 0x0003e20000000c00 */
[----:B------:R-:W-:Y:S01]  /*a800*/  SHF.L.U32 R3, R105, 0x10, RZ ;  /* 0x0000001069037819 */ /* 0x000fe200000006ff */
[----:B------:R-:W-:Y:S01]  /*a810*/  FFMA R26, R71, R0, R26 ;  /* 0x00000000471a7223 */ /* 0x000fe2000000001a */
[----:B------:R-:W-:Y:S01]  /*a820*/  F2FP.BF16.F32.PACK_AB R15, R25, R24 ;  /* 0x00000018190f723e */ /* 0x000fe200000010ff */
[----:B------:R-:W-:Y:S01]  /*a830*/  FFMA R27, R71, R4, R27 ;  /* 0x00000004471b7223 */ /* 0x000fe2000000001b */
[----:B------:R-:W-:Y:S01]  /*a840*/  LOP3.LUT R0, R105, 0xffff0000, RZ, 0xc0, !PT ;  /* 0xffff000069007812 */ /* 0x000fe200078ec0ff */
[C---:B------:R-:W-:Y:S01]  /*a850*/  FFMA R28, R71.reuse, R3, R28 ;  /* 0x00000003471c7223 */ /* 0x040fe2000000001c */
[C---:B------:R-:W-:Y:S01]  /*a860*/  SHF.L.U32 R3, R106.reuse, 0x10, RZ ;  /* 0x000000106a037819 */ /* 0x040fe200000006ff */
[----:B------:R2:W-:Y:S01]  /*a870*/  STS.128 [R161+0x8400], R12 ;  /* 0x0084000ca1007388 */ /* 0x0005e20000000c00 */
[----:B------:R-:W-:Y:S01]  /*a880*/  LOP3.LUT R4, R106, 0xffff0000, RZ, 0xc0, !PT ;  /* 0xffff00006a047812 */ /* 0x000fe200078ec0ff */
[----:B------:R-:W-:Y:S01]  /*a890*/  FFMA R29, R71, R0, R29 ;  /* 0x00000000471d7223 */ /* 0x000fe2000000001d */
[C---:B------:R-:W-:Y:S01]  /*a8a0*/  SHF.L.U32 R5, R107.reuse, 0x10, RZ ;  /* 0x000000106b057819 */ /* 0x040fe200000006ff */
[C---:B------:R-:W-:Y:S01]  /*a8b0*/  FMUL R31, R68.reuse, R41 ;  /* 0x00000029441f7220 */ /* 0x040fe20000400000 */
[----:B------:R-:W-:Y:S01]  /*a8c0*/  LOP3.LUT R6, R107, 0xffff0000, RZ, 0xc0, !PT ;  /* 0xffff00006b067812 */ /* 0x000fe200078ec0ff */
[----:B------:R-:W-:Y:S01]  /*a8d0*/  FMUL R32, R68, R42 ;  /* 0x0000002a44207220 */ /* 0x000fe20000400000 */
[----:B------:R-:W-:Y:S01]  /*a8e0*/  SHF.L.U32 R0, R112, 0x10, RZ ;  /* 0x0000001070007819 */ /* 0x000fe200000006ff */
[----:B------:R-:W-:Y:S01]  /*a8f0*/  FMUL R33, R68, R43 ;  /* 0x0000002b44217220 */ /* 0x000fe20000400000 */
[----:B------:R-:W-:Y:S01]  /*a900*/  LEA R16, R77, UR46, 0x3 ;  /* 0x0000002e4d107c11 */ /* 0x000fe2000f8e18ff */
[----:B------:R-:W-:Y:S01]  /*a910*/  FFMA R30, R71, R3, R30 ;  /* 0x00000003471e7223 */ /* 0x000fe2000000001e */
[----:B------:R-:W-:Y:S01]  /*a920*/  SHF.L.U32 R3, R113, 0x10, RZ ;  /* 0x0000001071037819 */ /* 0x000fe200000006ff */
[C---:B------:R-:W-:Y:S01]  /*a930*/  FFMA R31, R71.reuse, R4, R31 ;  /* 0x00000004471f7223 */ /* 0x040fe2000000001f */
[----:B------:R-:W-:Y:S01]  /*a940*/  LOP3.LUT R4, R112, 0xffff0000, RZ, 0xc0, !PT ;  /* 0xffff000070047812 */ /* 0x000fe200078ec0ff */
[----:B------:R-:W-:Y:S01]  /*a950*/  FFMA R32, R71, R5, R32 ;  /* 0x0000000547207223 */ /* 0x000fe20000000020 */
[----:B------:R-:W-:Y:S01]  /*a960*/  SHF.L.U32 R5, R115, 0x10, RZ ;  /* 0x0000001073057819 */ /* 0x000fe200000006ff */
[----:B------:R-:W-:Y:S01]  /*a970*/  FFMA R33, R71, R6, R33 ;  /* 0x0000000647217223 */ /* 0x000fe20000000021 */
[----:B------:R-:W-:Y:S01]  /*a980*/  LOP3.LUT R6, R131, 0xffff0000, RZ, 0xc0, !PT ;  /* 0xffff000083067812 */ /* 0x000fe200078ec0ff */
[----:B------:R-:W-:Y:S01]  /*a990*/  FFMA R34, R71, R0, R34 ;  /* 0x0000000047227223 */ /* 0x000fe20000000022 */
[----:B------:R-:W-:Y:S01]  /*a9a0*/  LOP3.LUT R0, R113, 0xffff0000, RZ, 0xc0, !PT ;  /* 0xffff000071007812 */ /* 0x000fe200078ec0ff */
[C---:B------:R-:W-:Y:S01]  /*a9b0*/  FFMA R35, R71.reuse, R4, R35 ;  /* 0x0000000447237223 */ /* 0x040fe20000000023 */
[----:B------:R-:W-:Y:S01]  /*a9c0*/  LOP3.LUT R4, R120, 0xffff0000, RZ, 0xc0, !PT ;  /* 0xffff000078047812 */ /* 0x000fe200078ec0ff */
[C---:B------:R-:W-:Y:S01]  /*a9d0*/  FFMA R36, R71.reuse, R3, R36 ;  /* 0x0000000347247223 */ /* 0x040fe20000000024 */
[C---:B------:R-:W-:Y:S01]  /*a9e0*/  SHF.L.U32 R3, R114.reuse, 0x10, RZ ;  /* 0x0000001072037819 */ /* 0x040fe200000006ff */
[----:B------:R-:W-:Y:S01]  /*a9f0*/  FFMA R37, R71, R0, R37 ;  /* 0x0000000047257223 */ /* 0x000fe20000000025 */
[----:B------:R-:W-:Y:S01]  /*aa00*/  LOP3.LUT R0, R114, 0xffff0000, RZ, 0xc0, !PT ;  /* 0xffff000072007812 */ /* 0x000fe200078ec0ff */
[----:B------:R-:W-:Y:S01]  /*aa10*/  FMUL R41, R68, R51 ;  /* 0x0000003344297220 */ /* 0x000fe20000400000 */
[----:B-1----:R-:W-:Y:S01]  /*aa20*/  F2FP.BF16.F32.PACK_AB R8, R35, R34 ;  /* 0x000000222308723e */ /* 0x002fe200000010ff */
[C---:B------:R-:W-:Y:S01]  /*aa30*/  FFMA R38, R71.reuse, R3, R38 ;  /* 0x0000000347267223 */ /* 0x040fe20000000026 */
[----:B------:R-:W-:Y:S01]  /*aa40*/  SHF.L.U32 R3, R120, 0x10, RZ ;  /* 0x0000001078037819 */ /* 0x000fe200000006ff */
[----:B------:R-:W-:Y:S01]  /*aa50*/  FFMA R39, R71, R0, R39 ;  /* 0x0000000047277223 */ /* 0x000fe20000000027 */
[----:B--2---:R-:W-:Y:S01]  /*aa60*/  F2FP.BF16.F32.PACK_AB R12, R27, R26 ;  /* 0x0000001a1b0c723e */ /* 0x004fe200000010ff */
[----:B------:R-:W-:Y:S01]  /*aa70*/  FFMA R40, R71, R5, R40 ;  /* 0x0000000547287223 */ /* 0x000fe20000000028 */
[----:B------:R-:W-:Y:S01]  /*aa80*/  F2FP.BF16.F32.PACK_AB R13, R29, R28 ;  /* 0x0000001c1d0d723e */ /* 0x000fe200000010ff */
[C---:B------:R-:W-:Y:S01]  /*aa90*/  FMUL R42, R68.reuse, R52 ;  /* 0x00000034442a7220 */ /* 0x040fe20000400000 */
[----:B------:R-:W-:Y:S01]  /*aaa0*/  F2FP.BF16.F32.PACK_AB R14, R31, R30 ;  /* 0x0000001e1f0e723e */ /* 0x000fe200000010ff */
[C---:B------:R-:W-:Y:S01]  /*aab0*/  FMUL R43, R68.reuse, R53 ;  /* 0x00000035442b7220 */ /* 0x040fe20000400000 */
[----:B------:R-:W-:Y:S01]  /*aac0*/  F2FP.BF16.F32.PACK_AB R15, R33, R32 ;  /* 0x00000020210f723e */ /* 0x000fe200000010ff */
[C---:B------:R-:W-:Y:S01]  /*aad0*/  FMUL R51, R68.reuse, R61 ;  /* 0x0000003d44337220 */ /* 0x040fe20000400000 */
[----:B------:R-:W-:Y:S01]  /*aae0*/  LOP3.LUT R0, R115, 0xffff0000, RZ, 0xc0, !PT ;  /* 0xffff000073007812 */ /* 0x000fe200078ec0ff */
[----:B------:R-:W-:Y:S01]  /*aaf0*/  FMUL R52, R68, R62 ;  /* 0x0000003e44347220 */ /* 0x000fe20000400000 */
[----:B------:R-:W-:Y:S01]  /*ab00*/  SHF.L.U32 R5, R121, 0x10, RZ ;  /* 0x0000001079057819 */ /* 0x000fe200000006ff */
[----:B------:R1:W-:Y:S01]  /*ab10*/  STS.128 [R147+0x8400], R12 ;  /* 0x0084000c93007388 */ /* 0x0003e20000000c00 */
[----:B------:R-:W-:Y:S01]  /*ab20*/  F2FP.BF16.F32.PACK_AB R9, R37, R36 ;  /* 0x000000242509723e */ /* 0x000fe200000010ff */
[----:B------:R-:W-:Y:S01]  /*ab30*/  FFMA R41, R71, R0, R41 ;  /* 0x0000000047297223 */ /* 0x000fe20000000029 */
[----:B------:R-:W-:Y:S01]  /*ab40*/  LOP3.LUT R0, R121, 0xffff0000, RZ, 0xc0, !PT ;  /* 0xffff000079007812 */ /* 0x000fe200078ec0ff */
[C---:B------:R-:W-:Y:S01]  /*ab50*/  FFMA R42, R71.reuse, R3, R42 ;  /* 0x00000003472a7223 */ /* 0x040fe2000000002a */
[C---:B------:R-:W-:Y:S01]  /*ab60*/  SHF.L.U32 R3, R122.reuse, 0x10, RZ ;  /* 0x000000107a037819 */ /* 0x040fe200000006ff */
[----:B------:R-:W-:Y:S01]  /*ab70*/  FFMA R43, R71, R4, R43 ;  /* 0x00000004472b7223 */ /* 0x000fe2000000002b */
[----:B------:R-:W-:Y:S01]  /*ab80*/  LOP3.LUT R4, R123, 0xffff0000, RZ, 0xc0, !PT ;  /* 0xffff00007b047812 */ /* 0x000fe200078ec0ff */
[----:B------:R-:W-:Y:S01]  /*ab90*/  FFMA R44, R71, R5, R44 ;  /* 0x00000005472c7223 */ /* 0x000fe2000000002c */
[----:B------:R-:W-:Y:S01]  /*aba0*/  SHF.L.U32 R5, R123, 0x10, RZ ;  /* 0x000000107b057819 */ /* 0x000fe200000006ff */
[C---:B------:R-:W-:Y:S01]  /*abb0*/  FFMA R45, R71.reuse, R0, R45 ;  /* 0x00000000472d7223 */ /* 0x040fe2000000002d */
[----:B------:R-:W-:Y:S01]  /*abc0*/  LOP3.LUT R0, R122, 0xffff0000, RZ, 0xc0, !PT ;  /* 0xffff00007a007812 */ /* 0x000fe200078ec0ff */
[----:B------:R-:W-:Y:S01]  /*abd0*/  FFMA R46, R71, R3, R46 ;  /* 0x00000003472e7223 */ /* 0x000fe2000000002e */
[----:B------:R-:W-:Y:S01]  /*abe0*/  SHF.L.U32 R3, R129, 0x10, RZ ;  /* 0x0000001081037819 */ /* 0x000fe200000006ff */
[----:B------:R-:W-:Y:S01]  /*abf0*/  FMUL R53, R68, R63 ;  /* 0x0000003f44357220 */ /* 0x000fe20000400000 */
        /* <DEDUP_REMOVED lines=8> */
[----:B------:R-:W-:Y:S01]  /*ac80*/  LOP3.LUT R0, R129, 0xffff0000, RZ, 0xc0, !PT ;  /* 0xffff000081007812 */ /* 0x000fe200078ec0ff */
[----:B------:R2:W-:Y:S01]  /*ac90*/  STS.128 [R160+0x8400], R8 ;  /* 0x00840008a0007388 */ /* 0x0005e20000000c00 */
[----:B------:R-:W-:Y:S01]  /*aca0*/  SHF.L.U32 R5, R131, 0x10, RZ ;  /* 0x0000001083057819 */ /* 0x000fe200000006ff */
[C---:B------:R-:W-:Y:S01]  /*acb0*/  FFMA R51, R71.reuse, R4, R51 ;  /* 0x0000000447337223 */ /* 0x040fe20000000033 */
[C---:B------:R-:W-:Y:S01]  /*acc0*/  LOP3.LUT R4, R130.reuse, 0xffff0000, RZ, 0xc0, !PT ;  /* 0xffff000082047812 */ /* 0x040fe200078ec0ff */
[C---:B------:R-:W-:Y:S01]  /*acd0*/  FFMA R52, R71.reuse, R3, R52 ;  /* 0x0000000347347223 */ /* 0x040fe20000000034 */
[----:B------:R-:W-:Y:S01]  /*ace0*/  SHF.L.U32 R3, R130, 0x10, RZ ;  /* 0x0000001082037819 */ /* 0x000fe200000006ff */
[----:B------:R-:W-:Y:S01]  /*acf0*/  FFMA R53, R71, R0, R53 ;  /* 0x0000000047357223 */ /* 0x000fe20000000035 */
[----:B-1----:R-:W-:Y:S02]  /*ad00*/  F2FP.BF16.F32.PACK_AB R12, R43, R42 ;  /* 0x0000002a2b0c723e */ /* 0x002fe400000010ff */
[----:B------:R-:W-:Y:S01]  /*ad10*/  F2FP.BF16.F32.PACK_AB R13, R45, R44 ;  /* 0x0000002c2d0d723e */ /* 0x000fe200000010ff */
[----:B------:R-:W-:Y:S01]  /*ad20*/  FFMA R54, R71, R3, R54 ;  /* 0x0000000347367223 */ /* 0x000fe20000000036 */
[----:B------:R-:W-:Y:S01]  /*ad30*/  F2FP.BF16.F32.PACK_AB R14, R47, R46 ;  /* 0x0000002e2f0e723e */ /* 0x000fe200000010ff */
[----:B------:R-:W-:Y:S01]  /*ad40*/  FFMA R55, R71, R4, R55 ;  /* 0x0000000447377223 */ /* 0x000fe20000000037 */
[----:B------:R-:W-:Y:S01]  /*ad50*/  F2FP.BF16.F32.PACK_AB R15, R49, R48 ;  /* 0x00000030310f723e */ /* 0x000fe200000010ff */
[C---:B------:R-:W-:Y:S01]  /*ad60*/  FFMA R56, R71.reuse, R5, R56 ;  /* 0x0000000547387223 */ /* 0x040fe20000000038 */
[----:B------:R-:W-:Y:S01]  /*ad70*/  FFMA R57, R71, R6, R57 ;  /* 0x0000000647397223 */ /* 0x000fe20000000039 */
[----:B------:R-:W-:Y:S02]  /*ad80*/  F2FP.BF16.F32.PACK_AB R4, R51, R50 ;  /* 0x000000323304723e */ /* 0x000fe400000010ff */
        /* <DEDUP_REMOVED lines=14> */
[----:B-1----:R-:W1:Y:S01]  /*ae70*/  FENCE.VIEW.ASYNC.S ;  /* 0x00000000000073c6 */ /* 0x002e620000000000 */
[----:B------:R-:W-:Y:S01]  /*ae80*/  @P6 PRMT R0, R165, 0x654, R0 ;  /* 0x00000654a5006816 */ /* 0x000fe20000000000 */
[----:B-1----:R-:W-:Y:S06]  /*ae90*/  BAR.SYNC.DEFER_BLOCKING 0x1, 0x80 ;  /* 0x0042000000007b1d */ /* 0x002fec0000010000 */
        /* <DEDUP_REMOVED lines=11> */
.L_x_139:
[----:B------:R-:W-:Y:S05]  /*af50*/  BSYNC.RECONVERGENT B0 ;  /* 0x0000000000007941 */ /* 0x000fea0003800200 */
.L_x_138:
[----:B------:R-:W-:Y:S01]  /*af60*/  BAR.SYNC.DEFER_BLOCKING 0x1, 0x80 ;  /* 0x0042000000007b1d */ /* 0x000fe20000010000 */
[----:B------:R-:W-:Y:S02]  /*af70*/  UIADD3 UR4, UPT, UPT, UR47, 0x1, URZ ;  /* 0x000000012f047890 */ /* 0x000fe4000fffe0ff */
[----:B------:R-:W-:Y:S02]  /*af80*/  UISETP.NE.AND UP0, UPT, UR39, URZ, UPT ;  /* 0x000000ff2700728c */ /* 0x000fe4000bf05270 */
[----:B------:R-:W-:Y:S02]  /*af90*/  UISETP.NE.AND UP1, UPT, UR4, 0x4, UPT ;  /* 0x000000040400788c */ /* 0x000fe4000bf25270 */
[----:B------:R-:W-:Y:S02]  /*afa0*/  USEL UR40, URZ, 0xc0, !UP0 ;  /* 0x000000c0ff287887 */ /* 0x000fe4000c000000 */
[----:B------:R-:W-:Y:S01]  /*afb0*/  USEL UR52, UR4, URZ, UP1 ;  /* 0x000000ff04347287 */ /* 0x000fe20008800000 */
[----:B------:R1:W-:Y:S01]  /*afc0*/  @P6 SYNCS.ARRIVE.TRANS64.RED.A1T0 RZ, [R0+URZ], RZ ;  /* 0x000000ff00ff69a7 */ /* 0x0003e200081004ff */
[----:B------:R-:W-:Y:S01]  /*afd0*/  BSSY B1, `(.L_x_140) ;  /* 0x000001f000017945 */ /* 0x000fe20003800000 */
[----:B------:R-:W3:Y:S02]  /*afe0*/  @P6 SYNCS.PHASECHK.TRANS64.TRYWAIT P0, [R16+URZ+0x80], R3 ;  /* 0x00008003100065a7 */ /* 0x000ee400080011ff */
[----:B---3--:R-:W-:Y:S01]  /*aff0*/  @P6 SEL R79, RZ, 0x1, !P0 ;  /* 0x00000001ff4f6807 */ /* 0x008fe20004000000 */
[----:B-1----:R-:W-:Y:S06]  /*b000*/  @!P6 BRA `(.L_x_141) ;  /* 0x00000000006ce947 */ /* 0x002fec0003800000 */
[----:B------:R-:W-:Y:S01]  /*b010*/  ISETP.NE.AND P1, PT, R93, RZ, PT ;  /* 0x000000ff5d00720c */ /* 0x000fe20003f25270 */
[----:B------:R-:W-:Y:S01]  /*b020*/  BSSY B0, `(.L_x_142) ;  /* 0x000000b000007945 */ /* 0x000fe20003800000 */
[----:B------:R-:W-:Y:S11]  /*b030*/  ISETP.NE.AND P0, PT, R79, RZ, PT ;  /* 0x000000ff4f00720c */ /* 0x000ff60003f05270 */
[----:B------:R-:W-:Y:S05]  /*b040*/  @P1 IMAD R77, R77, 0x4000, R164 ;  /* 0x000040004d4d1824 */ /* 0x000fea00078e02a4 */
[----:B------:R-:W-:Y:S04]  /*b050*/  @P1 IADD3 R3, PT, PT, R77, UR46, RZ ;  /* 0x0000002e4d031c10 */ /* 0x000fe8000fffe0ff */
[----:B--2---:R-:W-:Y:S01]  /*b060*/  @P1 IADD3 R7, PT, PT, R92, R3, RZ ;  /* 0x000000035c071210 */ /* 0x004fe20007ffe0ff */
[--C-:B------:R-:W-:Y:S02]  /*b070*/  @P1 IMAD.IADD R5, R78, 0x1, R3.reuse ;  /* 0x000000014e051824 */ /* 0x100fe400078e0203 */
[----:B------:R-:W-:Y:S01]  /*b080*/  @P1 IMAD.IADD R0, R94, 0x1, R3 ;  /* 0x000000015e001824 */ /* 0x000fe200078e0203 */
[----:B------:R-:W-:Y:S06]  /*b090*/  @P0 BRA `(.L_x_143) ;  /* 0x00000000000c0947 */ /* 0x000fec0003800000 */
[----:B------:R-:W-:Y:S04]  /*b0a0*/  SHF.L.U32 R3, R149, 0x1f, RZ ;  /* 0x0000001f95037819 */ /* 0x000fe800000006ff */
[----:B------:R-:W1:Y:S02]  /*b0b0*/  SYNCS.PHASECHK.TRANS64.TRYWAIT P0, [R16+URZ+0x80], R3 ;  /* 0x00008003100075a7 */ /* 0x000e6400080011ff */
[----:B-1----:R-:W-:Y:S05]  /*b0c0*/  @!P0 BRA `(.L_x_144) ;  /* 0x0000002000e88947 */ /* 0x002fea0003800000 */
.L_x_143:
[----:B------:R-:W-:Y:S05]  /*b0d0*/  BSYNC B0 ;  /* 0x0000000000007941 */ /* 0x000fea0003800000 */
.L_x_142:
[----:B------:R-:W-:Y:S11]  /*b0e0*/  ISETP.NE.AND P0, PT, R93, RZ, PT ;  /* 0x000000ff5d00720c */ /* 0x000ff60003f05270 */
[----:B------:R-:W-:Y:S02]  /*b0f0*/  @!UPT UIADD3 URZ, UPT, UPT, URZ, URZ, URZ ;  /* 0x000000fffffff290 */ /* 0x000fe4000fffe0ff */
[----:B------:R3:W4:Y:S01]  /*b100*/  @P0 LDS.128 R84, [R77+UR46+0x400] ;  /* 0x0004002e4d540984 */ /* 0x0007220008000c00 */
[----:B-1----:R-:W-:Y:S01]  /*b110*/  @P0 IMAD.IADD R3, R92, 0x1, R5 ;  /* 0x000000015c030824 */ /* 0x002fe200078e0205 */
[C---:B------:R-:W-:Y:S01]  /*b120*/  @P0 IADD3 R6, PT, PT, R94.reuse, R5, RZ ;  /* 0x000000055e060210 */ /* 0x040fe20007ffe0ff */
[C---:B------:R-:W-:Y:S01]  /*b130*/  @P0 IMAD.IADD R4, R94.reuse, 0x1, R7 ;  /* 0x000000015e040824 */ /* 0x040fe200078e0207 */
[----:B------:R3:W1:Y:S02]  /*b140*/  @P0 LDS.128 R80, [R0+0x400] ;  /* 0x0004000000500984 */ /* 0x0006640000000c00 */
[----:B------:R-:W-:Y:S02]  /*b150*/  @P0 IADD3 R94, PT, PT, R94, R3, RZ ;  /* 0x000000035e5e0210 */ /* 0x000fe40007ffe0ff */
[----:B------:R3:W2:Y:S04]  /*b160*/  @P0 LDS.128 R88, [R7+0x400] ;  /* 0x0004000007580984 */ /* 0x0006a80000000c00 */
[----:B------:R3:W1:Y:S04]  /*b170*/  @P0 LDS.128 R96, [R4+0x400] ;  /* 0x0004000004600984 */ /* 0x0006680000000c00 */
[----:B------:R3:W1:Y:S04]  /*b180*/  @P0 LDS.128 R104, [R5+0x400] ;  /* 0x0004000005680984 */ /* 0x0006680000000c00 */
[----:B------:R3:W1:Y:S04]  /*b190*/  @P0 LDS.128 R112, [R6+0x400] ;  /* 0x0004000006700984 */ /* 0x0006680000000c00 */
[----:B------:R3:W1:Y:S04]  /*b1a0*/  @P0 LDS.128 R120, [R3+0x400] ;  /* 0x0004000003780984 */ /* 0x0006680000000c00 */
[----:B------:R3:W1:Y:S02]  /*b1b0*/  @P0 LDS.128 R128, [R94+0x400] ;  /* 0x000400005e800984 */ /* 0x0006640000000c00 */
.L_x_141:
[----:B------:R-:W-:Y:S05]  /*b1c0*/  BSYNC B1 ;  /* 0x0000000000017941 */ /* 0x000fea0003800000 */
.L_x_140:
[----:B------:R-:W-:Y:S01]  /*b1d0*/  VIADD R16, R69, UR40 ;  /* 0x0000002845107c36 */ /* 0x000fe20008000000 */
[----:B------:R-:W-:Y:S04]  /*b1e0*/  BSSY.RECONVERGENT B6, `(.L_x_145) ;  /* 0x0000015000067945 */ /* 0x000fe80003800200 */
[----:B---3--:R-:W-:Y:S04]  /*b1f0*/  SHF.R.U32.HI R3, RZ, 0x15, R16 ;  /* 0x00000015ff037819 */ /* 0x008fe80000011610 */
[----:B------:R-:W-:Y:S11]  /*b200*/  LOP3.LUT P0, RZ, R3, 0x3, R140, 0x48, !PT ;  /* 0x0000000303ff7812 */ /* 0x000ff6000780488c */
[----:B------:R-:W-:Y:S02]  /*b210*/  @!UPT UIADD3 URZ, UPT, UPT, URZ, URZ, URZ ;  /* 0x000000fffffff290 */ /* 0x000fe4000fffe0ff */
[----:B------:R-:W-:Y:S05]  /*b220*/  @!P0 BRA `(.L_x_146) ;  /* 0x0000000000408947 */ /* 0x000fea0003800000 */
[----:B------:R-:W3:Y:S01]  /*b230*/  LDCU.64 UR8, c[0x4][0x70] ;  /* 0x01000e00ff0877ac */ /* 0x000ee20008000a00 */
[----:B--2---:R-:W-:Y:S01]  /*b240*/  MOV R15, 0x0 ;  /* 0x00000000000f7802 */ /* 0x004fe20000000f00 */
[----:B------:R-:W-:Y:S02]  /*b250*/  HFMA2 R12, -RZ, RZ, 0, 5.9604644775390625e-08 ;  /* 0x00000001ff0c7431 */ /* 0x000fe400000001ff */
[----:B------:R-:W-:Y:S02]  /*b260*/  IMAD.MOV.U32 R8, RZ, RZ, 0x192 ;  /* 0x00000192ff087424 */ /* 0x000fe400078e00ff */
[----:B------:R-:W-:Y:S01]  /*b270*/  IMAD.MOV.U32 R13, RZ, RZ, RZ ;  /* 0x000000ffff0d7224 */ /* 0x000fe200078e00ff */
[----:B------:R-:W2:Y:S01]  /*b280*/  LDCU.64 UR6, c[0x4][0x78] ;  /* 0x01000f00ff0677ac */ /* 0x000ea20008000a00 */
[----:B------:R-:W1:Y:S01]  /*b290*/  LDC.64 R14, c[0x4][R15] ;  /* 0x010000000f0e7b82 */ /* 0x000e620000000a00 */
[----:B------:R-:W5:Y:S01]  /*b2a0*/  LDCU.64 UR4, c[0x4][0x10] ;  /* 0x01000200ff0477ac */ /* 0x000f620008000a00 */
[----:B---3--:R-:W-:Y:S01]  /*b2b0*/  MOV R5, UR9 ;  /* 0x0000000900057c02 */ /* 0x008fe20008000f00 */
[----:B------:R-:W-:Y:S01]  /*b2c0*/  IMAD.U32 R4, RZ, RZ, UR8 ;  /* 0x00000008ff047e24 */ /* 0x000fe2000f8e00ff */
[----:B--2---:R-:W-:Y:S01]  /*b2d0*/  MOV R7, UR7 ;  /* 0x0000000700077c02 */ /* 0x004fe20008000f00 */
[----:B------:R-:W-:Y:S01]  /*b2e0*/  IMAD.U32 R6, RZ, RZ, UR6 ;  /* 0x00000006ff067e24 */ /* 0x000fe2000f8e00ff */
[----:B-----5:R-:W-:Y:S01]  /*b2f0*/  MOV R11, UR5 ;  /* 0x00000005000b7c02 */ /* 0x020fe20008000f00 */
[----:B------:R-:W-:Y:S02]  /*b300*/  IMAD.U32 R10, RZ, RZ, UR4 ;  /* 0x00000004ff0a7e24 */ /* 0x000fe4000f8e00ff */
[----:B------:R-:W-:Y:S07]  /*b310*/  LEPC R20, `(.L_x_146) ;  /* 0x000000001014794e */ /* 0x000fee0000000000 */
[----:B-1--4-:R-:W-:Y:S05]  /*b320*/  CALL.ABS.NOINC R14 ;  /* 0x000000000e007343 */ /* 0x012fea0003c00000 */
.L_x_146:
[----:B------:R-:W-:Y:S05]  /*b330*/  BSYNC.RECONVERGENT B6 ;  /* 0x0000000000067941 */ /* 0x000fea0003800200 */
.L_x_145:
[----:B----4-:R-:W-:Y:S01]  /*b340*/  SHF.L.U32 R69, R84, 0x10, RZ ;  /* 0x0000001054457819 */ /* 0x010fe200000006ff */
[----:B------:R-:W-:Y:S05]  /*b350*/  WARPSYNC.ALL ;  /* 0x0000000000007948 */ /* 0x000fea0003800000 */
[----:B------:R-:W-:Y:S01]  /*b360*/  R2UR UR4, R16 ;  /* 0x00000000100472ca */ /* 0x000fe200000e0000 */
[----:B------:R-:W-:Y:S01]  /*b370*/  BSSY.RECONVERGENT B0, `(.L_x_147) ;  /* 0x00000fc000007945 */ /* 0x000fe20003800200 */
[----:B------:R-:W-:Y:S02]  /*b380*/  LOP3.LUT R0, R84, 0xffff0000, RZ, 0xc0, !PT ;  /* 0xffff000054007812 */ /* 0x000fe400078ec0ff */
[C---:B------:R-:W-:Y:S02]  /*b390*/  SHF.L.U32 R3, R85.reuse, 0x10, RZ ;  /* 0x0000001055037819 */ /* 0x040fe400000006ff */
[----:B------:R-:W-:Y:S02]  /*b3a0*/  LOP3.LUT R70, R85, 0xffff0000, RZ, 0xc0, !PT ;  /* 0xffff000055467812 */ /* 0x000fe400078ec0ff */
[C---:B------:R-:W-:Y:S02]  /*b3b0*/  SHF.L.U32 R72, R86.reuse, 0x10, RZ ;  /* 0x0000001056487819 */ /* 0x040fe400000006ff */
[----:B------:R-:W-:Y:S02]  /*b3c0*/  LOP3.LUT R74, R86, 0xffff0000, RZ, 0xc0, !PT ;  /* 0xffff0000564a7812 */ /* 0x000fe400078ec0ff */
[C---:B------:R-:W-:Y:S01]  /*b3d0*/  SHF.L.U32 R73, R87.reuse, 0x10, RZ ;  /* 0x0000001057497819 */ /* 0x040fe200000006ff */
[----:B--2---:R-:W2:Y:S01]  /*b3e0*/  LDTM.x64 R4, tmem[UR4] ;  /* 0x00000004000479ee */ /* 0x004ea20008340000 */
[----:B------:R-:W-:Y:S02]  /*b3f0*/  LOP3.LUT R76, R87, 0xffff0000, RZ, 0xc0, !PT ;  /* 0xffff0000574c7812 */ /* 0x000fe400078ec0ff */
[C---:B-1----:R-:W-:Y:S02]  /*b400*/  SHF.L.U32 R75, R80.reuse, 0x10, RZ ;  /* 0x00000010504b7819 */ /* 0x042fe400000006ff */
[----:B------:R-:W-:Y:S02]  /*b410*/  LOP3.LUT R78, R80, 0xffff0000, RZ, 0xc0, !PT ;  /* 0xffff0000504e7812 */ /* 0x000fe400078ec0ff */
[C---:B------:R-:W-:Y:S02]  /*b420*/  SHF.L.U32 R77, R81.reuse, 0x10, RZ ;  /* 0x00000010514d7819 */ /* 0x040fe400000006ff */
[----:B------:R-:W-:Y:S02]  /*b430*/  LOP3.LUT R80, R81, 0xffff0000, RZ, 0xc0, !PT ;  /* 0xffff000051507812 */ /* 0x000fe400078ec0ff */
[C---:B------:R-:W-:Y:S02]  /*b440*/  SHF.L.U32 R79, R82.reuse, 0x10, RZ ;  /* 0x00000010524f7819 */ /* 0x040fe400000006ff */
[----:B------:R-:W-:Y:S02]  /*b450*/  LOP3.LUT R82, R82, 0xffff0000, RZ, 0xc0, !PT ;  /* 0xffff000052527812 */ /* 0x000fe400078ec0ff */
[C---:B------:R-:W-:Y:S02]  /*b460*/  SHF.L.U32 R81, R83.reuse, 0x10, RZ ;  /* 0x0000001053517819 */ /* 0x040fe400000006ff */
[----:B------:R-:W-:Y:S02]  /*b470*/  LOP3.LUT R84, R83, 0xffff0000, RZ, 0xc0, !PT ;  /* 0xffff000053547812 */ /* 0x000fe400078ec0ff */
[C---:B------:R-:W-:Y:S02]  /*b480*/  SHF.L.U32 R83, R88.reuse, 0x10, RZ ;  /* 0x0000001058537819 */ /* 0x040fe400000006ff */
[----:B------:R-:W-:Y:S02]  /*b490*/  LOP3.LUT R86, R88, 0xffff0000, RZ, 0xc0, !PT ;  /* 0xffff000058567812 */ /* 0x000fe400078ec0ff */
[C---:B------:R-:W-:Y:S01]  /*b4a0*/  SHF.L.U32 R85, R89.reuse, 0x10, RZ ;  /* 0x0000001059557819 */ /* 0x040fe200000006ff */
[C---:B--2---:R-:W-:Y:S01]  /*b4b0*/  FMUL R4, R68.reuse, R4 ;  /* 0x0000000444047220 */ /* 0x044fe20000400000 */
[----:B------:R-:W-:Y:S01]  /*b4c0*/  LOP3.LUT R88, R89, 0xffff0000, RZ, 0xc0, !PT ;  /* 0xffff000059587812 */ /* 0x000fe200078ec0ff */
[----:B------:R-:W-:Y:S01]  /*b4d0*/  FMUL R5, R68, R5 ;  /* 0x0000000544057220 */ /* 0x000fe20000400000 */
[C---:B------:R-:W-:Y:S01]  /*b4e0*/  SHF.L.U32 R87, R90.reuse, 0x10, RZ ;  /* 0x000000105a577819 */ /* 0x040fe200000006ff */
[C---:B------:R-:W-:Y:S01]  /*b4f0*/  FFMA R4, R71.reuse, R69, R4 ;  /* 0x0000004547047223 */ /* 0x040fe20000000004 */
[----:B------:R-:W-:Y:S01]  /*b500*/  LOP3.LUT R90, R90, 0xffff0000, RZ, 0xc0, !PT ;  /* 0xffff00005a5a7812 */ /* 0x000fe200078ec0ff */
[----:B------:R-:W-:Y:S01]  /*b510*/  FFMA R5, R71, R0, R5 ;  /* 0x0000000047057223 */ /* 0x000fe20000000005 */
[C---:B------:R-:W-:Y:S01]  /*b520*/  SHF.L.U32 R89, R91.reuse, 0x10, RZ ;  /* 0x000000105b597819 */ /* 0x040fe200000006ff */
[C---:B------:R-:W-:Y:S01]  /*b530*/  FMUL R6, R68.reuse, R6 ;  /* 0x0000000644067220 */ /* 0x040fe20000400000 */
[----:B------:R-:W-:Y:S01]  /*b540*/  LOP3.LUT R92, R91, 0xffff0000, RZ, 0xc0, !PT ;  /* 0xffff00005b5c7812 */ /* 0x000fe200078ec0ff */
[----:B------:R-:W-:Y:S01]  /*b550*/  FMUL R7, R68, R7 ;  /* 0x0000000744077220 */ /* 0x000fe20000400000 */
[----:B------:R-:W-:Y:S01]  /*b560*/  F2FP.BF16.F32.PACK_AB R4, R5, R4 ;  /* 0x000000040504723e */ /* 0x000fe200000010ff */
[C---:B------:R-:W-:Y:S01]  /*b570*/  FFMA R6, R71.reuse, R3, R6 ;  /* 0x0000000347067223 */ /* 0x040fe20000000006 */
[C---:B------:R-:W-:Y:S01]  /*b580*/  SHF.L.U32 R91, R96.reuse, 0x10, RZ ;  /* 0x00000010605b7819 */ /* 0x040fe200000006ff */
[----:B------:R-:W-:Y:S01]  /*b590*/  FFMA R7, R71, R70, R7 ;  /* 0x0000004647077223 */ /* 0x000fe20000000007 */
[----:B------:R-:W-:Y:S01]  /*b5a0*/  LOP3.LUT R94, R96, 0xffff0000, RZ, 0xc0, !PT ;  /* 0xffff0000605e7812 */ /* 0x000fe200078ec0ff */
[C---:B------:R-:W-:Y:S01]  /*b5b0*/  FMUL R8, R68.reuse, R8 ;  /* 0x0000000844087220 */ /* 0x040fe20000400000 */
[----:B------:R-:W-:Y:S01]  /*b5c0*/  SHF.L.U32 R93, R97, 0x10, RZ ;  /* 0x00000010615d7819 */ /* 0x000fe200000006ff */
[----:B------:R-:W-:Y:S01]  /*b5d0*/  FMUL R9, R68, R9 ;  /* 0x0000000944097220 */ /* 0x000fe20000400000 */
[----:B------:R-:W-:Y:S01]  /*b5e0*/  F2FP.BF16.F32.PACK_AB R5, R7, R6 ;  /* 0x000000060705723e */ /* 0x000fe200000010ff */
[----:B------:R-:W-:Y:S01]  /*b5f0*/  FFMA R8, R71, R72, R8 ;  /* 0x0000004847087223 */ /* 0x000fe20000000008 */
[----:B------:R-:W-:Y:S01]  /*b600*/  LOP3.LUT R96, R97, 0xffff0000, RZ, 0xc0, !PT ;  /* 0xffff000061607812 */ /* 0x000fe200078ec0ff */
[----:B------:R-:W-:Y:S01]  /*b610*/  FFMA R9, R71, R74, R9 ;  /* 0x0000004a47097223 */ /* 0x000fe20000000009 */
[----:B------:R-:W-:Y:S01]  /*b620*/  SHF.L.U32 R95, R98, 0x10, RZ ;  /* 0x00000010625f7819 */ /* 0x000fe200000006ff */
[----:B------:R-:W-:Y:S01]  /*b630*/  FMUL R10, R68, R10 ;  /* 0x0000000a440a7220 */ /* 0x000fe20000400000 */
[----:B------:R-:W-:Y:S01]  /*b640*/  LOP3.LUT R98, R98, 0xffff0000, RZ, 0xc0, !PT ;  /* 0xffff000062627812 */ /* 0x000fe200078ec0ff */
[C---:B------:R-:W-:Y:S01]  /*b650*/  FMUL R11, R68.reuse, R11 ;  /* 0x0000000b440b7220 */ /* 0x040fe20000400000 */
[----:B------:R-:W-:Y:S01]  /*b660*/  F2FP.BF16.F32.PACK_AB R6, R9, R8 ;  /* 0x000000080906723e */ /* 0x000fe200000010ff */
[----:B------:R-:W-:Y:S01]  /*b670*/  FFMA R10, R71, R73, R10 ;  /* 0x00000049470a7223 */ /* 0x000fe2000000000a */
[----:B------:R-:W-:Y:S01]  /*b680*/  SHF.L.U32 R97, R99, 0x10, RZ ;  /* 0x0000001063617819 */ /* 0x000fe200000006ff */
[----:B------:R-:W-:Y:S01]  /*b690*/  FFMA R11, R71, R76, R11 ;  /* 0x0000004c470b7223 */ /* 0x000fe2000000000b */
[----:B------:R-:W-:Y:S01]  /*b6a0*/  LOP3.LUT R100, R99, 0xffff0000, RZ, 0xc0, !PT ;  /* 0xffff000063647812 */ /* 0x000fe200078ec0ff */
[----:B------:R-:W-:Y:S01]  /*b6b0*/  FMUL R0, R68, R12 ;  /* 0x0000000c44007220 */ /* 0x000fe20000400000 */
[----:B------:R-:W-:Y:S01]  /*b6c0*/  SHF.L.U32 R99, R104, 0x10, RZ ;  /* 0x0000001068637819 */ /* 0x000fe200000006ff */
[C---:B------:R-:W-:Y:S01]  /*b6d0*/  FMUL R3, R68.reuse, R13 ;  /* 0x0000000d44037220 */ /* 0x040fe20000400000 */
[----:B------:R-:W-:Y:S01]  /*b6e0*/  F2FP.BF16.F32.PACK_AB R7, R11, R10 ;  /* 0x0000000a0b07723e */ /* 0x000fe200000010ff */
[----:B------:R-:W-:Y:S01]  /*b6f0*/  FMUL R14, R68, R14 ;  /* 0x0000000e440e7220 */ /* 0x000fe20000400000 */
[----:B------:R-:W-:Y:S01]  /*b700*/  LOP3.LUT R102, R104, 0xffff0000, RZ, 0xc0, !PT ;  /* 0xffff000068667812 */ /* 0x000fe200078ec0ff */
[C---:B------:R-:W-:Y:S01]  /*b710*/  FMUL R15, R68.reuse, R15 ;  /* 0x0000000f440f7220 */ /* 0x040fe20000400000 */
[----:B------:R-:W-:Y:S01]  /*b720*/  SHF.L.U32 R101, R105, 0x10, RZ ;  /* 0x0000001069657819 */ /* 0x000fe200000006ff */
[----:B------:R-:W-:Y:S01]  /*b730*/  FFMA R0, R71, R75, R0 ;  /* 0x0000004b47007223 */ /* 0x000fe20000000000 */
[----:B------:R-:W-:Y:S01]  /*b740*/  LOP3.LUT R104, R105, 0xffff0000, RZ, 0xc0, !PT ;  /* 0xffff000069687812 */ /* 0x000fe200078ec0ff */
[----:B------:R-:W-:Y:S01]  /*b750*/  FMUL R12, R68, R16 ;  /* 0x00000010440c7220 */ /* 0x000fe20000400000 */
[C---:B------:R-:W-:Y:S01]  /*b760*/  SHF.L.U32 R103, R106.reuse, 0x10, RZ ;  /* 0x000000106a677819 */ /* 0x040fe200000006ff */
[----:B------:R-:W-:Y:S01]  /*b770*/  FFMA R3, R71, R78, R3 ;  /* 0x0000004e47037223 */ /* 0x000fe20000000003 */
[----:B------:R-:W-:Y:S01]  /*b780*/  LOP3.LUT R106, R106, 0xffff0000, RZ, 0xc0, !PT ;  /* 0xffff00006a6a7812 */ /* 0x000fe200078ec0ff */
[C---:B------:R-:W-:Y:S01]  /*b790*/  FMUL R13, R68.reuse, R17 ;  /* 0x00000011440d7220 */ /* 0x040fe20000400000 */
[----:B------:R-:W-:Y:S01]  /*b7a0*/  SHF.L.U32 R105, R107, 0x10, RZ ;  /* 0x000000106b697819 */ /* 0x000fe200000006ff */
[----:B------:R-:W-:Y:S01]  /*b7b0*/  FFMA R14, R71, R77, R14 ;  /* 0x0000004d470e7223 */ /* 0x000fe2000000000e */
[----:B------:R-:W-:Y:S01]  /*b7c0*/  F2FP.BF16.F32.PACK_AB R8, R3, R0 ;  /* 0x000000000308723e */ /* 0x000fe200000010ff */
[----:B------:R-:W-:Y:S01]  /*b7d0*/  FMUL R18, R68, R18 ;  /* 0x0000001244127220 */ /* 0x000fe20000400000 */
[----:B------:R-:W-:Y:S01]  /*b7e0*/  LOP3.LUT R108, R107, 0xffff0000, RZ, 0xc0, !PT ;  /* 0xffff00006b6c7812 */ /* 0x000fe200078ec0ff */
[----:B------:R-:W-:Y:S01]  /*b7f0*/  FFMA R15, R71, R80, R15 ;  /* 0x00000050470f7223 */ /* 0x000fe2000000000f */
[----:B------:R-:W-:Y:S01]  /*b800*/  SHF.L.U32 R107, R112, 0x10, RZ ;  /* 0x00000010706b7819 */ /* 0x000fe200000006ff */
[----:B------:R-:W-:Y:S01]  /*b810*/  FMUL R19, R68, R19 ;  /* 0x0000001344137220 */ /* 0x000fe20000400000 */
[----:B------:R-:W-:Y:S01]  /*b820*/  LOP3.LUT R110, R112, 0xffff0000, RZ, 0xc0, !PT ;  /* 0xffff0000706e7812 */ /* 0x000fe200078ec0ff */
[----:B------:R1:W-:Y:S01]  /*b830*/  STS.128 [R164+UR46+0xc400], R4 ;  /* 0x00c40004a4007988 */ /* 0x0003e20008000c2e */
[----:B------:R-:W-:Y:S01]  /*b840*/  F2FP.BF16.F32.PACK_AB R9, R15, R14 ;  /* 0x0000000e0f09723e */ /* 0x000fe200000010ff */
[C---:B------:R-:W-:Y:S01]  /*b850*/  FFMA R12, R71.reuse, R79, R12 ;  /* 0x0000004f470c7223 */ /* 0x040fe2000000000c */
[C---:B------:R-:W-:Y:S01]  /*b860*/  FFMA R13, R71.reuse, R82, R13 ;  /* 0x00000052470d7223 */ /* 0x040fe2000000000d */
[----:B------:R-:W-:Y:S01]  /*b870*/  FFMA R18, R71, R81, R18 ;  /* 0x0000005147127223 */ /* 0x000fe20000000012 */
[----:B------:R-:W-:Y:S01]  /*b880*/  SHF.L.U32 R109, R113, 0x10, RZ ;  /* 0x00000010716d7819 */ /* 0x000fe200000006ff */
[----:B------:R-:W-:Y:S01]  /*b890*/  FFMA R19, R71, R84, R19 ;  /* 0x0000005447137223 */ /* 0x000fe20000000013 */
[C---:B------:R-:W-:Y:S01]  /*b8a0*/  FMUL R16, R68.reuse, R20 ;  /* 0x0000001444107220 */ /* 0x040fe20000400000 */
[----:B------:R-:W-:Y:S01]  /*b8b0*/  F2FP.BF16.F32.PACK_AB R10, R13, R12 ;  /* 0x0000000c0d0a723e */ /* 0x000fe200000010ff */
[C---:B------:R-:W-:Y:S01]  /*b8c0*/  FMUL R17, R68.reuse, R21 ;  /* 0x0000001544117220 */ /* 0x040fe20000400000 */
[C---:B------:R-:W-:Y:S01]  /*b8d0*/  FMUL R22, R68.reuse, R22 ;  /* 0x0000001644167220 */ /* 0x040fe20000400000 */
[----:B------:R-:W-:Y:S01]  /*b8e0*/  F2FP.BF16.F32.PACK_AB R11, R19, R18 ;  /* 0x00000012130b723e */ /* 0x000fe200000010ff */
[C---:B------:R-:W-:Y:S01]  /*b8f0*/  FFMA R16, R71.reuse, R83, R16 ;  /* 0x0000005347107223 */ /* 0x040fe20000000010 */
[----:B------:R-:W-:Y:S01]  /*b900*/  FFMA R17, R71, R86, R17 ;  /* 0x0000005647117223 */ /* 0x000fe20000000011 */
[----:B------:R-:W-:Y:S01]  /*b910*/  LOP3.LUT R112, R113, 0xffff0000, RZ, 0xc0, !PT ;  /* 0xffff000071707812 */ /* 0x000fe200078ec0ff */
[----:B------:R-:W-:Y:S01]  /*b920*/  FFMA R22, R71, R85, R22 ;  /* 0x0000005547167223 */ /* 0x000fe20000000016 */
[----:B------:R1:W-:Y:S01]  /*b930*/  STS.128 [R163+0xc400], R8 ;  /* 0x00c40008a3007388 */ /* 0x0003e20000000c00 */
[C---:B------:R-:W-:Y:S01]  /*b940*/  FMUL R23, R68.reuse, R23 ;  /* 0x0000001744177220 */ /* 0x040fe20000400000 */
[----:B------:R-:W-:Y:S01]  /*b950*/  F2FP.BF16.F32.PACK_AB R16, R17, R16 ;  /* 0x000000101110723e */ /* 0x000fe200000010ff */
[C---:B------:R-:W-:Y:S01]  /*b960*/  FMUL R20, R68.reuse, R24 ;  /* 0x0000001844147220 */ /* 0x040fe20000400000 */
[----:B------:R-:W-:Y:S01]  /*b970*/  FMUL R21, R68, R25 ;  /* 0x0000001944157220 */ /* 0x000fe20000400000 */
[C---:B------:R-:W-:Y:S01]  /*b980*/  SHF.L.U32 R111, R114.reuse, 0x10, RZ ;  /* 0x00000010726f7819 */ /* 0x040fe200000006ff */
[C---:B------:R-:W-:Y:S01]  /*b990*/  FFMA R23, R71.reuse, R88, R23 ;  /* 0x0000005847177223 */ /* 0x040fe20000000017 */
[C---:B------:R-:W-:Y:S01]  /*b9a0*/  FFMA R20, R71.reuse, R87, R20 ;  /* 0x0000005747147223 */ /* 0x040fe20000000014 */
[----:B------:R-:W-:Y:S01]  /*b9b0*/  LOP3.LUT R114, R114, 0xffff0000, RZ, 0xc0, !PT ;  /* 0xffff000072727812 */ /* 0x000fe200078ec0ff */
        /* <DEDUP_REMOVED lines=8> */
[----:B------:R-:W-:Y:S01]  /*ba40*/  SHF.L.U32 R113, R115, 0x10, RZ ;  /* 0x0000001073717819 */ /* 0x000fe200000006ff */
[----:B------:R-:W-:Y:S01]  /*ba50*/  FFMA R24, R71, R91, R24 ;  /* 0x0000005b47187223 */ /* 0x000fe20000000018 */
[C---:B------:R-:W-:Y:S01]  /*ba60*/  FMUL R25, R68.reuse, R29 ;  /* 0x0000001d44197220 */ /* 0x040fe20000400000 */
[----:B------:R-:W-:Y:S01]  /*ba70*/  LOP3.LUT R116, R115, 0xffff0000, RZ, 0xc0, !PT ;  /* 0xffff000073747812 */ /* 0x000fe200078ec0ff */
[C---:B------:R-:W-:Y:S01]  /*ba80*/  FMUL R30, R68.reuse, R30 ;  /* 0x0000001e441e7220 */ /* 0x040fe20000400000 */
[----:B------:R-:W-:Y:S01]  /*ba90*/  F2FP.BF16.F32.PACK_AB R19, R27, R26 ;  /* 0x0000001a1b13723e */ /* 0x000fe200000010ff */
[C---:B------:R-:W-:Y:S01]  /*baa0*/  FFMA R25, R71.reuse, R94, R25 ;  /* 0x0000005e47197223 */ /* 0x040fe20000000019 */
[----:B------:R-:W-:Y:S01]  /*bab0*/  FMUL R31, R68, R31 ;  /* 0x0000001f441f7220 */ /* 0x000fe20000400000 */
[----:B------:R-:W-:Y:S01]  /*bac0*/  FFMA R30, R71, R93, R30 ;  /* 0x0000005d471e7223 */ /* 0x000fe2000000001e */
[----:B------:R-:W-:Y:S01]  /*bad0*/  SHF.L.U32 R115, R120, 0x10, RZ ;  /* 0x0000001078737819 */ /* 0x000fe200000006ff */
[----:B------:R1:W-:Y:S01]  /*bae0*/  STS.128 [R162+0xc400], R16 ;  /* 0x00c40010a2007388 */ /* 0x0003e20000000c00 */
[----:B------:R-:W-:Y:S01]  /*baf0*/  F2FP.BF16.F32.PACK_AB R24, R25, R24 ;  /* 0x000000181918723e */ /* 0x000fe200000010ff */
[C---:B------:R-:W-:Y:S01]  /*bb00*/  FFMA R31, R71.reuse, R96, R31 ;  /* 0x00000060471f7223 */ /* 0x040fe2000000001f */
[C---:B------:R-:W-:Y:S01]  /*bb10*/  FMUL R28, R68.reuse, R32 ;  /* 0x00000020441c7220 */ /* 0x040fe20000400000 */
[C---:B------:R-:W-:Y:S01]  /*bb20*/  FMUL R29, R68.reuse, R33 ;  /* 0x00000021441d7220 */ /* 0x040fe20000400000 */
[----:B------:R-:W-:Y:S01]  /*bb30*/  FMUL R34, R68, R34 ;  /* 0x0000002244227220 */ /* 0x000fe20000400000 */
[----:B------:R-:W-:Y:S01]  /*bb40*/  LOP3.LUT R118, R120, 0xffff0000, RZ, 0xc0, !PT ;  /* 0xffff000078767812 */ /* 0x000fe200078ec0ff */
[----:B------:R-:W-:Y:S01]  /*bb50*/  FFMA R28, R71, R95, R28 ;  /* 0x0000005f471c7223 */ /* 0x000fe2000000001c */
[----:B------:R-:W-:Y:S01]  /*bb60*/  F2FP.BF16.F32.PACK_AB R25, R31, R30 ;  /* 0x0000001e1f19723e */ /* 0x000fe200000010ff */
[C---:B------:R-:W-:Y:S01]  /*bb70*/  FFMA R29, R71.reuse, R98, R29 ;  /* 0x00000062471d7223 */ /* 0x040fe2000000001d */
[----:B------:R-:W-:Y:S01]  /*bb80*/  FFMA R34, R71, R97, R34 ;  /* 0x0000006147227223 */ /* 0x000fe20000000022 */
[C---:B------:R-:W-:Y:S01]  /*bb90*/  FMUL R35, R68.reuse, R35 ;  /* 0x0000002344237220 */ /* 0x040fe20000400000 */
[----:B------:R-:W-:Y:S01]  /*bba0*/  SHF.L.U32 R117, R121, 0x10, RZ ;  /* 0x0000001079757819 */ /* 0x000fe200000006ff */
[C---:B------:R-:W-:Y:S01]  /*bbb0*/  FMUL R32, R68.reuse, R36 ;  /* 0x0000002444207220 */ /* 0x040fe20000400000 */
[----:B------:R-:W-:Y:S01]  /*bbc0*/  F2FP.BF16.F32.PACK_AB R26, R29, R28 ;  /* 0x0000001c1d1a723e */ /* 0x000fe200000010ff */
[C---:B------:R-:W-:Y:S01]  /*bbd0*/  FFMA R35, R71.reuse, R100, R35 ;  /* 0x0000006447237223 */ /* 0x040fe20000000023 */
[C---:B------:R-:W-:Y:S01]  /*bbe0*/  FMUL R33, R68.reuse, R37 ;  /* 0x0000002544217220 */ /* 0x040fe20000400000 */
[----:B------:R-:W-:Y:S01]  /*bbf0*/  FFMA R32, R71, R99, R32 ;  /* 0x0000006347207223 */ /* 0x000fe20000000020 */
        /* <DEDUP_REMOVED lines=29> */
[C---:B------:R-:W-:Y:S01]  /*bdd0*/  FMUL R47, R68.reuse, R47 ;  /* 0x0000002f442f7220 */ /* 0x040fe20000400000 */
[C---:B------:R-:W-:Y:S01]  /*bde0*/  FMUL R44, R68.reuse, R48 ;  /* 0x00000030442c7220 */ /* 0x040fe20000400000 */
[----:B------:R-:W-:Y:S01]  /*bdf0*/  FMUL R45, R68, R49 ;  /* 0x00000031442d7220 */ /* 0x000fe20000400000 */
[----:B------:R1:W-:Y:S01]  /*be00*/  STS.128 [R147+0xc400], R32 ;  /* 0x00c4002093007388 */ /* 0x0003e20000000c00 */
[C---:B------:R-:W-:Y:S01]  /*be10*/  SHF.L.U32 R123, R128.reuse, 0x10, RZ ;  /* 0x00000010807b7819 */ /* 0x040fe200000006ff */
[----:B------:R-:W-:Y:S01]  /*be20*/  FFMA R46, R71, R109, R46 ;  /* 0x0000006d472e7223 */ /* 0x000fe2000000002e */
[----:B------:R-:W-:Y:S01]  /*be30*/  F2FP.BF16.F32.PACK_AB R40, R41, R40 ;  /* 0x000000282928723e */ /* 0x000fe200000010ff */
[C---:B------:R-:W-:Y:S01]  /*be40*/  FFMA R47, R71.reuse, R112, R47 ;  /* 0x00000070472f7223 */ /* 0x040fe2000000002f */
[C---:B------:R-:W-:Y:S01]  /*be50*/  FFMA R44, R71.reuse, R111, R44 ;  /* 0x0000006f472c7223 */ /* 0x040fe2000000002c */
[----:B------:R-:W-:Y:S01]  /*be60*/  LOP3.LUT R126, R128, 0xffff0000, RZ, 0xc0, !PT ;  /* 0xffff0000807e7812 */ /* 0x000fe200078ec0ff */
[C---:B------:R-:W-:Y:S01]  /*be70*/  FFMA R45, R71.reuse, R114, R45 ;  /* 0x00000072472d7223 */ /* 0x040fe2000000002d */
[C---:B------:R-:W-:Y:S01]  /*be80*/  FMUL R50, R68.reuse, R50 ;  /* 0x0000003244327220 */ /* 0x040fe20000400000 */
[C---:B------:R-:W-:Y:S01]  /*be90*/  FMUL R51, R68.reuse, R51 ;  /* 0x0000003344337220 */ /* 0x040fe20000400000 */
[C---:B------:R-:W-:Y:S01]  /*bea0*/  FMUL R48, R68.reuse, R52 ;  /* 0x0000003444307220 */ /* 0x040fe20000400000 */
[C---:B------:R-:W-:Y:S01]  /*beb0*/  FMUL R49, R68.reuse, R53 ;  /* 0x0000003544317220 */ /* 0x040fe20000400000 */
[C---:B------:R-:W-:Y:S01]  /*bec0*/  FFMA R50, R71.reuse, R113, R50 ;  /* 0x0000007147327223 */ /* 0x040fe20000000032 */
        /* <DEDUP_REMOVED lines=9> */
[----:B------:R-:W-:Y:S01]  /*bf60*/  FFMA R55, R71, R120, R55 ;  /* 0x0000007847377223 */ /* 0x000fe20000000037 */
[C---:B------:R-:W-:Y:S01]  /*bf70*/  FMUL R59, R68.reuse, R59 ;  /* 0x0000003b443b7220 */ /* 0x040fe20000400000 */
[----:B------:R-:W-:Y:S01]  /*bf80*/  F2FP.BF16.F32.PACK_AB R41, R47, R46 ;  /* 0x0000002e2f29723e */ /* 0x000fe200000010ff */
[----:B------:R-:W-:Y:S01]  /*bf90*/  FFMA R52, R71, R119, R52 ;  /* 0x0000007747347223 */ /* 0x000fe20000000034 */
[----:B------:R-:W-:Y:S01]  /*bfa0*/  F2FP.BF16.F32.PACK_AB R42, R45, R44 ;  /* 0x0000002c2d2a723e */ /* 0x000fe200000010ff */
[C---:B------:R-:W-:Y:S01]  /*bfb0*/  FMUL R56, R68.reuse, R60 ;  /* 0x0000003c44387220 */ /* 0x040fe20000400000 */
[----:B------:R-:W-:Y:S01]  /*bfc0*/  F2FP.BF16.F32.PACK_AB R43, R51, R50 ;  /* 0x00000032332b723e */ /* 0x000fe200000010ff */
[----:B------:R-:W-:Y:S01]  /*bfd0*/  FFMA R53, R71, R122, R53 ;  /* 0x0000007a47357223 */ /* 0x000fe20000000035 */
[----:B------:R-:W-:Y:S01]  /*bfe0*/  SHF.L.U32 R125, R129, 0x10, RZ ;  /* 0x00000010817d7819 */ /* 0x000fe200000006ff */
[C---:B------:R-:W-:Y:S01]  /*bff0*/  FMUL R57, R68.reuse, R61 ;  /* 0x0000003d44397220 */ /* 0x040fe20000400000 */
[----:B------:R-:W-:Y:S01]  /*c000*/  FFMA R58, R71, R121, R58 ;  /* 0x00000079473a7223 */ /* 0x000fe2000000003a */
[----:B------:R1:W-:Y:S01]  /*c010*/  STS.128 [R160+0xc400], R40 ;  /* 0x00c40028a0007388 */ /* 0x0003e20000000c00 */
[----:B------:R-:W-:Y:S01]  /*c020*/  LOP3.LUT R128, R129, 0xffff0000, RZ, 0xc0, !PT ;  /* 0xffff000081807812 */ /* 0x000fe200078ec0ff */
[----:B------:R-:W-:Y:S01]  /*c030*/  FMUL R62, R68, R62 ;  /* 0x0000003e443e7220 */ /* 0x000fe20000400000 */
[C---:B------:R-:W-:Y:S01]  /*c040*/  FFMA R59, R71.reuse, R124, R59 ;  /* 0x0000007c473b7223 */ /* 0x040fe2000000003b */
[----:B------:R-:W-:Y:S01]  /*c050*/  SHF.L.U32 R127, R130, 0x10, RZ ;  /* 0x00000010827f7819 */ /* 0x000fe200000006ff */
[----:B------:R-:W-:Y:S01]  /*c060*/  FMUL R63, R68, R63 ;  /* 0x0000003f443f7220 */ /* 0x000fe20000400000 */
[C---:B------:R-:W-:Y:S01]  /*c070*/  FFMA R56, R71.reuse, R123, R56 ;  /* 0x0000007b47387223 */ /* 0x040fe20000000038 */
[----:B------:R-:W-:Y:S01]  /*c080*/  LOP3.LUT R130, R130, 0xffff0000, RZ, 0xc0, !PT ;  /* 0xffff000082827812 */ /* 0x000fe200078ec0ff */
[C---:B------:R-:W-:Y:S01]  /*c090*/  FMUL R60, R68.reuse, R64 ;  /* 0x00000040443c7220 */ /* 0x040fe20000400000 */
[----:B------:R-:W-:Y:S01]  /*c0a0*/  FFMA R57, R71, R126, R57 ;  /* 0x0000007e47397223 */ /* 0x000fe20000000039 */
[----:B------:R-:W-:Y:S01]  /*c0b0*/  SHF.L.U32 R129, R131, 0x10, RZ ;  /* 0x0000001083817819 */ /* 0x000fe200000006ff */
[C---:B------:R-:W-:Y:S01]  /*c0c0*/  FMUL R61, R68.reuse, R65 ;  /* 0x00000041443d7220 */ /* 0x040fe20000400000 */
[----:B------:R-:W-:Y:S01]  /*c0d0*/  FFMA R62, R71, R125, R62 ;  /* 0x0000007d473e7223 */ /* 0x000fe2000000003e */
[----:B------:R-:W-:Y:S01]  /*c0e0*/  LOP3.LUT R132, R131, 0xffff0000, RZ, 0xc0, !PT ;  /* 0xffff000083847812 */ /* 0x000fe200078ec0ff */
[C---:B------:R-:W-:Y:S01]  /*c0f0*/  FMUL R66, R68.reuse, R66 ;  /* 0x0000004244427220 */ /* 0x040fe20000400000 */
[----:B------:R-:W-:Y:S01]  /*c100*/  F2FP.BF16.F32.PACK_AB R48, R49, R48 ;  /* 0x000000303130723e */ /* 0x000fe200000010ff */
[----:B------:R-:W-:Y:S01]  /*c110*/  FFMA R63, R71, R128, R63 ;  /* 0x00000080473f7223 */ /* 0x000fe2000000003f */
[----:B------:R-:W-:Y:S01]  /*c120*/  FMUL R67, R68, R67 ;  /* 0x0000004344437220 */ /* 0x000fe20000400000 */
        /* <DEDUP_REMOVED lines=12> */
[----:B------:R-:W-:Y:S03]  /*c1f0*/  ISETP.NE.AND P0, PT, R152, RZ, PT ;  /* 0x000000ff9800720c */ /* 0x000fe60003f05270 */
[----:B------:R1:W-:Y:S01]  /*c200*/  STS.128 [R158+0xc400], R56 ;  /* 0x00c400389e007388 */ /* 0x0003e20000000c00 */
[----:B------:R-:W-:Y:S01]  /*c210*/  @!PT LDS RZ, [RZ] ;  /* 0x00000000fffff984 */ /* 0x000fe20000000800 */
[----:B------:R-:W-:Y:S01]  /*c220*/  @!PT LDS RZ, [RZ] ;  /* 0x00000000fffff984 */ /* 0x000fe20000000800 */
[----:B------:R-:W-:Y:S01]  /*c230*/  @!PT LDS RZ, [RZ] ;  /* 0x00000000fffff984 */ /* 0x000fe20000000800 */
[----:B------:R-:W-:Y:S01]  /*c240*/  @!PT LDS RZ, [RZ] ;  /* 0x00000000fffff984 */ /* 0x000fe20000000800 */
[----:B------:R2:W-:Y:S07]  /*c250*/  MEMBAR.ALL.CTA ;  /* 0x0000000000007992 */ /* 0x0005ee0000008000 */
[----:B--2---:R-:W2:Y:S02]  /*c260*/  FENCE.VIEW.ASYNC.S ;  /* 0x00000000000073c6 */ /* 0x004ea40000000000 */
[----:B--2---:R-:W-:Y:S06]  /*c270*/  BAR.SYNC.DEFER_BLOCKING 0x1, 0x80 ;  /* 0x0042000000007b1d */ /* 0x004fec0000010000 */
[----:B------:R-:W-:Y:S05]  /*c280*/  @P0 BRA `(.L_x_148) ;  /* 0x0000000000280947 */ /* 0x000fea0003800000 */
[----:B------:R-:W2:Y:S01]  /*c290*/  LDCU.64 UR6, c[0x0][0x348] ;  /* 0x00006900ff0677ac */ /* 0x000ea20008000a00 */
[----:B------:R-:W-:Y:S02]  /*c2a0*/  UIADD3 UR9, UPT, UPT, UR53, UR40, URZ ;  /* 0x0000002835097290 */ /* 0x000fe4000fffe0ff */
[----:B------:R-:W-:Y:S01]  /*c2b0*/  UIADD3 UR8, UPT, UPT, UR46, 0xc400, URZ ;  /* 0x0000c4002e087890 */ /* 0x000fe2000fffe0ff */
[----:B------:R-:W-:Y:S01]  /*c2c0*/  UMOV UR10, UR50 ;  /* 0x00000032000a7c82 */ /* 0x000fe20008000000 */
[----:B------:R-:W-:Y:S01]  /*c2d0*/  UMOV UR11, UR36 ;  /* 0x00000024000b7c82 */ /* 0x000fe20008000000 */
[----:B--2---:R-:W-:Y:S04]  /*c2e0*/  UIADD3 UR4, UP0, UPT, UR6, 0xa80, URZ ;  /* 0x00000a8006047890 */ /* 0x004fe8000ff1e0ff */
[----:B------:R-:W-:Y:S09]  /*c2f0*/  UIADD3.X UR5, UPT, UPT, URZ, UR7, URZ, UP0, !UPT ;  /* 0x00000007ff057290 */ /* 0x000ff200087fe4ff */
[----:B------:R2:W-:Y:S01]  /*c300*/  UTMASTG.3D [UR8], [UR4] ;  /* 0x00000008040073b5 */ /* 0x0005e20008010000 */
[----:B------:R0:W-:Y:S01]  /*c310*/  UTMACMDFLUSH ;  /* 0x00000000000079b7 */ /* 0x0001e20000000000 */
[----:B--2---:R-:W-:Y:S04]  /*c320*/  DEPBAR.LE SB0, 0x1 ;  /* 0x000080400000791a */ /* 0x004fe80000000000 */
.L_x_148:
[----:B------:R-:W-:Y:S05]  /*c330*/  BSYNC.RECONVERGENT B0 ;  /* 0x0000000000007941 */ /* 0x000fea0003800200 */
.L_x_147:
[----:B------:R-:W-:Y:S01]  /*c340*/  BAR.SYNC.DEFER_BLOCKING 0x1, 0x80 ;  /* 0x0042000000007b1d */ /* 0x000fe20000010000 */
[----:B------:R-:W-:Y:S09]  /*c350*/  UISETP.NE.AND UP0, UPT, UR54, -0x4, UPT ;  /* 0xfffffffc3600788c */ /* 0x000ff2000bf05270 */
[----:B------:R-:W-:Y:S05]  /*c360*/  BRA.U !UP0, `(.L_x_149) ;  /* 0x0000000108247547 */ /* 0x000fea000b800000 */
[----:B------:R-:W-:Y:S01]  /*c370*/  ISETP.NE.AND P0, PT, R157, RZ, PT ;  /* 0x000000ff9d00720c */ /* 0x000fe20003f05270 */
[----:B------:R-:W-:Y:S01]  /*c380*/  IMAD.U32 R0, RZ, RZ, UR52 ;  /* 0x00000034ff007e24 */ /* 0x000fe2000f8e00ff */
[----:B------:R-:W-:Y:S04]  /*c390*/  UIADD3 UR4, UPT, UPT, UR52, 0x1, URZ ;  /* 0x0000000134047890 */ /* 0x000fe8000fffe0ff */
[----:B------:R-:W-:Y:S04]  /*c3a0*/  UISETP.NE.AND UP0, UPT, UR4, 0x4, UPT ;  /* 0x000000040400788c */ /* 0x000fe8000bf05270 */
[----:B------:R-:W-:Y:S03]  /*c3b0*/  USEL UR52, UR4, URZ, UP0 ;  /* 0x000000ff04347287 */ /* 0x000fe60008000000 */
[----:B------:R-:W-:Y:S05]  /*c3c0*/  @P0 LEA R0, R0, UR46, 0x3 ;  /* 0x0000002e00000c11 */ /* 0x000fea000f8e18ff */
[----:B------:R-:W-:Y:S05]  /*c3d0*/  @P0 VIADD R0, R0, 0xa0 ;  /* 0x000000a000000836 */ /* 0x000fea0000000000 */
[----:B------:R-:W-:Y:S04]  /*c3e0*/  @P0 PRMT R0, R165, 0x654, R0 ;  /* 0x00000654a5000816 */ /* 0x000fe80000000000 */
[----:B------:R2:W-:Y:S03]  /*c3f0*/  @P0 SYNCS.ARRIVE.TRANS64.RED.A1T0 RZ, [R0+URZ], RZ ;  /* 0x000000ff00ff09a7 */ /* 0x0005e600081004ff */
.L_x_149:
[----:B------:R-:W-:Y:S01]  /*c400*/  R2UR UR6, R156 ;  /* 0x000000009c0672ca */ /* 0x000fe200000e0000 */
[----:B------:R-:W-:Y:S01]  /*c410*/  UIADD3 UR54, UPT, UPT, UR54, 0x4, URZ ;  /* 0x0000000436367890 */ /* 0x000fe2000fffe0ff */
[----:B------:R-:W-:Y:S01]  /*c420*/  R2UR UR5, R141 ;  /* 0x000000008d0572ca */ /* 0x000fe200000e0000 */
[----:B------:R-:W-:Y:S01]  /*c430*/  ULOP3.LUT UR39, UR39, 0x1, URZ, 0x3c, !UPT ;  /* 0x0000000127277892 */ /* 0x000fe2000f8e3cff */
[----:B------:R-:W-:Y:S01]  /*c440*/  R2UR UR4, R142 ;  /* 0x000000008e0472ca */ /* 0x000fe200000e0000 */
[----:B------:R-:W-:Y:S01]  /*c450*/  UMOV UR36, UR63 ;  /* 0x0000003f00247c82 */ /* 0x000fe20008000000 */
[C---:B------:R-:W-:Y:S04]  /*c460*/  ISETP.NE.AND P0, PT, R146.reuse, 0x2, PT ;  /* 0x000000029200780c */ /* 0x040fe80003f05270 */
[----:B------:R-:W-:Y:S02]  /*c470*/  SEL R3, RZ, 0x1, P0 ;  /* 0x00000001ff037807 */ /* 0x000fe40000000000 */
[----:B------:R-:W-:Y:S01]  /*c480*/  SEL R146, R146, RZ, P0 ;  /* 0x000000ff92927207 */ /* 0x000fe20000000000 */
[----:B------:R-:W-:Y:S01]  /*c490*/  UISETP.NE.AND UP0, UPT, UR6, URZ, UPT ;  /* 0x000000ff0600728c */ /* 0x000fe2000bf05270 */
[----:B------:R-:W-:Y:S01]  /*c4a0*/  LOP3.LUT R148, R148, R3, RZ, 0x3c, !PT ;  /* 0x0000000394947212 */ /* 0x000fe200078e3cff */
[----:B------:R-:W-:Y:S02]  /*c4b0*/  UIADD3 UR20, UPT, UPT, UR37, UR5, URZ ;  /* 0x0000000525147290 */ /* 0x000fe4000fffe0ff */
[----:B------:R-:W-:Y:S05]  /*c4c0*/  UIADD3 UR28, UPT, UPT, UR38, UR4, URZ ;  /* 0x00000004261c7290 */ /* 0x000fea000fffe0ff */
[----:B------:R-:W-:Y:S07]  /*c4d0*/  BRA.U UP0, `(.L_x_150) ;  /* 0xffffff9d00887547 */ /* 0x000fee000b83ffff */
[----:B------:R-:W3:Y:S01]  /*c4e0*/  S2UR UR4, SR_CgaCtaId ;  /* 0x00000000000479c3 */ /* 0x000ee20000008800 */
[----:B------:R-:W-:-:S13]  /*c4f0*/  R2UR UR5, R143 ;  /* 0x000000008f0572ca */ /* 0x000fda00000e0000 */
[----:B------:R-:W-:Y:S02]  /*c500*/  UISETP.NE.AND UP0, UPT, UR5, URZ, UPT ;  /* 0x000000ff0500728c */ /* 0x000fe4000bf05270 */
[----:B---3--:R-:W-:Y:S02]  /*c510*/  ULOP3.LUT UR5, UR4, 0x1, URZ, 0x3c, !UPT ;  /* 0x0000000104057892 */ /* 0x008fe4000f8e3cff */
[----:B------:R-:W-:-:S04]  /*c520*/  UIADD3 UR4, UPT, UPT, UR46, 0x120, URZ ;  /* 0x000001202e047890 */ /* 0x000fc8000fffe0ff */
[----:B------:R-:W-:-:S09]  /*c530*/  UPRMT UR4, UR5, 0x654, UR4 ;  /* 0x0000065405047896 */ /* 0x000fd20008000004 */
[----:B------:R-:W-:Y:S01]  /*c540*/  SYNCS.ARRIVE.TRANS64.RED.A1T0 RZ, [UR4], RZ ;  /* 0x000000ffffff79a7 */ /* 0x000fe20008100404 */
[----:B------:R-:W-:Y:S01]  /*c550*/  SYNCS.ARRIVE.TRANS64.A1T0 RZ, [UR46+0x120], RZ ;  /* 0x000120ffffff79a7 */ /* 0x000fe2000810002e */
[----:B------:R-:W-:Y:S05]  /*c560*/  BRA.U !UP0, `(.L_x_151) ;  /* 0x0000000108487547 */ /* 0x000fea000b800000 */
[----:B------:R-:W3:Y:S02]  /*c570*/  LDCU.64 UR4, c[0x0][0xc90] ;  /* 0x00019200ff0477ac */ /* 0x000ee40008000a00 */
[----:B---3--:R-:W-:-:S04]  /*c580*/  UISETP.NE.U32.AND UP0, UPT, UR4, URZ, UPT ;  /* 0x000000ff0400728c */ /* 0x008fc8000bf05070 */
[----:B------:R-:W-:-:S09]  /*c590*/  UISETP.NE.AND.EX UP0, UPT, UR5, URZ, UPT, UP0 ;  /* 0x000000ff0500728c */ /* 0x000fd2000bf05300 */
[----:B------:R-:W-:Y:S05]  /*c5a0*/  BRA.U UP0, `(.L_x_152) ;  /* 0x00000001000c7547 */ /* 0x000fea000b800000 */
[----:B------:R-:W-:-:S13]  /*c5b0*/  FSETP.NEU.AND P0, PT, R71, RZ, PT ;  /* 0x000000ff4700720b */ /* 0x000fda0003f0d000 */
[----:B------:R-:W-:Y:S05]  /*c5c0*/  @!P0 EXIT ;  /* 0x000000000000894d */ /* 0x000fea0003800000 */
[----:B------:R-:W-:Y:S05]  /*c5d0*/  BRA `(.L_x_151) ;  /* 0x00000000002c7947 */ /* 0x000fea0003800000 */
.L_x_152:
[----:B------:R-:W-:Y:S01]  /*c5e0*/  ISETP.NE.AND P0, PT, R145, RZ, PT ;  /* 0x000000ff9100720c */ /* 0x000fe20003f05270 */
[----:B------:R-:W-:-:S12]  /*c5f0*/  BSSY.RECONVERGENT B0, `(.L_x_151) ;  /* 0x0000009000007945 */ /* 0x000fd80003800200 */
[----:B------:R-:W-:Y:S05]  /*c600*/  @P0 BRA `(.L_x_153) ;  /* 0x0000000000140947 */ /* 0x000fea0003800000 */
[----:B------:R-:W3:Y:S02]  /*c610*/  LDCU.64 UR4, c[0x0][0xc88] ;  /* 0x00019100ff0477ac */ /* 0x000ee40008000a00 */
[----:B---3--:R-:W-:-:S04]  /*c620*/  ISETP.NE.U32.AND P0, PT, RZ, UR4, PT ;  /* 0x00000004ff007c0c */ /* 0x008fc8000bf05070 */
[----:B------:R-:W-:-:S13]  /*c630*/  ISETP.NE.AND.EX P0, PT, RZ, UR5, PT, P0 ;  /* 0x00000005ff007c0c */ /* 0x000fda000bf05300 */
[----:B------:R-:W-:Y:S05]  /*c640*/  @!P0 EXIT ;  /* 0x000000000000894d */ /* 0x000fea0003800000 */
[----:B------:R-:W-:Y:S05]  /*c650*/  BRA `(.L_x_154) ;  /* 0x0000000000087947 */ /* 0x000fea0003800000 */
.L_x_153:
[----:B------:R-:W-:-:S13]  /*c660*/  FSETP.NEU.AND P0, PT, R71, RZ, PT ;  /* 0x000000ff4700720b */ /* 0x000fda0003f0d000 */
[----:B------:R-:W-:Y:S05]  /*c670*/  @!P0 EXIT ;  /* 0x000000000000894d */ /* 0x000fea0003800000 */
.L_x_154:
[----:B------:R-:W-:Y:S05]  /*c680*/  BSYNC.RECONVERGENT B0 ;  /* 0x0000000000007941 */ /* 0x000fea0003800200 */
.L_x_151:
[----:B------:R-:W3:Y:S01]  /*c690*/  S2UR UR5, SR_CgaCtaId ;  /* 0x00000000000579c3 */ /* 0x000ee20000008800 */
[----:B------:R-:W-:Y:S01]  /*c6a0*/  ULEA UR4, UR52, UR46, 0x3 ;  /* 0x0000002e34047291 */ /* 0x000fe2000f8e18ff */
[----:B------:R-:W-:-:S04]  /*c6b0*/  DEPBAR.LE SB0, 0x0 ;  /* 0x000080000000791a */ /* 0x000fc80000000000 */
[----:B------:R-:W-:-:S04]  /*c6c0*/  UIADD3 UR4, UPT, UPT, UR4, 0xa0, URZ ;  /* 0x000000a004047890 */ /* 0x000fc8000fffe0ff */
[----:B---3--:R-:W-:-:S09]  /*c6d0*/  UPRMT UR4, UR5, 0x654, UR4 ;  /* 0x0000065405047896 */ /* 0x008fd20008000004 */
[----:B------:R-:W-:Y:S01]  /*c6e0*/  SYNCS.ARRIVE.TRANS64.RED.A1T0 RZ, [UR4], RZ ;  /* 0x000000ffffff79a7 */ /* 0x000fe20008100404 */
[----:B------:R-:W-:Y:S05]  /*c6f0*/  EXIT ;  /* 0x000000000000794d */ /* 0x000fea0003800000 */
.L_x_24:
[----:B-1----:R1:W3:Y:S02]  /*c700*/  SYNCS.PHASECHK.TRANS64.TRYWAIT P0, [R0+URZ+0x110], R3 ;  /* 0x00011003000075a7 */ /* 0x0022e400080011ff */
[----:B---3--:R-:W-:Y:S05]  /*c710*/  @!P0 NANOSLEEP.SYNCS 0x989680 ;  /* 0x009896800000895d */ /* 0x008fea0003900000 */
[----:B------:R-:W3:Y:S02]  /*c720*/  @!P0 SYNCS.PHASECHK.TRANS64 P0, [R0+URZ+0x110], R3 ;  /* 0x00011003000085a7 */ /* 0x000ee400080010ff */
[----:B---3--:R-:W-:Y:S05]  /*c730*/  @!P0 BRA `(.L_x_24) ;  /* 0xfffffffc00f08947 */ /* 0x008fea000383ffff */
[----:B------:R-:W-:Y:S05]  /*c740*/  BRA `(.L_x_155) ;  /* 0xffffff54000c7947 */ /* 0x000fea000383ffff */
.L_x_27:
[----:B-1----:R-:W-:-:S07]  /*c750*/  MOV R0, UR5 ;  /* 0x0000000500007c02 */ /* 0x002fce0008000f00 */
.L_x_156:
[----:B-1----:R1:W3:Y:S02]  /*c760*/  SYNCS.PHASECHK.TRANS64.TRYWAIT P0, [R0+URZ+0x40], R3 ;  /* 0x00004003000075a7 */ /* 0x0022e400080011ff */
[----:B---3--:R-:W-:Y:S05]  /*c770*/  @!P0 NANOSLEEP.SYNCS 0x989680 ;  /* 0x009896800000895d */ /* 0x008fea0003900000 */
[----:B------:R-:W3:Y:S02]  /*c780*/  @!P0 SYNCS.PHASECHK.TRANS64 P0, [R0+URZ+0x40], R3 ;  /* 0x00004003000085a7 */ /* 0x000ee400080010ff */
[----:B---3--:R-:W-:Y:S05]  /*c790*/  @!P0 BRA `(.L_x_156) ;  /* 0xfffffffc00f08947 */ /* 0x008fea000383ffff */
[----:B------:R-:W-:Y:S05]  /*c7a0*/  BRA `(.L_x_26) ;  /* 0xffffff54006c7947 */ /* 0x000fea000383ffff */
.L_x_36:
[----:B-1----:R-:W-:-:S07]  /*c7b0*/  MOV R0, UR6 ;  /* 0x0000000600007c02 */ /* 0x002fce0008000f00 */
.L_x_157:
[----:B-1----:R1:W2:Y:S02]  /*c7c0*/  SYNCS.PHASECHK.TRANS64.TRYWAIT P0, [R0+URZ+0x40], R3 ;  /* 0x00004003000075a7 */ /* 0x0022a400080011ff */
[----:B--2---:R-:W-:Y:S05]  /*c7d0*/  @!P0 NANOSLEEP.SYNCS 0x989680 ;  /* 0x009896800000895d */ /* 0x004fea0003900000 */
[----:B------:R-:W2:Y:S02]  /*c7e0*/  @!P0 SYNCS.PHASECHK.TRANS64 P0, [R0+URZ+0x40], R3 ;  /* 0x00004003000085a7 */ /* 0x000ea400080010ff */
[----:B--2---:R-:W-:Y:S05]  /*c7f0*/  @!P0 BRA `(.L_x_157) ;  /* 0xfffffffc00f08947 */ /* 0x004fea000383ffff */
[----:B------:R-:W-:Y:S05]  /*c800*/  BRA `(.L_x_35) ;  /* 0xffffff58008c7947 */ /* 0x000fea000383ffff */
.L_x_43:
[----:B-1----:R1:W4:Y:S02]  /*c810*/  SYNCS.PHASECHK.TRANS64.TRYWAIT P0, [R3+URZ+0xd0], R0 ;  /* 0x0000d000030075a7 */ /* 0x00232400080011ff */
[----:B----4-:R-:W-:Y:S05]  /*c820*/  @!P0 NANOSLEEP.SYNCS 0x989680 ;  /* 0x009896800000895d */ /* 0x010fea0003900000 */
[----:B------:R-:W4:Y:S02]  /*c830*/  @!P0 SYNCS.PHASECHK.TRANS64 P0, [R3+URZ+0xd0], R0 ;  /* 0x0000d000030085a7 */ /* 0x000f2400080010ff */
[----:B----4-:R-:W-:Y:S05]  /*c840*/  @!P0 BRA `(.L_x_43) ;  /* 0xfffffffc00f08947 */ /* 0x010fea000383ffff */
[----:B------:R-:W-:Y:S05]  /*c850*/  BRA `(.L_x_158) ;  /* 0xffffff5c00887947 */ /* 0x000fea000383ffff */
.L_x_47:
[----:B-1----:R-:W-:-:S07]  /*c860*/  MOV R0, UR4 ;  /* 0x0000000400007c02 */ /* 0x002fce0008000f00 */
.L_x_159:
[----:B-1----:R1:W2:Y:S02]  /*c870*/  SYNCS.PHASECHK.TRANS64.TRYWAIT P0, [R0+URZ], R3 ;  /* 0x00000003000075a7 */ /* 0x0022a400080011ff */
[----:B--2---:R-:W-:Y:S05]  /*c880*/  @!P0 NANOSLEEP.SYNCS 0x989680 ;  /* 0x009896800000895d */ /* 0x004fea0003900000 */
[----:B------:R-:W2:Y:S02]  /*c890*/  @!P0 SYNCS.PHASECHK.TRANS64 P0, [R0+URZ], R3 ;  /* 0x00000003000085a7 */ /* 0x000ea400080010ff */
[----:B--2---:R-:W-:Y:S05]  /*c8a0*/  @!P0 BRA `(.L_x_159) ;  /* 0xfffffffc00f08947 */ /* 0x004fea000383ffff */
[----:B------:R-:W-:Y:S05]  /*c8b0*/  BRA `(.L_x_160) ;  /* 0xffffff6400347947 */ /* 0x000fea000383ffff */
.L_x_48:
[----:B------:R-:W-:-:S07]  /*c8c0*/  MOV R0, UR5 ;  /* 0x0000000500007c02 */ /* 0x000fce0008000f00 */
.L_x_161:
[----:B-1----:R1:W2:Y:S02]  /*c8d0*/  SYNCS.PHASECHK.TRANS64.TRYWAIT P0, [R0+URZ], R3 ;  /* 0x00000003000075a7 */ /* 0x0022a400080011ff */
[----:B--2---:R-:W-:Y:S05]  /*c8e0*/  @!P0 NANOSLEEP.SYNCS 0x989680 ;  /* 0x009896800000895d */ /* 0x004fea0003900000 */
[----:B------:R-:W2:Y:S02]  /*c8f0*/  @!P0 SYNCS.PHASECHK.TRANS64 P0, [R0+URZ], R3 ;  /* 0x00000003000085a7 */ /* 0x000ea400080010ff */
[----:B--2---:R-:W-:Y:S05]  /*c900*/  @!P0 BRA `(.L_x_161) ;  /* 0xfffffffc00f08947 */ /* 0x004fea000383ffff */
[----:B------:R-:W-:Y:S05]  /*c910*/  BRA `(.L_x_162) ;  /* 0xffffff6400407947 */ /* 0x000fea000383ffff */
.L_x_49:
[----:B------:R-:W-:-:S07]  /*c920*/  MOV R0, UR5 ;  /* 0x0000000500007c02 */ /* 0x000fce0008000f00 */
.L_x_163:
[----:B-1----:R1:W2:Y:S02]  /*c930*/  SYNCS.PHASECHK.TRANS64.TRYWAIT P0, [R0+URZ], R3 ;  /* 0x00000003000075a7 */ /* 0x0022a400080011ff */
[----:B--2---:R-:W-:Y:S05]  /*c940*/  @!P0 NANOSLEEP.SYNCS 0x989680 ;  /* 0x009896800000895d */ /* 0x004fea0003900000 */
[----:B------:R-:W2:Y:S02]  /*c950*/  @!P0 SYNCS.PHASECHK.TRANS64 P0, [R0+URZ], R3 ;  /* 0x00000003000085a7 */ /* 0x000ea400080010ff */
[----:B--2---:R-:W-:Y:S05]  /*c960*/  @!P0 BRA `(.L_x_163) ;  /* 0xfffffffc00f08947 */ /* 0x004fea000383ffff */
[----:B------:R-:W-:Y:S05]  /*c970*/  BRA `(.L_x_164) ;  /* 0xffffff64004c7947 */ /* 0x000fea000383ffff */
.L_x_50:
[----:B------:R-:W-:-:S07]  /*c980*/  MOV R0, UR5 ;  /* 0x0000000500007c02 */ /* 0x000fce0008000f00 */
.L_x_165:
[----:B-1----:R1:W2:Y:S02]  /*c990*/  SYNCS.PHASECHK.TRANS64.TRYWAIT P0, [R0+URZ], R3 ;  /* 0x00000003000075a7 */ /* 0x0022a400080011ff */
[----:B--2---:R-:W-:Y:S05]  /*c9a0*/  @!P0 NANOSLEEP.SYNCS 0x989680 ;  /* 0x009896800000895d */ /* 0x004fea0003900000 */
[----:B------:R-:W2:Y:S02]  /*c9b0*/  @!P0 SYNCS.PHASECHK.TRANS64 P0, [R0+URZ], R3 ;  /* 0x00000003000085a7 */ /* 0x000ea400080010ff */
[----:B--2---:R-:W-:Y:S05]  /*c9c0*/  @!P0 BRA `(.L_x_165) ;  /* 0xfffffffc00f08947 */ /* 0x004fea000383ffff */
[----:B------:R-:W-:Y:S05]  /*c9d0*/  BRA `(.L_x_166) ;  /* 0xffffff6400587947 */ /* 0x000fea000383ffff */
.L_x_51:
[----:B------:R-:W-:-:S07]  /*c9e0*/  MOV R0, UR5 ;  /* 0x0000000500007c02 */ /* 0x000fce0008000f00 */
.L_x_167:
[----:B-1----:R1:W2:Y:S02]  /*c9f0*/  SYNCS.PHASECHK.TRANS64.TRYWAIT P0, [R0+URZ], R3 ;  /* 0x00000003000075a7 */ /* 0x0022a400080011ff */
[----:B--2---:R-:W-:Y:S05]  /*ca00*/  @!P0 NANOSLEEP.SYNCS 0x989680 ;  /* 0x009896800000895d */ /* 0x004fea0003900000 */
[----:B------:R-:W2:Y:S02]  /*ca10*/  @!P0 SYNCS.PHASECHK.TRANS64 P0, [R0+URZ], R3 ;  /* 0x00000003000085a7 */ /* 0x000ea400080010ff */
[----:B--2---:R-:W-:Y:S05]  /*ca20*/  @!P0 BRA `(.L_x_167) ;  /* 0xfffffffc00f08947 */ /* 0x004fea000383ffff */
[----:B------:R-:W-:Y:S05]  /*ca30*/  BRA `(.L_x_168) ;  /* 0xffffff6400647947 */ /* 0x000fea000383ffff */
.L_x_52:
[----:B------:R-:W-:-:S07]  /*ca40*/  MOV R0, UR5 ;  /* 0x0000000500007c02 */ /* 0x000fce0008000f00 */
.L_x_169:
[----:B-1----:R1:W2:Y:S02]  /*ca50*/  SYNCS.PHASECHK.TRANS64.TRYWAIT P0, [R0+URZ], R3 ;  /* 0x00000003000075a7 */ /* 0x0022a400080011ff */
[----:B--2---:R-:W-:Y:S05]  /*ca60*/  @!P0 NANOSLEEP.SYNCS 0x989680 ;  /* 0x009896800000895d */ /* 0x004fea0003900000 */
[----:B------:R-:W2:Y:S02]  /*ca70*/  @!P0 SYNCS.PHASECHK.TRANS64 P0, [R0+URZ], R3 ;  /* 0x00000003000085a7 */ /* 0x000ea400080010ff */
[----:B--2---:R-:W-:Y:S05]  /*ca80*/  @!P0 BRA `(.L_x_169) ;  /* 0xfffffffc00f08947 */ /* 0x004fea000383ffff */
[----:B------:R-:W-:Y:S05]  /*ca90*/  BRA `(.L_x_170) ;  /* 0xffffff6400707947 */ /* 0x000fea000383ffff */
.L_x_53:
[----:B------:R-:W-:-:S07]  /*caa0*/  MOV R0, UR5 ;  /* 0x0000000500007c02 */ /* 0x000fce0008000f00 */
.L_x_171:
[----:B-1----:R1:W2:Y:S02]  /*cab0*/  SYNCS.PHASECHK.TRANS64.TRYWAIT P0, [R0+URZ], R3 ;  /* 0x00000003000075a7 */ /* 0x0022a400080011ff */
[----:B--2---:R-:W-:Y:S05]  /*cac0*/  @!P0 NANOSLEEP.SYNCS 0x989680 ;  /* 0x009896800000895d */ /* 0x004fea0003900000 */
[----:B------:R-:W2:Y:S02]  /*cad0*/  @!P0 SYNCS.PHASECHK.TRANS64 P0, [R0+URZ], R3 ;  /* 0x00000003000085a7 */ /* 0x000ea400080010ff */
[----:B--2---:R-:W-:Y:S05]  /*cae0*/  @!P0 BRA `(.L_x_171) ;  /* 0xfffffffc00f08947 */ /* 0x004fea000383ffff */
[----:B------:R-:W-:Y:S05]  /*caf0*/  BRA `(.L_x_172) ;  /* 0xffffff64007c7947 */ /* 0x000fea000383ffff */
.L_x_56:
[----:B--2---:R2:W3:Y:S02]  /*cb00*/  SYNCS.PHASECHK.TRANS64.TRYWAIT P0, [R0+URZ+0x100], R5 ;  /* 0x00010005000075a7 */ /* 0x0044e400080011ff */
[----:B---3--:R-:W-:Y:S05]  /*cb10*/  @!P0 NANOSLEEP.SYNCS 0x989680 ;  /* 0x009896800000895d */ /* 0x008fea0003900000 */
[----:B------:R-:W3:Y:S02]  /*cb20*/  @!P0 SYNCS.PHASECHK.TRANS64 P0, [R0+URZ+0x100], R5 ;  /* 0x00010005000085a7 */ /* 0x000ee400080010ff */
[----:B---3--:R-:W-:Y:S05]  /*cb30*/  @!P0 BRA `(.L_x_56) ;  /* 0xfffffffc00f08947 */ /* 0x008fea000383ffff */
[----:B------:R-:W-:Y:S05]  /*cb40*/  BRA `(.L_x_173) ;  /* 0xffffff6400e07947 */ /* 0x000fea000383ffff */
.L_x_57:
[----:B------:R-:W-:-:S07]  /*cb50*/  MOV R0, UR4 ;  /* 0x0000000400007c02 */ /* 0x000fce0008000f00 */
.L_x_174:
[----:B--2---:R2:W3:Y:S02]  /*cb60*/  SYNCS.PHASECHK.TRANS64.TRYWAIT P0, [R0+URZ+0xe0], R7 ;  /* 0x0000e007000075a7 */ /* 0x0044e400080011ff */
[----:B---3--:R-:W-:Y:S05]  /*cb70*/  @!P0 NANOSLEEP.SYNCS 0x989680 ;  /* 0x009896800000895d */ /* 0x008fea0003900000 */
[----:B------:R-:W3:Y:S02]  /*cb80*/  @!P0 SYNCS.PHASECHK.TRANS64 P0, [R0+URZ+0xe0], R7 ;  /* 0x0000e007000085a7 */ /* 0x000ee400080010ff */
[----:B---3--:R-:W-:Y:S05]  /*cb90*/  @!P0 BRA `(.L_x_174) ;  /* 0xfffffffc00f08947 */ /* 0x008fea000383ffff */
[----:B------:R-:W-:Y:S05]  /*cba0*/  BRA `(.L_x_175) ;  /* 0xffffff6400f07947 */ /* 0x000fea000383ffff */
.L_x_58:
[----:B--2---:R2:W3:Y:S02]  /*cbb0*/  SYNCS.PHASECHK.TRANS64.TRYWAIT P1, [R0+URZ+0xd0], R5 ;  /* 0x0000d005000075a7 */ /* 0x0044e400080211ff */
[----:B---3--:R-:W-:Y:S05]  /*cbc0*/  @!P1 NANOSLEEP.SYNCS 0x989680 ;  /* 0x009896800000995d */ /* 0x008fea0003900000 */
[----:B------:R-:W3:Y:S02]  /*cbd0*/  @!P1 SYNCS.PHASECHK.TRANS64 P1, [R0+URZ+0xd0], R5 ;  /* 0x0000d005000095a7 */ /* 0x000ee400080210ff */
[----:B---3--:R-:W-:Y:S05]  /*cbe0*/  @!P1 BRA `(.L_x_58) ;  /* 0xfffffffc00f09947 */ /* 0x008fea000383ffff */
[----:B------:R-:W-:Y:S05]  /*cbf0*/  BRA `(.L_x_176) ;  /* 0xffffff6800207947 */ /* 0x000fea000383ffff */
.L_x_61:
[----:B------:R-:W-:-:S07]  /*cc00*/  MOV R0, UR4 ;  /* 0x0000000400007c02 */ /* 0x000fce0008000f00 */
.L_x_177:
[----:B--2---:R2:W3:Y:S02]  /*cc10*/  SYNCS.PHASECHK.TRANS64.TRYWAIT P0, [R0+URZ+0xe0], R3 ;  /* 0x0000e003000075a7 */ /* 0x0044e400080011ff */
[----:B---3--:R-:W-:Y:S05]  /*cc20*/  @!P0 NANOSLEEP.SYNCS 0x989680 ;  /* 0x009896800000895d */ /* 0x008fea0003900000 */
[----:B------:R-:W3:Y:S02]  /*cc30*/  @!P0 SYNCS.PHASECHK.TRANS64 P0, [R0+URZ+0xe0], R3 ;  /* 0x0000e003000085a7 */ /* 0x000ee400080010ff */
[----:B---3--:R-:W-:Y:S05]  /*cc40*/  @!P0 BRA `(.L_x_177) ;  /* 0xfffffffc00f08947 */ /* 0x008fea000383ffff */
[----:B------:R-:W-:Y:S05]  /*cc50*/  BRA `(.L_x_60) ;  /* 0xffffff6800747947 */ /* 0x000fea000383ffff */
.L_x_70:
[----:B--2---:R-:W-:-:S04]  /*cc60*/  MOV R5, UR5 ;  /* 0x0000000500057c02 */ /* 0x004fc80008000f00 */
[----:B------:R2:W3:Y:S03]  /*cc70*/  SYNCS.PHASECHK.TRANS64.TRYWAIT P0, [R5+URZ+0x8], R6 ;  /* 0x00000806050075a7 */ /* 0x0004e600080011ff */
[----:B---3--:R-:W-:Y:S05]  /*cc80*/  @!P0 NANOSLEEP.SYNCS 0x989680 ;  /* 0x009896800000895d */ /* 0x008fea0003900000 */
[----:B------:R-:W3:Y:S02]  /*cc90*/  @!P0 SYNCS.PHASECHK.TRANS64 P0, [R5+URZ+0x8], R6 ;  /* 0x00000806050085a7 */ /* 0x000ee400080010ff */
[----:B---3--:R-:W-:Y:S05]  /*cca0*/  @!P0 BRA `(.L_x_70) ;  /* 0xfffffffc00ec8947 */ /* 0x008fea000383ffff */
[----:B------:R-:W-:Y:S05]  /*ccb0*/  BRA `(.L_x_69) ;  /* 0xffffff6c00347947 */ /* 0x000fea000383ffff */
.L_x_72:
[----:B------:R-:W-:Y:S01]  /*ccc0*/  BSSY B0, `(.L_x_178) ;  /* 0x0000006000007945 */ /* 0x000fe20003800000 */
[----:B------:R-:W-:-:S07]  /*ccd0*/  MOV R15, 0xffffffff ;  /* 0xffffffff000f7802 */ /* 0x000fce0000000f00 */
[----:B-12--5:R-:W-:Y:S05]  /*cce0*/  WARPSYNC.COLLECTIVE R15, `(.L_x_179) ;  /* 0x000000000f0c7348 */ /* 0x026fea0003c00000 */
[----:B------:R-:W-:Y:S02]  /*ccf0*/  ELECT P6, UR79, PT ;  /* 0x00000000004f782f */ /* 0x000fe400038c0000 */
[----:B------:R-:W-:Y:S01]  /*cd00*/  MOV R14, UR79 ;  /* 0x0000004f000e7c02 */ /* 0x000fe20008000f00 */
[----:B-12--5:R-:W-:Y:S10]  /*cd10*/  ENDCOLLECTIVE ;  /* 0x000000000000791b */ /* 0x026ff40003800000 */
.L_x_179:
[----:B------:R-:W-:Y:S05]  /*cd20*/  BSYNC B0 ;  /* 0x0000000000007941 */ /* 0x000fea0003800000 */
.L_x_178:
[----:B------:R-:W-:Y:S05]  /*cd30*/  BRA `(.L_x_180) ;  /* 0xffffff6c00647947 */ /* 0x000fea000383ffff */
.L_x_74:
[----:B--2---:R-:W-:-:S04]  /*cd40*/  MOV R3, UR5 ;  /* 0x0000000500037c02 */ /* 0x004fc80008000f00 */
[----:B------:R2:W3:Y:S03]  /*cd50*/  SYNCS.PHASECHK.TRANS64.TRYWAIT P0, [R3+URZ+0x8], R4 ;  /* 0x00000804030075a7 */ /* 0x0004e600080011ff */
[----:B---3--:R-:W-:Y:S05]  /*cd60*/  @!P0 NANOSLEEP.SYNCS 0x989680 ;  /* 0x009896800000895d */ /* 0x008fea0003900000 */
[----:B------:R-:W3:Y:S02]  /*cd70*/  @!P0 SYNCS.PHASECHK.TRANS64 P0, [R3+URZ+0x8], R4 ;  /* 0x00000804030085a7 */ /* 0x000ee400080010ff */
[----:B---3--:R-:W-:Y:S05]  /*cd80*/  @!P0 BRA `(.L_x_74) ;  /* 0xfffffffc00ec8947 */ /* 0x008fea000383ffff */
[----:B------:R-:W-:Y:S05]  /*cd90*/  BRA `(.L_x_73) ;  /* 0xffffff6c00687947 */ /* 0x000fea000383ffff */
.L_x_75:
[----:B-1----:R1:W2:Y:S02]  /*cda0*/  SYNCS.PHASECHK.TRANS64.TRYWAIT P0, [R0+URZ+0xd0], R5 ;  /* 0x0000d005000075a7 */ /* 0x0022a400080011ff */
[----:B--2---:R-:W-:Y:S05]  /*cdb0*/  @!P0 NANOSLEEP.SYNCS 0x989680 ;  /* 0x009896800000895d */ /* 0x004fea0003900000 */
[----:B------:R-:W2:Y:S02]  /*cdc0*/  @!P0 SYNCS.PHASECHK.TRANS64 P0, [R0+URZ+0xd0], R5 ;  /* 0x0000d005000085a7 */ /* 0x000ea400080010ff */
[----:B--2---:R-:W-:Y:S05]  /*cdd0*/  @!P0 BRA `(.L_x_75) ;  /* 0xfffffffc00f08947 */ /* 0x004fea000383ffff */
[----:B------:R-:W-:Y:S05]  /*cde0*/  BRA `(.L_x_181) ;  /* 0xffffff7000a47947 */ /* 0x000fea000383ffff */
.L_x_79:
[----:B------:R-:W-:-:S07]  /*cdf0*/  MOV R0, UR18 ;  /* 0x0000001200007c02 */ /* 0x000fce0008000f00 */
.L_x_182:
[----:B-1----:R1:W2:Y:S02]  /*ce00*/  SYNCS.PHASECHK.TRANS64.TRYWAIT P0, [R0+URZ], R5 ;  /* 0x00000005000075a7 */ /* 0x0022a400080011ff */
[----:B--2---:R-:W-:Y:S05]  /*ce10*/  @!P0 NANOSLEEP.SYNCS 0x989680 ;  /* 0x009896800000895d */ /* 0x004fea0003900000 */
[----:B------:R-:W2:Y:S02]  /*ce20*/  @!P0 SYNCS.PHASECHK.TRANS64 P0, [R0+URZ], R5 ;  /* 0x00000005000085a7 */ /* 0x000ea400080010ff */
[----:B--2---:R-:W-:Y:S05]  /*ce30*/  @!P0 BRA `(.L_x_182) ;  /* 0xfffffffc00f08947 */ /* 0x004fea000383ffff */
[----:B------:R-:W-:Y:S05]  /*ce40*/  BRA `(.L_x_78) ;  /* 0xffffff7000fc7947 */ /* 0x000fea000383ffff */
.L_x_80:
[----:B------:R-:W-:-:S07]  /*ce50*/  MOV R0, UR30 ;  /* 0x0000001e00007c02 */ /* 0x000fce0008000f00 */
.L_x_183:
[----:B-1----:R1:W2:Y:S02]  /*ce60*/  SYNCS.PHASECHK.TRANS64.TRYWAIT P0, [R0+URZ+0xf8], R5 ;  /* 0x0000f805000075a7 */ /* 0x0022a400080011ff */
[----:B--2---:R-:W-:Y:S05]  /*ce70*/  @!P0 NANOSLEEP.SYNCS 0x989680 ;  /* 0x009896800000895d */ /* 0x004fea0003900000 */
[----:B------:R-:W2:Y:S02]  /*ce80*/  @!P0 SYNCS.PHASECHK.TRANS64 P0, [R0+URZ+0xf8], R5 ;  /* 0x0000f805000085a7 */ /* 0x000ea400080010ff */
[----:B--2---:R-:W-:Y:S05]  /*ce90*/  @!P0 BRA `(.L_x_183) ;  /* 0xfffffffc00f08947 */ /* 0x004fea000383ffff */
[----:B------:R-:W-:Y:S05]  /*cea0*/  BRA `(.L_x_184) ;  /* 0xffffff7400707947 */ /* 0x000fea000383ffff */
.L_x_83:
[----:B------:R-:W-:Y:S07]  /*ceb0*/  MOV R0, UR7 ;  /* 0x0000000700007c02 */ /* 0x000fee0008000f00 */
.L_x_185:
[----:B-1----:R1:W2:Y:S02]  /*cec0*/  SYNCS.PHASECHK.TRANS64.TRYWAIT P0, [R0+URZ], R5 ;  /* 0x00000005000075a7 */ /* 0x0022a400080011ff */
[----:B--2---:R-:W-:Y:S05]  /*ced0*/  @!P0 NANOSLEEP.SYNCS 0x989680 ;  /* 0x009896800000895d */ /* 0x004fea0003900000 */
[----:B------:R-:W2:Y:S02]  /*cee0*/  @!P0 SYNCS.PHASECHK.TRANS64 P0, [R0+URZ], R5 ;  /* 0x00000005000085a7 */ /* 0x000ea400080010ff */
[----:B--2---:R-:W-:Y:S05]  /*cef0*/  @!P0 BRA `(.L_x_185) ;  /* 0xfffffffc00f08947 */ /* 0x004fea000383ffff */
[----:B------:R-:W-:Y:S05]  /*cf00*/  BRA `(.L_x_82) ;  /* 0xffffff7400c47947 */ /* 0x000fea000383ffff */
.L_x_86:
[----:B------:R-:W-:-:S07]  /*cf10*/  MOV R0, UR30 ;  /* 0x0000001e00007c02 */ /* 0x000fce0008000f00 */
.L_x_186:
[----:B-1----:R1:W3:Y:S02]  /*cf20*/  SYNCS.PHASECHK.TRANS64.TRYWAIT P0, [R0+URZ+0x120], R3 ;  /* 0x00012003000075a7 */ /* 0x0022e400080011ff */
[----:B---3--:R-:W-:Y:S05]  /*cf30*/  @!P0 NANOSLEEP.SYNCS 0x989680 ;  /* 0x009896800000895d */ /* 0x008fea0003900000 */
[----:B------:R-:W3:Y:S02]  /*cf40*/  @!P0 SYNCS.PHASECHK.TRANS64 P0, [R0+URZ+0x120], R3 ;  /* 0x00012003000085a7 */ /* 0x000ee400080010ff */
[----:B---3--:R-:W-:Y:S05]  /*cf50*/  @!P0 BRA `(.L_x_186) ;  /* 0xfffffffc00f08947 */ /* 0x008fea000383ffff */
[----:B------:R-:W-:Y:S05]  /*cf60*/  BRA `(.L_x_187) ;  /* 0xffffff7800c47947 */ /* 0x000fea000383ffff */
.L_x_91:
[----:B-1----:R1:W2:Y:S02]  /*cf70*/  SYNCS.PHASECHK.TRANS64.TRYWAIT P0, [R8+URZ+0xd0], R5 ;  /* 0x0000d005080075a7 */ /* 0x0022a400080011ff */
[----:B--2---:R-:W-:Y:S05]  /*cf80*/  @!P0 NANOSLEEP.SYNCS 0x989680 ;  /* 0x009896800000895d */ /* 0x004fea0003900000 */
[----:B------:R-:W2:Y:S02]  /*cf90*/  @!P0 SYNCS.PHASECHK.TRANS64 P0, [R8+URZ+0xd0], R5 ;  /* 0x0000d005080085a7 */ /* 0x000ea400080010ff */
[----:B--2---:R-:W-:Y:S05]  /*cfa0*/  @!P0 BRA `(.L_x_91) ;  /* 0xfffffffc00f08947 */ /* 0x004fea000383ffff */
[----:B------:R-:W-:Y:S05]  /*cfb0*/  BRA `(.L_x_188) ;  /* 0xffffff8000087947 */ /* 0x000fea000383ffff */
.L_x_94:
[----:B------:R-:W-:Y:S07]  /*cfc0*/  MOV R0, UR21 ;  /* 0x0000001500007c02 */ /* 0x000fee0008000f00 */
.L_x_189:
[----:B-1----:R1:W2:Y:S02]  /*cfd0*/  SYNCS.PHASECHK.TRANS64.TRYWAIT P1, [R0+URZ+0xc8], R5 ;  /* 0x0000c805000075a7 */ /* 0x0022a400080211ff */
[----:B--2---:R-:W-:Y:S05]  /*cfe0*/  @!P1 NANOSLEEP.SYNCS 0x989680 ;  /* 0x009896800000995d */ /* 0x004fea0003900000 */
[----:B------:R-:W2:Y:S02]  /*cff0*/  @!P1 SYNCS.PHASECHK.TRANS64 P1, [R0+URZ+0xc8], R5 ;  /* 0x0000c805000095a7 */ /* 0x000ea400080210ff */
[----:B--2---:R-:W-:Y:S05]  /*d000*/  @!P1 BRA `(.L_x_189) ;  /* 0xfffffffc00f09947 */ /* 0x004fea000383ffff */
[----:B------:R-:W-:Y:S05]  /*d010*/  BRA `(.L_x_93) ;  /* 0xffffff8400847947 */ /* 0x000fea000383ffff */
.L_x_97:
[----:B-1----:R-:W-:Y:S07]  /*d020*/  MOV R5, UR21 ;  /* 0x0000001500057c02 */ /* 0x002fee0008000f00 */
.L_x_190:
[----:B-1----:R1:W2:Y:S02]  /*d030*/  SYNCS.PHASECHK.TRANS64.TRYWAIT P0, [R5+URZ+0xa0], R4 ;  /* 0x0000a004050075a7 */ /* 0x0022a400080011ff */
[----:B--2---:R-:W-:Y:S05]  /*d040*/  @!P0 NANOSLEEP.SYNCS 0x989680 ;  /* 0x009896800000895d */ /* 0x004fea0003900000 */
[----:B------:R-:W2:Y:S02]  /*d050*/  @!P0 SYNCS.PHASECHK.TRANS64 P0, [R5+URZ+0xa0], R4 ;  /* 0x0000a004050085a7 */ /* 0x000ea400080010ff */
[----:B--2---:R-:W-:Y:S05]  /*d060*/  @!P0 BRA `(.L_x_190) ;  /* 0xfffffffc00f08947 */ /* 0x004fea000383ffff */
[----:B------:R-:W-:Y:S05]  /*d070*/  BRA `(.L_x_191) ;  /* 0xffffff8400dc7947 */ /* 0x000fea000383ffff */
.L_x_98:
[----:B------:R-:W-:Y:S07]  /*d080*/  MOV R5, UR21 ;  /* 0x0000001500057c02 */ /* 0x000fee0008000f00 */
.L_x_192:
[----:B-1----:R1:W2:Y:S02]  /*d090*/  SYNCS.PHASECHK.TRANS64.TRYWAIT P0, [R5+URZ+0xa8], R4 ;  /* 0x0000a804050075a7 */ /* 0x0022a400080011ff */
[----:B--2---:R-:W-:Y:S05]  /*d0a0*/  @!P0 NANOSLEEP.SYNCS 0x989680 ;  /* 0x009896800000895d */ /* 0x004fea0003900000 */
[----:B------:R-:W2:Y:S02]  /*d0b0*/  @!P0 SYNCS.PHASECHK.TRANS64 P0, [R5+URZ+0xa8], R4 ;  /* 0x0000a804050085a7 */ /* 0x000ea400080010ff */
[----:B--2---:R-:W-:Y:S05]  /*d0c0*/  @!P0 BRA `(.L_x_192) ;  /* 0xfffffffc00f08947 */ /* 0x004fea000383ffff */
[----:B------:R-:W-:Y:S05]  /*d0d0*/  BRA `(.L_x_193) ;  /* 0xffffff8800307947 */ /* 0x000fea000383ffff */
.L_x_99:
[----:B-1----:R-:W-:Y:S07]  /*d0e0*/  MOV R5, UR21 ;  /* 0x0000001500057c02 */ /* 0x002fee0008000f00 */
.L_x_194:
[----:B-1----:R1:W2:Y:S02]  /*d0f0*/  SYNCS.PHASECHK.TRANS64.TRYWAIT P0, [R5+URZ+0xb0], R4 ;  /* 0x0000b004050075a7 */ /* 0x0022a400080011ff */
[----:B--2---:R-:W-:Y:S05]  /*d100*/  @!P0 NANOSLEEP.SYNCS 0x989680 ;  /* 0x009896800000895d */ /* 0x004fea0003900000 */
[----:B------:R-:W2:Y:S02]  /*d110*/  @!P0 SYNCS.PHASECHK.TRANS64 P0, [R5+URZ+0xb0], R4 ;  /* 0x0000b004050085a7 */ /* 0x000ea400080010ff */
[----:B--2---:R-:W-:Y:S05]  /*d120*/  @!P0 BRA `(.L_x_194) ;  /* 0xfffffffc00f08947 */ /* 0x004fea000383ffff */
[----:B------:R-:W-:Y:S05]  /*d130*/  BRA `(.L_x_195) ;  /* 0xffffff8800787947 */ /* 0x000fea000383ffff */
.L_x_100:
[----:B-1----:R-:W-:Y:S07]  /*d140*/  MOV R5, UR21 ;  /* 0x0000001500057c02 */ /* 0x002fee0008000f00 */
.L_x_196:
[----:B-1----:R1:W2:Y:S02]  /*d150*/  SYNCS.PHASECHK.TRANS64.TRYWAIT P0, [R5+URZ+0xb8], R4 ;  /* 0x0000b804050075a7 */ /* 0x0022a400080011ff */
[----:B--2---:R-:W-:Y:S05]  /*d160*/  @!P0 NANOSLEEP.SYNCS 0x989680 ;  /* 0x009896800000895d */ /* 0x004fea0003900000 */
[----:B------:R-:W2:Y:S02]  /*d170*/  @!P0 SYNCS.PHASECHK.TRANS64 P0, [R5+URZ+0xb8], R4 ;  /* 0x0000b804050085a7 */ /* 0x000ea400080010ff */
[----:B--2---:R-:W-:Y:S05]  /*d180*/  @!P0 BRA `(.L_x_196) ;  /* 0xfffffffc00f08947 */ /* 0x004fea000383ffff */
[----:B------:R-:W-:Y:S05]  /*d190*/  BRA `(.L_x_197) ;  /* 0xffffff8800c07947 */ /* 0x000fea000383ffff */
.L_x_102:
[----:B------:R-:W-:-:S07]  /*d1a0*/  MOV R0, UR21 ;  /* 0x0000001500007c02 */ /* 0x000fce0008000f00 */
.L_x_198:
[----:B-1----:R1:W2:Y:S02]  /*d1b0*/  SYNCS.PHASECHK.TRANS64.TRYWAIT P0, [R0+URZ+0xa0], R3 ;  /* 0x0000a003000075a7 */ /* 0x0022a400080011ff */
[----:B--2---:R-:W-:Y:S05]  /*d1c0*/  @!P0 NANOSLEEP.SYNCS 0x989680 ;  /* 0x009896800000895d */ /* 0x004fea0003900000 */
[----:B------:R-:W2:Y:S02]  /*d1d0*/  @!P0 SYNCS.PHASECHK.TRANS64 P0, [R0+URZ+0xa0], R3 ;  /* 0x0000a003000085a7 */ /* 0x000ea400080010ff */
[----:B--2---:R-:W-:Y:S05]  /*d1e0*/  @!P0 BRA `(.L_x_198) ;  /* 0xfffffffc00f08947 */ /* 0x004fea000383ffff */
[----:B------:R-:W-:Y:S05]  /*d1f0*/  BRA `(.L_x_199) ;  /* 0xffffff8c00547947 */ /* 0x000fea000383ffff */
.L_x_103:
[----:B-1----:R-:W-:-:S07]  /*d200*/  MOV R0, UR21 ;  /* 0x0000001500007c02 */ /* 0x002fce0008000f00 */
.L_x_200:
[----:B-1----:R1:W2:Y:S02]  /*d210*/  SYNCS.PHASECHK.TRANS64.TRYWAIT P0, [R0+URZ+0xa8], R3 ;  /* 0x0000a803000075a7 */ /* 0x0022a400080011ff */
[----:B--2---:R-:W-:Y:S05]  /*d220*/  @!P0 NANOSLEEP.SYNCS 0x989680 ;  /* 0x009896800000895d */ /* 0x004fea0003900000 */
[----:B------:R-:W2:Y:S02]  /*d230*/  @!P0 SYNCS.PHASECHK.TRANS64 P0, [R0+URZ+0xa8], R3 ;  /* 0x0000a803000085a7 */ /* 0x000ea400080010ff */
[----:B--2---:R-:W-:Y:S05]  /*d240*/  @!P0 BRA `(.L_x_200) ;  /* 0xfffffffc00f08947 */ /* 0x004fea000383ffff */
[----:B------:R-:W-:Y:S05]  /*d250*/  BRA `(.L_x_201) ;  /* 0xffffff8c00447947 */ /* 0x000fea000383ffff */
.L_x_104:
[----:B-1----:R-:W-:-:S07]  /*d260*/  MOV R0, UR21 ;  /* 0x0000001500007c02 */ /* 0x002fce0008000f00 */
.L_x_202:
[----:B-1----:R1:W2:Y:S02]  /*d270*/  SYNCS.PHASECHK.TRANS64.TRYWAIT P0, [R0+URZ+0xb0], R3 ;  /* 0x0000b003000075a7 */ /* 0x0022a400080011ff */
[----:B--2---:R-:W-:Y:S05]  /*d280*/  @!P0 NANOSLEEP.SYNCS 0x989680 ;  /* 0x009896800000895d */ /* 0x004fea0003900000 */
[----:B------:R-:W2:Y:S02]  /*d290*/  @!P0 SYNCS.PHASECHK.TRANS64 P0, [R0+URZ+0xb0], R3 ;  /* 0x0000b003000085a7 */ /* 0x000ea400080010ff */
[----:B--2---:R-:W-:Y:S05]  /*d2a0*/  @!P0 BRA `(.L_x_202) ;  /* 0xfffffffc00f08947 */ /* 0x004fea000383ffff */
[----:B------:R-:W-:Y:S05]  /*d2b0*/  BRA `(.L_x_203) ;  /* 0xffffff8c00347947 */ /* 0x000fea000383ffff */
.L_x_106:
[----:B--2---:R2:W3:Y:S02]  /*d2c0*/  SYNCS.PHASECHK.TRANS64.TRYWAIT P0, [R8+URZ+0xd0], R3 ;  /* 0x0000d003080075a7 */ /* 0x0044e400080011ff */
[----:B---3--:R-:W-:Y:S05]  /*d2d0*/  @!P0 NANOSLEEP.SYNCS 0x989680 ;  /* 0x009896800000895d */ /* 0x008fea0003900000 */
[----:B------:R-:W3:Y:S02]  /*d2e0*/  @!P0 SYNCS.PHASECHK.TRANS64 P0, [R8+URZ+0xd0], R3 ;  /* 0x0000d003080085a7 */ /* 0x000ee400080010ff */
[----:B---3--:R-:W-:Y:S05]  /*d2f0*/  @!P0 BRA `(.L_x_106) ;  /* 0xfffffffc00f08947 */ /* 0x008fea000383ffff */
[----:B------:R-:W-:Y:S05]  /*d300*/  BRA `(.L_x_204) ;  /* 0xffffff9000107947 */ /* 0x000fea000383ffff */
.L_x_117:
[----:B-1----:R-:W-:Y:S04]  /*d310*/  MOV R3, UR46 ;  /* 0x0000002e00037c02 */ /* 0x002fe80008000f00 */
[----:B------:R1:W2:Y:S03]  /*d320*/  SYNCS.PHASECHK.TRANS64.TRYWAIT P0, [R3+URZ+0x80], R4 ;  /* 0x00008004030075a7 */ /* 0x0002a600080011ff */
[----:B--2---:R-:W-:Y:S05]  /*d330*/  @!P0 NANOSLEEP.SYNCS 0x989680 ;  /* 0x009896800000895d */ /* 0x004fea0003900000 */
[----:B------:R-:W2:Y:S02]  /*d340*/  @!P0 SYNCS.PHASECHK.TRANS64 P0, [R3+URZ+0x80], R4 ;  /* 0x00008004030085a7 */ /* 0x000ea400080010ff */
[----:B--2---:R-:W-:Y:S05]  /*d350*/  @!P0 BRA `(.L_x_117) ;  /* 0xfffffffc00ec8947 */ /* 0x004fea000383ffff */
[----:B------:R-:W-:Y:S05]  /*d360*/  BRA `(.L_x_116) ;  /* 0xffffffa000007947 */ /* 0x000fea000383ffff */
.L_x_119:
[----:B-1----:R-:W-:Y:S04]  /*d370*/  MOV R3, UR46 ;  /* 0x0000002e00037c02 */ /* 0x002fe80008000f00 */
[----:B------:R1:W4:Y:S03]  /*d380*/  SYNCS.PHASECHK.TRANS64.TRYWAIT P1, [R3+URZ+0xf0], R0 ;  /* 0x0000f000030075a7 */ /* 0x00032600080211ff */
[----:B----4-:R-:W-:Y:S05]  /*d390*/  @!P1 NANOSLEEP.SYNCS 0x989680 ;  /* 0x009896800000995d */ /* 0x010fea0003900000 */
[----:B------:R-:W4:Y:S02]  /*d3a0*/  @!P1 SYNCS.PHASECHK.TRANS64 P1, [R3+URZ+0xf0], R0 ;  /* 0x0000f000030095a7 */ /* 0x000f2400080210ff */
[----:B----4-:R-:W-:Y:S05]  /*d3b0*/  @!P1 BRA `(.L_x_119) ;  /* 0xfffffffc00ec9947 */ /* 0x010fea000383ffff */
[----:B------:R-:W-:Y:S05]  /*d3c0*/  BRA `(.L_x_118) ;  /* 0xffffffa000387947 */ /* 0x000fea000383ffff */
.L_x_128:
[----:B---3--:R3:W4:Y:S02]  /*d3d0*/  SYNCS.PHASECHK.TRANS64.TRYWAIT P0, [R3+URZ+0x80], R0 ;  /* 0x00008000030075a7 */ /* 0x00872400080011ff */
[----:B----4-:R-:W-:Y:S05]  /*d3e0*/  @!P0 NANOSLEEP.SYNCS 0x989680 ;  /* 0x009896800000895d */ /* 0x010fea0003900000 */
[----:B------:R-:W4:Y:S02]  /*d3f0*/  @!P0 SYNCS.PHASECHK.TRANS64 P0, [R3+URZ+0x80], R0 ;  /* 0x00008000030085a7 */ /* 0x000f2400080010ff */
[----:B----4-:R-:W-:Y:S05]  /*d400*/  @!P0 BRA `(.L_x_128) ;  /* 0xfffffffc00f08947 */ /* 0x010fea000383ffff */
[----:B------:R-:W-:Y:S05]  /*d410*/  BRA `(.L_x_127) ;  /* 0xffffffb400047947 */ /* 0x000fea000383ffff */
.L_x_136:
[----:B-1----:R1:W4:Y:S02]  /*d420*/  SYNCS.PHASECHK.TRANS64.TRYWAIT P0, [R95+URZ+0x80], R6 ;  /* 0x000080065f0075a7 */ /* 0x00232400080011ff */
[----:B----4-:R-:W-:Y:S05]  /*d430*/  @!P0 NANOSLEEP.SYNCS 0x989680 ;  /* 0x009896800000895d */ /* 0x010fea0003900000 */
[----:B------:R-:W4:Y:S02]  /*d440*/  @!P0 SYNCS.PHASECHK.TRANS64 P0, [R95+URZ+0x80], R6 ;  /* 0x000080065f0085a7 */ /* 0x000f2400080010ff */
[----:B----4-:R-:W-:Y:S05]  /*d450*/  @!P0 BRA `(.L_x_136) ;  /* 0xfffffffc00f08947 */ /* 0x010fea000383ffff */
[----:B------:R-:W-:Y:S05]  /*d460*/  BRA `(.L_x_135) ;  /* 0xffffffc800087947 */ /* 0x000fea000383ffff */
.L_x_144:
[----:B-1----:R1:W2:Y:S02]  /*d470*/  SYNCS.PHASECHK.TRANS64.TRYWAIT P0, [R16+URZ+0x80], R3 ;  /* 0x00008003100075a7 */ /* 0x0022a400080011ff */
[----:B--2---:R-:W-:Y:S05]  /*d480*/  @!P0 NANOSLEEP.SYNCS 0x989680 ;  /* 0x009896800000895d */ /* 0x004fea0003900000 */
[----:B------:R-:W2:Y:S02]  /*d490*/  @!P0 SYNCS.PHASECHK.TRANS64 P0, [R16+URZ+0x80], R3 ;  /* 0x00008003100085a7 */ /* 0x000ea400080010ff */
[----:B--2---:R-:W-:Y:S05]  /*d4a0*/  @!P0 BRA `(.L_x_144) ;  /* 0xfffffffc00f08947 */ /* 0x004fea000383ffff */
[----:B------:R-:W-:Y:S05]  /*d4b0*/  BRA `(.L_x_143) ;  /* 0xffffffdc00047947 */ /* 0x000fea000383ffff */
        .weak           $__internal_0_$__cuda_sm10x_tcgen05_guardrail_trap_col_being_dealloced_not_returned_by_alloc
        .type           $__internal_0_$__cuda_sm10x_tcgen05_guardrail_trap_col_being_dealloced_not_returned_by_alloc,@function
        .size           $__internal_0_$__cuda_sm10x_tcgen05_guardrail_trap_col_being_dealloced_not_returned_by_alloc,($__internal_1_$__cuda_sm10x_tcgen05_guardrail_trap_phase_invalid_during_alloc - $__internal_0_$__cuda_sm10x_tcgen05_guardrail_trap_col_being_dealloced_not_returned_by_alloc)
$__internal_0_$__cuda_sm10x_tcgen05_guardrail_trap_col_being_dealloced_not_returned_by_alloc:
[----:B------:R-:W-:Y:S05]  /*d4c0*/  BPT.TRAP 0x1 ;  /* 0x000000040000795c */ /* 0x000fea0000300000 */
[----:B------:R-:W-:-:S04]  /*d4d0*/  HFMA2 R3, -RZ, RZ, 0, 0 ;  /* 0x00000000ff037431 */ /* 0x000fc800000001ff */
[----:B------:R-:W-:Y:S05]  /*d4e0*/  RET.REL.NODEC R2 `(_ZN7cutlass13device_kernelINS_4gemm6kernel13GemmUniversalIN4cute5tupleIJiiiiEEENS1_10collective13CollectiveMmaINS1_46MainloopSm100TmaUmmaWarpSpecializedBlockScaledILi8ELi2ELi1ENS5_IJNS4_1CILi4EEENSA_ILi1EEESC_EEEEENS5_IJNSA_ILi256EEESF_NSA_ILi128EEEEEENS5_IJNS_12float_e2m1_tENS_13float_ue4m3_tEEEENS5_IJNS5_IJlSC_lEEENS4_6LayoutINS5_IJNS5_IJNS5_IJNSA_ILi32EEESB_EEEiEEENS5_IJNS5_IJNSA_ILi16EEESB_EEEiEEENS5_IJSC_iEEEEEENS5_IJSS_NS5_IJNS5_IJNSA_ILi0EEESC_EEENSA_ILi512EEEEEENS5_IJSV_iEEEEEEEEEEESK_S12_NS4_8TiledMMAINS4_8MMA_AtomIJNS4_23SM100_MMA_MXF4_2x1SM_SSISI_SI_fSJ_Li256ELi256ELi16ELNS4_4UMMA5MajorE0ELS17_0ELNS16_7ScaleInE0ELS18_0EEEEEENSM_INS5_IJSC_SC_SC_EEENS5_IJSV_SV_SV_EEEEENS5_IJNS4_10UnderscoreES1E_S1E_EEEEENS5_IJNS4_18SM100_TMA_2SM_LOADES1H_EEENS5_IJNS4_14ComposedLayoutINS4_7SwizzleILi2ELi4ELi3EEENS4_18smem_ptr_flag_bitsILi4EEENSM_INS5_IJNSA_ILi8EEESG_EEENS5_IJSG_SC_EEEEEEENSM_INS5_IJNS5_IJNS5_IJSO_SC_EEESR_EEESC_NS5_IJSC_NSA_ILi2EEEEEEEEENS5_IJNS5_IJNS5_IJSR_SX_EEESW_EEESV_NS5_IJSB_SX_EEEEEEEEEEEvNS4_8identityENS5_IJNS4_28SM100_TMA_2SM_LOAD_MULTICASTES25_EEENS5_IJS1S_NSM_INS5_IJNS5_IJNS5_IJSO_S1V_EEESR_EEESC_S1W_EEENS5_IJS1Z_SV_NS5_IJSB_NSA_ILi1024EEEEEEEEEEEEEEvS24_EENS_8epilogue10collective18CollectiveEpilogueINS2G_23Sm100TmaWarpSpecializedILi4ELi2ELi64ELb1ELb0EEEJNS5_IJSG_SF_SG_EEENS5_IJNSM_ISG_SC_EENSM_INSA_ILi64EEESC_EEEEENS_10bfloat16_tESL_S2Q_SL_NS2G_6fusion15FusionCallbacksIS2K_NS2R_17LinearCombinationIS2Q_fS2Q_fLNS_15FloatRoundStyleE2EEES2L_S2P_JEEENS4_5SM1004TMEM4LOAD26SM100_TMEM_LOAD_32dp32b64xENS4_13SM90_TMA_LOADENS1J_INS1K_ILi3ELi4ELi3EEENS1M_ILi16EEENSM_INS5_IJS1O_S2N_EEENS5_IJS2N_SC_EEEEEEENS4_39AutoVectorizingCopyWithAssumedAlignmentILi128EEENS4_14SM90_TMA_STOREES37_S39_S39_EEEvvEEEEvNT_6ParamsE) ;  /* 0xffffff2802c47950 */ /* 0x000fea0003c3ffff */
        .weak           $__internal_1_$__cuda_sm10x_tcgen05_guardrail_trap_phase_invalid_during_alloc
        .type           $__internal_1_$__cuda_sm10x_tcgen05_guardrail_trap_phase_invalid_during_alloc,@function
        .size           $__internal_1_$__cuda_sm10x_tcgen05_guardrail_trap_phase_invalid_during_alloc,($__internal_2_$__cuda_sm10x_tcgen05_guardrail_trap_unallocated_columns_being_dealloced - $__internal_1_$__cuda_sm10x_tcgen05_guardrail_trap_phase_invalid_during_alloc)
$__internal_1_$__cuda_sm10x_tcgen05_guardrail_trap_phase_invalid_during_alloc:
[----:B------:R-:W-:Y:S05]  /*d4f0*/  BPT.TRAP 0x1 ;  /* 0x000000040000795c */ /* 0x000fea0000300000 */
[----:B------:R-:W-:-:S04]  /*d500*/  MOV R5, 0x0 ;  /* 0x0000000000057802 */ /* 0x000fc80000000f00 */
[----:B------:R-:W-:Y:S05]  /*d510*/  RET.REL.NODEC R4 `(_ZN7cutlass13device_kernelINS_4gemm6kernel13GemmUniversalIN4cute5tupleIJiiiiEEENS1_10collective13CollectiveMmaINS1_46MainloopSm100TmaUmmaWarpSpecializedBlockScaledILi8ELi2ELi1ENS5_IJNS4_1CILi4EEENSA_ILi1EEESC_EEEEENS5_IJNSA_ILi256EEESF_NSA_ILi128EEEEEENS5_IJNS_12float_e2m1_tENS_13float_ue4m3_tEEEENS5_IJNS5_IJlSC_lEEENS4_6LayoutINS5_IJNS5_IJNS5_IJNSA_ILi32EEESB_EEEiEEENS5_IJNS5_IJNSA_ILi16EEESB_EEEiEEENS5_IJSC_iEEEEEENS5_IJSS_NS5_IJNS5_IJNSA_ILi0EEESC_EEENSA_ILi512EEEEEENS5_IJSV_iEEEEEEEEEEESK_S12_NS4_8TiledMMAINS4_8MMA_AtomIJNS4_23SM100_MMA_MXF4_2x1SM_SSISI_SI_fSJ_Li256ELi256ELi16ELNS4_4UMMA5MajorE0ELS17_0ELNS16_7ScaleInE0ELS18_0EEEEEENSM_INS5_IJSC_SC_SC_EEENS5_IJSV_SV_SV_EEEEENS5_IJNS4_10UnderscoreES1E_S1E_EEEEENS5_IJNS4_18SM100_TMA_2SM_LOADES1H_EEENS5_IJNS4_14ComposedLayoutINS4_7SwizzleILi2ELi4ELi3EEENS4_18smem_ptr_flag_bitsILi4EEENSM_INS5_IJNSA_ILi8EEESG_EEENS5_IJSG_SC_EEEEEEENSM_INS5_IJNS5_IJNS5_IJSO_SC_EEESR_EEESC_NS5_IJSC_NSA_ILi2EEEEEEEEENS5_IJNS5_IJNS5_IJSR_SX_EEESW_EEESV_NS5_IJSB_SX_EEEEEEEEEEEvNS4_8identityENS5_IJNS4_28SM100_TMA_2SM_LOAD_MULTICASTES25_EEENS5_IJS1S_NSM_INS5_IJNS5_IJNS5_IJSO_S1V_EEESR_EEESC_S1W_EEENS5_IJS1Z_SV_NS5_IJSB_NSA_ILi1024EEEEEEEEEEEEEEvS24_EENS_8epilogue10collective18CollectiveEpilogueINS2G_23Sm100TmaWarpSpecializedILi4ELi2ELi64ELb1ELb0EEEJNS5_IJSG_SF_SG_EEENS5_IJNSM_ISG_SC_EENSM_INSA_ILi64EEESC_EEEEENS_10bfloat16_tESL_S2Q_SL_NS2G_6fusion15FusionCallbacksIS2K_NS2R_17LinearCombinationIS2Q_fS2Q_fLNS_15FloatRoundStyleE2EEES2L_S2P_JEEENS4_5SM1004TMEM4LOAD26SM100_TMEM_LOAD_32dp32b64xENS4_13SM90_TMA_LOADENS1J_INS1K_ILi3ELi4ELi3EEENS1M_ILi16EEENSM_INS5_IJS1O_S2N_EEENS5_IJS2N_SC_EEEEEEENS4_39AutoVectorizingCopyWithAssumedAlignmentILi128EEENS4_14SM90_TMA_STOREES37_S39_S39_EEEvvEEEEvNT_6ParamsE) ;  /* 0xffffff2804b87950 */ /* 0x000fea0003c3ffff */
        .weak           $__internal_2_$__cuda_sm10x_tcgen05_guardrail_trap_unallocated_columns_being_dealloced
        .type           $__internal_2_$__cuda_sm10x_tcgen05_guardrail_trap_unallocated_columns_being_dealloced,@function
        .size           $__internal_2_$__cuda_sm10x_tcgen05_guardrail_trap_unallocated_columns_being_dealloced,(.L_x_206 - $__internal_2_$__cuda_sm10x_tcgen05_guardrail_trap_unallocated_columns_being_dealloced)
$__internal_2_$__cuda_sm10x_tcgen05_guardrail_trap_unallocated_columns_being_dealloced:
[----:B------:R-:W-:Y:S05]  /*d520*/  BPT.TRAP 0x1 ;  /* 0x000000040000795c */ /* 0x000fea0000300000 */
[----:B------:R-:W-:-:S04]  /*d530*/  HFMA2 R3, -RZ, RZ, 0, 0 ;  /* 0x00000000ff037431 */ /* 0x000fc800000001ff */
[----:B------:R-:W-:Y:S05]  /*d540*/  RET.REL.NODEC R2 `(_ZN7cutlass13device_kernelINS_4gemm6kernel13GemmUniversalIN4cute5tupleIJiiiiEEENS1_10collective13CollectiveMmaINS1_46MainloopSm100TmaUmmaWarpSpecializedBlockScaledILi8ELi2ELi1ENS5_IJNS4_1CILi4EEENSA_ILi1EEESC_EEEEENS5_IJNSA_ILi256EEESF_NSA_ILi128EEEEEENS5_IJNS_12float_e2m1_tENS_13float_ue4m3_tEEEENS5_IJNS5_IJlSC_lEEENS4_6LayoutINS5_IJNS5_IJNS5_IJNSA_ILi32EEESB_EEEiEEENS5_IJNS5_IJNSA_ILi16EEESB_EEEiEEENS5_IJSC_iEEEEEENS5_IJSS_NS5_IJNS5_IJNSA_ILi0EEESC_EEENSA_ILi512EEEEEENS5_IJSV_iEEEEEEEEEEESK_S12_NS4_8TiledMMAINS4_8MMA_AtomIJNS4_23SM100_MMA_MXF4_2x1SM_SSISI_SI_fSJ_Li256ELi256ELi16ELNS4_4UMMA5MajorE0ELS17_0ELNS16_7ScaleInE0ELS18_0EEEEEENSM_INS5_IJSC_SC_SC_EEENS5_IJSV_SV_SV_EEEEENS5_IJNS4_10UnderscoreES1E_S1E_EEEEENS5_IJNS4_18SM100_TMA_2SM_LOADES1H_EEENS5_IJNS4_14ComposedLayoutINS4_7SwizzleILi2ELi4ELi3EEENS4_18smem_ptr_flag_bitsILi4EEENSM_INS5_IJNSA_ILi8EEESG_EEENS5_IJSG_SC_EEEEEEENSM_INS5_IJNS5_IJNS5_IJSO_SC_EEESR_EEESC_NS5_IJSC_NSA_ILi2EEEEEEEEENS5_IJNS5_IJNS5_IJSR_SX_EEESW_EEESV_NS5_IJSB_SX_EEEEEEEEEEEvNS4_8identityENS5_IJNS4_28SM100_TMA_2SM_LOAD_MULTICASTES25_EEENS5_IJS1S_NSM_INS5_IJNS5_IJNS5_IJSO_S1V_EEESR_EEESC_S1W_EEENS5_IJS1Z_SV_NS5_IJSB_NSA_ILi1024EEEEEEEEEEEEEEvS24_EENS_8epilogue10collective18CollectiveEpilogueINS2G_23Sm100TmaWarpSpecializedILi4ELi2ELi64ELb1ELb0EEEJNS5_IJSG_SF_SG_EEENS5_IJNSM_ISG_SC_EENSM_INSA_ILi64EEESC_EEEEENS_10bfloat16_tESL_S2Q_SL_NS2G_6fusion15FusionCallbacksIS2K_NS2R_17LinearCombinationIS2Q_fS2Q_fLNS_15FloatRoundStyleE2EEES2L_S2P_JEEENS4_5SM1004TMEM4LOAD26SM100_TMEM_LOAD_32dp32b64xENS4_13SM90_TMA_LOADENS1J_INS1K_ILi3ELi4ELi3EEENS1M_ILi16EEENSM_INS5_IJS1O_S2N_EEENS5_IJS2N_SC_EEEEEEENS4_39AutoVectorizingCopyWithAssumedAlignmentILi128EEENS4_14SM90_TMA_STOREES37_S39_S39_EEEvvEEEEvNT_6ParamsE) ;  /* 0xffffff2802ac7950 */ /* 0x000fea0003c3ffff */
.L_x_205:
[----:B------:R-:W-:-:S00]  /*d550*/  BRA `(.L_x_205) ;  /* 0xfffffffc00fc7947 */ /* 0x000fc0000383ffff */
[----:B------:R-:W-:-:S00]  /*d560*/  NOP ;  /* 0x0000000000007918 */ /* 0x000fc00000000000 */
        /* <DEDUP_REMOVED lines=9> */
.L_x_206:


//--------------------- .nv.global.init           --------------------------
	.section	.nv.global.init,"aw",@progbits
.nv.global.init:
	.type		$str$29,@object
	.size		$str$29,($str$30 - $str$29)
$str$29:
        /*0000*/ 	.byte	0x28, 0x61, 0x64, 0x64, 0x72, 0x65, 0x73, 0x73, 0x20, 0x26, 0x20, 0x6d, 0x61, 0x73, 0x6b, 0x29
        /*0010*/ 	.byte	0x20, 0x3d, 0x3d, 0x20, 0x30, 0x00
	.type		$str$30,@object
	.size		$str$30,($str$26 - $str$30)
$str$30:
        /*0016*/ 	.byte	0x2f, 0x74, 0x6d, 0x70, 0x2f, 0x63, 0x75, 0x74, 0x6c, 0x61, 0x73, 0x73, 0x5f, 0x73, 0x77, 0x65
        /*0026*/ 	.byte	0x65, 0x70, 0x5f, 0x73, 0x72, 0x63, 0x2f, 0x69, 0x6e, 0x63, 0x6c, 0x75, 0x64, 0x65, 0x2f, 0x63
        /*0036*/ 	.byte	0x75, 0x74, 0x65, 0x2f, 0x70, 0x6f, 0x69, 0x6e, 0x74, 0x65, 0x72, 0x5f, 0x66, 0x6c, 0x61, 0x67
        /*0046*/ 	.byte	0x67, 0x65, 0x64, 0x2e, 0x68, 0x70, 0x70, 0x00
	.type		$str$26,@object
	.size		$str$26,($str$25 - $str$26)
$str$26:
        /*004e*/ 	.byte	0x2f, 0x74, 0x6d, 0x70, 0x2f, 0x63, 0x75, 0x74, 0x6c, 0x61, 0x73, 0x73, 0x5f, 0x73, 0x77, 0x65
        /*005e*/ 	.byte	0x65, 0x70, 0x5f, 0x73, 0x72, 0x63, 0x2f, 0x69, 0x6e, 0x63, 0x6c, 0x75, 0x64, 0x65, 0x2f, 0x63
        /*006e*/ 	.byte	0x75, 0x74, 0x65, 0x2f, 0x61, 0x74, 0x6f, 0x6d, 0x2f, 0x63, 0x6f, 0x70, 0x79, 0x5f, 0x74, 0x72
        /*007e*/ 	.byte	0x61, 0x69, 0x74, 0x73, 0x5f, 0x73, 0x6d, 0x31, 0x30, 0x30, 0x2e, 0x68, 0x70, 0x70, 0x00
	.type		$str$25,@object
	.size		$str$25,(__unnamed_1 - $str$25)
$str$25:
        /*008d*/ 	.byte	0x28, 0x28, 0x75, 0x69, 0x6e, 0x74, 0x33, 0x32, 0x5f, 0x74, 0x28, 0x74, 0x68, 0x72, 0x65, 0x61
        /*009d*/ 	.byte	0x64, 0x49, 0x64, 0x78, 0x2e, 0x78, 0x29, 0x20, 0x2f, 0x20, 0x33, 0x32, 0x29, 0x20, 0x25, 0x20
        /*00ad*/ 	.byte	0x34, 0x29, 0x20, 0x3d, 0x3d, 0x20, 0x28, 0x28, 0x28, 0x74, 0x6d, 0x65, 0x6d, 0x5f, 0x61, 0x64
        /*00bd*/ 	.byte	0x64, 0x72, 0x20, 0x3e, 0x3e, 0x20, 0x31, 0x36, 0x29, 0x20, 0x2f, 0x20, 0x33, 0x32, 0x29, 0x20
        /*00cd*/ 	.byte	0x25, 0x20, 0x34, 0x29, 0x00
	.type		__unnamed_1,@object
	.size		__unnamed_1,(__unnamed_2 - __unnamed_1)
__unnamed_1:
        /*00d2*/ 	.byte	0x61, 0x75, 0x74, 0x6f, 0x20, 0x63, 0x75, 0x74, 0x65, 0x3a, 0x3a, 0x61, 0x73, 0x5f, 0x70, 0x6f
        /* <DEDUP_REMOVED lines=24> */
        /*0262*/ 	.byte	0x38, 0x31, 0x39, 0x32, 0x3e, 0x3e, 0x3e, 0x3e, 0x5d, 0x00
	.type		__unnamed_2,@object
	.size		__unnamed_2,(.L_2 - __unnamed_2)
__unnamed_2:
        /* <DEDUP_REMOVED lines=43> */
        /*051c*/ 	.byte	0x74, 0x65, 0x3a, 0x3a, 0x43, 0x3c, 0x30, 0x3e, 0x3e, 0x3e, 0x3e, 0x5d, 0x00
.L_2:


//--------------------- .nv.shared._ZN7cutlass13device_kernelINS_4gemm6kernel13GemmUniversalIN4cute5tupleIJiiiiEEENS1_10collective13CollectiveMmaINS1_46MainloopSm100TmaUmmaWarpSpecializedBlockScaledILi8ELi2ELi1ENS5_IJNS4_1CILi4EEENSA_ILi1EEESC_EEEEENS5_IJNSA_ILi256EEESF_NSA_ILi128EEEEEENS5_IJNS_12float_e2m1_tENS_13float_ue4m3_tEEEENS5_IJNS5_IJlSC_lEEENS4_6LayoutINS5_IJNS5_IJNS5_IJNSA_ILi32EEESB_EEEiEEENS5_IJNS5_IJNSA_ILi16EEESB_EEEiEEENS5_IJSC_iEEEEEENS5_IJSS_NS5_IJNS5_IJNSA_ILi0EEESC_EEENSA_ILi512EEEEEENS5_IJSV_iEEEEEEEEEEESK_S12_NS4_8TiledMMAINS4_8MMA_AtomIJNS4_23SM100_MMA_MXF4_2x1SM_SSISI_SI_fSJ_Li256ELi256ELi16ELNS4_4UMMA5MajorE0ELS17_0ELNS16_7ScaleInE0ELS18_0EEEEEENSM_INS5_IJSC_SC_SC_EEENS5_IJSV_SV_SV_EEEEENS5_IJNS4_10UnderscoreES1E_S1E_EEEEENS5_IJNS4_18SM100_TMA_2SM_LOADES1H_EEENS5_IJNS4_14ComposedLayoutINS4_7SwizzleILi2ELi4ELi3EEENS4_18smem_ptr_flag_bitsILi4EEENSM_INS5_IJNSA_ILi8EEESG_EEENS5_IJSG_SC_EEEEEEENSM_INS5_IJNS5_IJNS5_IJSO_SC_EEESR_EEESC_NS5_IJSC_NSA_ILi2EEEEEEEEENS5_IJNS5_IJNS5_IJSR_SX_EEESW_EEESV_NS5_IJSB_SX_EEEEEEEEEEEvNS4_8identityENS5_IJNS4_28SM100_TMA_2SM_LOAD_MULTICASTES25_EEENS5_IJS1S_NSM_INS5_IJNS5_IJNS5_IJSO_S1V_EEESR_EEESC_S1W_EEENS5_IJS1Z_SV_NS5_IJSB_NSA_ILi1024EEEEEEEEEEEEEEvS24_EENS_8epilogue10collective18CollectiveEpilogueINS2G_23Sm100TmaWarpSpecializedILi4ELi2ELi64ELb1ELb0EEEJNS5_IJSG_SF_SG_EEENS5_IJNSM_ISG_SC_EENSM_INSA_ILi64EEESC_EEEEENS_10bfloat16_tESL_S2Q_SL_NS2G_6fusion15FusionCallbacksIS2K_NS2R_17LinearCombinationIS2Q_fS2Q_fLNS_15FloatRoundStyleE2EEES2L_S2P_JEEENS4_5SM1004TMEM4LOAD26SM100_TMEM_LOAD_32dp32b64xENS4_13SM90_TMA_LOADENS1J_INS1K_ILi3ELi4ELi3EEENS1M_ILi16EEENSM_INS5_IJS1O_S2N_EEENS5_IJS2N_SC_EEEEEEENS4_39AutoVectorizingCopyWithAssumedAlignmentILi128EEENS4_14SM90_TMA_STOREES37_S39_S39_EEEvvEEEEvNT_6ParamsE --------------------------
	.section	.nv.shared._ZN7cutlass13device_kernelINS_4gemm6kernel13GemmUniversalIN4cute5tupleIJiiiiEEENS1_10collective13CollectiveMmaINS1_46MainloopSm100TmaUmmaWarpSpecializedBlockScaledILi8ELi2ELi1ENS5_IJNS4_1CILi4EEENSA_ILi1EEESC_EEEEENS5_IJNSA_ILi256EEESF_NSA_ILi128EEEEEENS5_IJNS_12float_e2m1_tENS_13float_ue4m3_tEEEENS5_IJNS5_IJlSC_lEEENS4_6LayoutINS5_IJNS5_IJNS5_IJNSA_ILi32EEESB_EEEiEEENS5_IJNS5_IJNSA_ILi16EEESB_EEEiEEENS5_IJSC_iEEEEEENS5_IJSS_NS5_IJNS5_IJNSA_ILi0EEESC_EEENSA_ILi512EEEEEENS5_IJSV_iEEEEEEEEEEESK_S12_NS4_8TiledMMAINS4_8MMA_AtomIJNS4_23SM100_MMA_MXF4_2x1SM_SSISI_SI_fSJ_Li256ELi256ELi16ELNS4_4UMMA5MajorE0ELS17_0ELNS16_7ScaleInE0ELS18_0EEEEEENSM_INS5_IJSC_SC_SC_EEENS5_IJSV_SV_SV_EEEEENS5_IJNS4_10UnderscoreES1E_S1E_EEEEENS5_IJNS4_18SM100_TMA_2SM_LOADES1H_EEENS5_IJNS4_14ComposedLayoutINS4_7SwizzleILi2ELi4ELi3EEENS4_18smem_ptr_flag_bitsILi4EEENSM_INS5_IJNSA_ILi8EEESG_EEENS5_IJSG_SC_EEEEEEENSM_INS5_IJNS5_IJNS5_IJSO_SC_EEESR_EEESC_NS5_IJSC_NSA_ILi2EEEEEEEEENS5_IJNS5_IJNS5_IJSR_SX_EEESW_EEESV_NS5_IJSB_SX_EEEEEEEEEEEvNS4_8identityENS5_IJNS4_28SM100_TMA_2SM_LOAD_MULTICASTES25_EEENS5_IJS1S_NSM_INS5_IJNS5_IJNS5_IJSO_S1V_EEESR_EEESC_S1W_EEENS5_IJS1Z_SV_NS5_IJSB_NSA_ILi1024EEEEEEEEEEEEEEvS24_EENS_8epilogue10collective18CollectiveEpilogueINS2G_23Sm100TmaWarpSpecializedILi4ELi2ELi64ELb1ELb0EEEJNS5_IJSG_SF_SG_EEENS5_IJNSM_ISG_SC_EENSM_INSA_ILi64EEESC_EEEEENS_10bfloat16_tESL_S2Q_SL_NS2G_6fusion15FusionCallbacksIS2K_NS2R_17LinearCombinationIS2Q_fS2Q_fLNS_15FloatRoundStyleE2EEES2L_S2P_JEEENS4_5SM1004TMEM4LOAD26SM100_TMEM_LOAD_32dp32b64xENS4_13SM90_TMA_LOADENS1J_INS1K_ILi3ELi4ELi3EEENS1M_ILi16EEENSM_INS5_IJS1O_S2N_EEENS5_IJS2N_SC_EEEEEEENS4_39AutoVectorizingCopyWithAssumedAlignmentILi128EEENS4_14SM90_TMA_STOREES37_S39_S39_EEEvvEEEEvNT_6ParamsE,"aw",@nobits
	.sectionflags	@""
	.align	16
	.zero		1024


//--------------------- .nv.shared.reserved.0     --------------------------
	.section	.nv.shared.reserved.0,"aw",@nobits
	.weak		__nv_reservedSMEM_offset_0_alias
	.size		__nv_reservedSMEM_offset_0_alias, 0, 64
	.other		__nv_reservedSMEM_offset_0_alias,@"STO_CUDA_RESERVED_SHARED STV_DEFAULT"
__nv_reservedSMEM_offset_0_alias:
	.zero		0
.nv.shared.reserved.0:
	.zero		64
	.weak		__nv_reservedSMEM_tcgen05_partition
	.type		__nv_reservedSMEM_tcgen05_partition,@object
	.size		__nv_reservedSMEM_tcgen05_partition,(.L_0 - __nv_reservedSMEM_tcgen05_partition)
__nv_reservedSMEM_tcgen05_partition:
	.zero		32
.L_0:


//--------------------- .nv.global                --------------------------
	.section	.nv.global,"aw",@nobits
.nv.global:
	.type		_ZN40_INTERNAL_da3e7b66_4_k_cu_2800cbd6_360444cute1_E,@object
	.size		_ZN40_INTERNAL_da3e7b66_4_k_cu_2800cbd6_360444cute1_E,(_ZN40_INTERNAL_da3e7b66_4_k_cu_2800cbd6_360444cuda3std3__45__cpo6cbeginE - _ZN40_INTERNAL_da3e7b66_4_k_cu_2800cbd6_360444cute1_E)
_ZN40_INTERNAL_da3e7b66_4_k_cu_2800cbd6_360444cute1_E:
	.zero		1
	.type		_ZN40_INTERNAL_da3e7b66_4_k_cu_2800cbd6_360444cuda3std3__45__cpo6cbeginE,@object
	.size		_ZN40_INTERNAL_da3e7b66_4_k_cu_2800cbd6_360444cuda3std3__45__cpo6cbeginE,(_ZN40_INTERNAL_da3e7b66_4_k_cu_2800cbd6_360444cuda3std3__48in_placeE - _ZN40_INTERNAL_da3e7b66_4_k_cu_2800cbd6_360444cuda3std3__45__cpo6cbeginE)
_ZN40_INTERNAL_da3e7b66_4_k_cu_2800cbd6_360444cuda3std3__45__cpo6cbeginE:
	.zero		1
	.type		_ZN40_INTERNAL_da3e7b66_4_k_cu_2800cbd6_360444cuda3std3__48in_placeE,@object
	.size		_ZN40_INTERNAL_da3e7b66_4_k_cu_2800cbd6_360444cuda3std3__48in_placeE,(_ZN40_INTERNAL_da3e7b66_4_k_cu_2800cbd6_360444cuda3std6ranges3__45__cpo9iter_moveE - _ZN40_INTERNAL_da3e7b66_4_k_cu_2800cbd6_360444cuda3std3__48in_placeE)
_ZN40_INTERNAL_da3e7b66_4_k_cu_2800cbd6_360444cuda3std3__48in_placeE:
	.zero		1
	.type		_ZN40_INTERNAL_da3e7b66_4_k_cu_2800cbd6_360444cuda3std6ranges3__45__cpo9iter_moveE,@object
	.size		_ZN40_INTERNAL_da3e7b66_4_k_cu_2800cbd6_360444cuda3std6ranges3__45__cpo9iter_moveE,(_ZN40_INTERNAL_da3e7b66_4_k_cu_2800cbd6_360444cuda3std3__45__cpo5beginE - _ZN40_INTERNAL_da3e7b66_4_k_cu_2800cbd6_360444cuda3std6ranges3__45__cpo9iter_moveE)
_ZN40_INTERNAL_da3e7b66_4_k_cu_2800cbd6_360444cuda3std6ranges3__45__cpo9iter_moveE:
	.zero		1
	.type		_ZN40_INTERNAL_da3e7b66_4_k_cu_2800cbd6_360444cuda3std3__45__cpo5beginE,@object
	.size		_ZN40_INTERNAL_da3e7b66_4_k_cu_2800cbd6_360444cuda3std3__45__cpo5beginE,(_ZN40_INTERNAL_da3e7b66_4_k_cu_2800cbd6_360444cuda3std3__442_GLOBAL__N__da3e7b66_4_k_cu_2800cbd6_360446ignoreE - _ZN40_INTERNAL_da3e7b66_4_k_cu_2800cbd6_360444cuda3std3__45__cpo5beginE)
_ZN40_INTERNAL_da3e7b66_4_k_cu_2800cbd6_360444cuda3std3__45__cpo5beginE:
	.zero		1
	.type		_ZN40_INTERNAL_da3e7b66_4_k_cu_2800cbd6_360444cuda3std3__442_GLOBAL__N__da3e7b66_4_k_cu_2800cbd6_360446ignoreE,@object
	.size		_ZN40_INTERNAL_da3e7b66_4_k_cu_2800cbd6_360444cuda3std3__442_GLOBAL__N__da3e7b66_4_k_cu_2800cbd6_360446ignoreE,(_ZN40_INTERNAL_da3e7b66_4_k_cu_2800cbd6_360444cute7productE - _ZN40_INTERNAL_da3e7b66_4_k_cu_2800cbd6_360444cuda3std3__442_GLOBAL__N__da3e7b66_4_k_cu_2800cbd6_360446ignoreE)
_ZN40_INTERNAL_da3e7b66_4_k_cu_2800cbd6_360444cuda3std3__442_GLOBAL__N__da3e7b66_4_k_cu_2800cbd6_360446ignoreE:
	.zero		1
	.type		_ZN40_INTERNAL_da3e7b66_4_k_cu_2800cbd6_360444cute7productE,@object
	.size		_ZN40_INTERNAL_da3e7b66_4_k_cu_2800cbd6_360444cute7productE,(_ZN40_INTERNAL_da3e7b66_4_k_cu_2800cbd6_360444cuda3std3__45__cpo3endE - _ZN40_INTERNAL_da3e7b66_4_k_cu_2800cbd6_360444cute7productE)
_ZN40_INTERNAL_da3e7b66_4_k_cu_2800cbd6_360444cute7productE:
	.zero		1
	.type		_ZN40_INTERNAL_da3e7b66_4_k_cu_2800cbd6_360444cuda3std3__45__cpo3endE,@object
	.size		_ZN40_INTERNAL_da3e7b66_4_k_cu_2800cbd6_360444cuda3std3__45__cpo3endE,(_ZN40_INTERNAL_da3e7b66_4_k_cu_2800cbd6_360444cuda3std3__419piecewise_constructE - _ZN40_INTERNAL_da3e7b66_4_k_cu_2800cbd6_360444cuda3std3__45__cpo3endE)
_ZN40_INTERNAL_da3e7b66_4_k_cu_2800cbd6_360444cuda3std3__45__cpo3endE:
	.zero		1
	.type		_ZN40_INTERNAL_da3e7b66_4_k_cu_2800cbd6_360444cuda3std3__419piecewise_constructE,@object
	.size		_ZN40_INTERNAL_da3e7b66_4_k_cu_2800cbd6_360444cuda3std3__419piecewise_constructE,(_ZN40_INTERNAL_da3e7b66_4_k_cu_2800cbd6_360444cuda3std3__45__cpo4cendE - _ZN40_INTERNAL_da3e7b66_4_k_cu_2800cbd6_360444cuda3std3__419piecewise_constructE)
_ZN40_INTERNAL_da3e7b66_4_k_cu_2800cbd6_360444cuda3std3__419piecewise_constructE:
	.zero		1
	.type		_ZN40_INTERNAL_da3e7b66_4_k_cu_2800cbd6_360444cuda3std3__45__cpo4cendE,@object
	.size		_ZN40_INTERNAL_da3e7b66_4_k_cu_2800cbd6_360444cuda3std3__45__cpo4cendE,(_ZN40_INTERNAL_da3e7b66_4_k_cu_2800cbd6_360444cuda3std6ranges3__45__cpo4swapE - _ZN40_INTERNAL_da3e7b66_4_k_cu_2800cbd6_360444cuda3std3__45__cpo4cendE)
_ZN40_INTERNAL_da3e7b66_4_k_cu_2800cbd6_360444cuda3std3__45__cpo4cendE:
	.zero		1
	.type		_ZN40_INTERNAL_da3e7b66_4_k_cu_2800cbd6_360444cuda3std6ranges3__45__cpo4swapE,@object
	.size		_ZN40_INTERNAL_da3e7b66_4_k_cu_2800cbd6_360444cuda3std6ranges3__45__cpo4swapE,(.L_10 - _ZN40_INTERNAL_da3e7b66_4_k_cu_2800cbd6_360444cuda3std6ranges3__45__cpo4swapE)
_ZN40_INTERNAL_da3e7b66_4_k_cu_2800cbd6_360444cuda3std6ranges3__45__cpo4swapE:
	.zero		1
.L_10:


//--------------------- .nv.constant0._ZN7cutlass13device_kernelINS_4gemm6kernel13GemmUniversalIN4cute5tupleIJiiiiEEENS1_10collective13CollectiveMmaINS1_46MainloopSm100TmaUmmaWarpSpecializedBlockScaledILi8ELi2ELi1ENS5_IJNS4_1CILi4EEENSA_ILi1EEESC_EEEEENS5_IJNSA_ILi256EEESF_NSA_ILi128EEEEEENS5_IJNS_12float_e2m1_tENS_13float_ue4m3_tEEEENS5_IJNS5_IJlSC_lEEENS4_6LayoutINS5_IJNS5_IJNS5_IJNSA_ILi32EEESB_EEEiEEENS5_IJNS5_IJNSA_ILi16EEESB_EEEiEEENS5_IJSC_iEEEEEENS5_IJSS_NS5_IJNS5_IJNSA_ILi0EEESC_EEENSA_ILi512EEEEEENS5_IJSV_iEEEEEEEEEEESK_S12_NS4_8TiledMMAINS4_8MMA_AtomIJNS4_23SM100_MMA_MXF4_2x1SM_SSISI_SI_fSJ_Li256ELi256ELi16ELNS4_4UMMA5MajorE0ELS17_0ELNS16_7ScaleInE0ELS18_0EEEEEENSM_INS5_IJSC_SC_SC_EEENS5_IJSV_SV_SV_EEEEENS5_IJNS4_10UnderscoreES1E_S1E_EEEEENS5_IJNS4_18SM100_TMA_2SM_LOADES1H_EEENS5_IJNS4_14ComposedLayoutINS4_7SwizzleILi2ELi4ELi3EEENS4_18smem_ptr_flag_bitsILi4EEENSM_INS5_IJNSA_ILi8EEESG_EEENS5_IJSG_SC_EEEEEEENSM_INS5_IJNS5_IJNS5_IJSO_SC_EEESR_EEESC_NS5_IJSC_NSA_ILi2EEEEEEEEENS5_IJNS5_IJNS5_IJSR_SX_EEESW_EEESV_NS5_IJSB_SX_EEEEEEEEEEEvNS4_8identityENS5_IJNS4_28SM100_TMA_2SM_LOAD_MULTICASTES25_EEENS5_IJS1S_NSM_INS5_IJNS5_IJNS5_IJSO_S1V_EEESR_EEESC_S1W_EEENS5_IJS1Z_SV_NS5_IJSB_NSA_ILi1024EEEEEEEEEEEEEEvS24_EENS_8epilogue10collective18CollectiveEpilogueINS2G_23Sm100TmaWarpSpecializedILi4ELi2ELi64ELb1ELb0EEEJNS5_IJSG_SF_SG_EEENS5_IJNSM_ISG_SC_EENSM_INSA_ILi64EEESC_EEEEENS_10bfloat16_tESL_S2Q_SL_NS2G_6fusion15FusionCallbacksIS2K_NS2R_17LinearCombinationIS2Q_fS2Q_fLNS_15FloatRoundStyleE2EEES2L_S2P_JEEENS4_5SM1004TMEM4LOAD26SM100_TMEM_LOAD_32dp32b64xENS4_13SM90_TMA_LOADENS1J_INS1K_ILi3ELi4ELi3EEENS1M_ILi16EEENSM_INS5_IJS1O_S2N_EEENS5_IJS2N_SC_EEEEEEENS4_39AutoVectorizingCopyWithAssumedAlignmentILi128EEENS4_14SM90_TMA_STOREES37_S39_S39_EEEvvEEEEvNT_6ParamsE --------------------------
	.section	.nv.constant0._ZN7cutlass13device_kernelINS_4gemm6kernel13GemmUniversalIN4cute5tupleIJiiiiEEENS1_10collective13CollectiveMmaINS1_46MainloopSm100TmaUmmaWarpSpecializedBlockScaledILi8ELi2ELi1ENS5_IJNS4_1CILi4EEENSA_ILi1EEESC_EEEEENS5_IJNSA_ILi256EEESF_NSA_ILi128EEEEEENS5_IJNS_12float_e2m1_tENS_13float_ue4m3_tEEEENS5_IJNS5_IJlSC_lEEENS4_6LayoutINS5_IJNS5_IJNS5_IJNSA_ILi32EEESB_EEEiEEENS5_IJNS5_IJNSA_ILi16EEESB_EEEiEEENS5_IJSC_iEEEEEENS5_IJSS_NS5_IJNS5_IJNSA_ILi0EEESC_EEENSA_ILi512EEEEEENS5_IJSV_iEEEEEEEEEEESK_S12_NS4_8TiledMMAINS4_8MMA_AtomIJNS4_23SM100_MMA_MXF4_2x1SM_SSISI_SI_fSJ_Li256ELi256ELi16ELNS4_4UMMA5MajorE0ELS17_0ELNS16_7ScaleInE0ELS18_0EEEEEENSM_INS5_IJSC_SC_SC_EEENS5_IJSV_SV_SV_EEEEENS5_IJNS4_10UnderscoreES1E_S1E_EEEEENS5_IJNS4_18SM100_TMA_2SM_LOADES1H_EEENS5_IJNS4_14ComposedLayoutINS4_7SwizzleILi2ELi4ELi3EEENS4_18smem_ptr_flag_bitsILi4EEENSM_INS5_IJNSA_ILi8EEESG_EEENS5_IJSG_SC_EEEEEEENSM_INS5_IJNS5_IJNS5_IJSO_SC_EEESR_EEESC_NS5_IJSC_NSA_ILi2EEEEEEEEENS5_IJNS5_IJNS5_IJSR_SX_EEESW_EEESV_NS5_IJSB_SX_EEEEEEEEEEEvNS4_8identityENS5_IJNS4_28SM100_TMA_2SM_LOAD_MULTICASTES25_EEENS5_IJS1S_NSM_INS5_IJNS5_IJNS5_IJSO_S1V_EEESR_EEESC_S1W_EEENS5_IJS1Z_SV_NS5_IJSB_NSA_ILi1024EEEEEEEEEEEEEEvS24_EENS_8epilogue10collective18CollectiveEpilogueINS2G_23Sm100TmaWarpSpecializedILi4ELi2ELi64ELb1ELb0EEEJNS5_IJSG_SF_SG_EEENS5_IJNSM_ISG_SC_EENSM_INSA_ILi64EEESC_EEEEENS_10bfloat16_tESL_S2Q_SL_NS2G_6fusion15FusionCallbacksIS2K_NS2R_17LinearCombinationIS2Q_fS2Q_fLNS_15FloatRoundStyleE2EEES2L_S2P_JEEENS4_5SM1004TMEM4LOAD26SM100_TMEM_LOAD_32dp32b64xENS4_13SM90_TMA_LOADENS1J_INS1K_ILi3ELi4ELi3EEENS1M_ILi16EEENSM_INS5_IJS1O_S2N_EEENS5_IJS2N_SC_EEEEEEENS4_39AutoVectorizingCopyWithAssumedAlignmentILi128EEENS4_14SM90_TMA_STOREES37_S39_S39_EEEvvEEEEvNT_6ParamsE,"a",@progbits
	.sectionflags	@""
	.align	4
.nv.constant0._ZN7cutlass13device_kernelINS_4gemm6kernel13GemmUniversalIN4cute5tupleIJiiiiEEENS1_10collective13CollectiveMmaINS1_46MainloopSm100TmaUmmaWarpSpecializedBlockScaledILi8ELi2ELi1ENS5_IJNS4_1CILi4EEENSA_ILi1EEESC_EEEEENS5_IJNSA_ILi256EEESF_NSA_ILi128EEEEEENS5_IJNS_12float_e2m1_tENS_13float_ue4m3_tEEEENS5_IJNS5_IJlSC_lEEENS4_6LayoutINS5_IJNS5_IJNS5_IJNSA_ILi32EEESB_EEEiEEENS5_IJNS5_IJNSA_ILi16EEESB_EEEiEEENS5_IJSC_iEEEEEENS5_IJSS_NS5_IJNS5_IJNSA_ILi0EEESC_EEENSA_ILi512EEEEEENS5_IJSV_iEEEEEEEEEEESK_S12_NS4_8TiledMMAINS4_8MMA_AtomIJNS4_23SM100_MMA_MXF4_2x1SM_SSISI_SI_fSJ_Li256ELi256ELi16ELNS4_4UMMA5MajorE0ELS17_0ELNS16_7ScaleInE0ELS18_0EEEEEENSM_INS5_IJSC_SC_SC_EEENS5_IJSV_SV_SV_EEEEENS5_IJNS4_10UnderscoreES1E_S1E_EEEEENS5_IJNS4_18SM100_TMA_2SM_LOADES1H_EEENS5_IJNS4_14ComposedLayoutINS4_7SwizzleILi2ELi4ELi3EEENS4_18smem_ptr_flag_bitsILi4EEENSM_INS5_IJNSA_ILi8EEESG_EEENS5_IJSG_SC_EEEEEEENSM_INS5_IJNS5_IJNS5_IJSO_SC_EEESR_EEESC_NS5_IJSC_NSA_ILi2EEEEEEEEENS5_IJNS5_IJNS5_IJSR_SX_EEESW_EEESV_NS5_IJSB_SX_EEEEEEEEEEEvNS4_8identityENS5_IJNS4_28SM100_TMA_2SM_LOAD_MULTICASTES25_EEENS5_IJS1S_NSM_INS5_IJNS5_IJNS5_IJSO_S1V_EEESR_EEESC_S1W_EEENS5_IJS1Z_SV_NS5_IJSB_NSA_ILi1024EEEEEEEEEEEEEEvS24_EENS_8epilogue10collective18CollectiveEpilogueINS2G_23Sm100TmaWarpSpecializedILi4ELi2ELi64ELb1ELb0EEEJNS5_IJSG_SF_SG_EEENS5_IJNSM_ISG_SC_EENSM_INSA_ILi64EEESC_EEEEENS_10bfloat16_tESL_S2Q_SL_NS2G_6fusion15FusionCallbacksIS2K_NS2R_17LinearCombinationIS2Q_fS2Q_fLNS_15FloatRoundStyleE2EEES2L_S2P_JEEENS4_5SM1004TMEM4LOAD26SM100_TMEM_LOAD_32dp32b64xENS4_13SM90_TMA_LOADENS1J_INS1K_ILi3ELi4ELi3EEENS1M_ILi16EEENSM_INS5_IJS1O_S2N_EEENS5_IJS2N_SC_EEEEEEENS4_39AutoVectorizingCopyWithAssumedAlignmentILi128EEENS4_14SM90_TMA_STOREES37_S39_S39_EEEvvEEEEvNT_6ParamsE:
	.zero		3968


//--------------------- SYMBOLS --------------------------

	.type		.nv.reservedSmem.offset0,@object
	.size		.nv.reservedSmem.offset0,0x4
	.type		.nv.reservedSmem.cap,@object
	.size		.nv.reservedSmem.cap,0x4
	.type		__assertfail,@function
